	.target	sm_90a

	.elftype	@"ET_EXEC"


//--------------------- .note.nv.tkinfo           --------------------------
	.section	.note.nv.tkinfo,"",@"SHT_NOTE"
	.sectionflags	@"SHF_NOTE_NV_TKINFO"
	.tkinfo
        /*0018*/ 	.word	0x00000002
        /*0030*/ 	.string	""
        /*0030*/ 	.string	"ptxas"
        /*0030*/ 	.string	"Cuda compilation tools, release 13.0, V13.0.88"
        /*0030*/ 	.string	"Build cuda_13.0.r13.0/compiler.36424714_0"
        /*0030*/ 	.string	"-arch sm_90a -m 64 "



//--------------------- .note.nv.cuinfo           --------------------------
	.section	.note.nv.cuinfo,"",@"SHT_NOTE"
	.sectionflags	@"SHF_NOTE_NV_CUINFO"
        /*0018*/ 	.short	0x0002
        /*001a*/ 	.short	0x005a
        /*001c*/ 	.short	0x0082
	.zero		2


//--------------------- .nv.info                  --------------------------
	.section	.nv.info,"",@"SHT_CUDA_INFO"
	.align	4


	//----- nvinfo : EIATTR_REGCOUNT
	.align		4
        /*0000*/ 	.byte	0x04, 0x2f
        /*0002*/ 	.short	(.L_18 - .L_17)
	.align		4
.L_17:
        /*0004*/ 	.word	index@(_ZN7cutlass13device_kernelINS_4gemm6kernel13GemmUniversalIN4cute5tupleIJiiiiEEENS1_10collective13CollectiveMmaINS1_34MainloopSm90TmaGmmaWarpSpecializedILi3ENS5_IJNS4_1CILi1EEESB_SB_EEENS1_35KernelTmaWarpSpecializedCooperativeEEENS5_IJNSA_ILi256EEESF_NSA_ILi64EEEEEENS_6half_tENS5_IJlSB_lEEESI_SJ_NS4_8TiledMMAINS4_8MMA_AtomIJNS4_4SM904GMMA26MMA_64x256x16_F32F16F16_SSILNSN_5MajorE0ELSP_0ELNSN_7ScaleInE1ELSQ_1EEEEEENS4_6LayoutINS5_IJNSA_ILi2EEESB_SB_EEENS5_IJSB_NSA_ILi0EEESW_EEEEENS5_IJNS4_10UnderscoreESZ_SZ_EEEEENS4_13SM90_TMA_LOADENS4_14ComposedLayoutINS4_7SwizzleILi3ELi4ELi3EEENS4_18smem_ptr_flag_bitsILi16EEENST_INS5_IJNSA_ILi8EEESG_EEENS5_IJSG_SB_EEEEEEEvNS4_8identityES12_S1C_vS1D_EENS_8epilogue10collective18CollectiveEpilogueINS1F_22Sm90TmaWarpSpecializedILi4ELi2ELi16ELb1ELb0EEEJSH_NS5_IJNSA_ILi128EEENSA_ILi32EEEEEESI_SJ_SI_SJ_NS1F_6fusion15FusionCallbacksIS1J_NS1N_17LinearCombinationISI_fSI_fLNS_15FloatRoundStyleE2EEESH_S1M_JEEES12_NS13_INS14_ILi2ELi4ELi3EEES17_NST_INS5_IJS18_S1L_EEENS5_IJS1L_SB_EEEEEEENS4_17SM75_U32x4_LDSM_NENS4_14SM90_TMA_STOREES1X_NS4_17SM90_U32x4_STSM_NENS4_9Copy_AtomIJS20_SI_EEEvEEEvvEEEEvNT_6ParamsE)
        /*0008*/ 	.word	0x000000a8


	//----- nvinfo : EIATTR_FRAME_SIZE
	.align		4
.L_18:
        /*000c*/ 	.byte	0x04, 0x11
        /*000e*/ 	.short	(.L_20 - .L_19)
	.align		4
.L_19:
        /*0010*/ 	.word	index@(_ZN7cutlass13device_kernelINS_4gemm6kernel13GemmUniversalIN4cute5tupleIJiiiiEEENS1_10collective13CollectiveMmaINS1_34MainloopSm90TmaGmmaWarpSpecializedILi3ENS5_IJNS4_1CILi1EEESB_SB_EEENS1_35KernelTmaWarpSpecializedCooperativeEEENS5_IJNSA_ILi256EEESF_NSA_ILi64EEEEEENS_6half_tENS5_IJlSB_lEEESI_SJ_NS4_8TiledMMAINS4_8MMA_AtomIJNS4_4SM904GMMA26MMA_64x256x16_F32F16F16_SSILNSN_5MajorE0ELSP_0ELNSN_7ScaleInE1ELSQ_1EEEEEENS4_6LayoutINS5_IJNSA_ILi2EEESB_SB_EEENS5_IJSB_NSA_ILi0EEESW_EEEEENS5_IJNS4_10UnderscoreESZ_SZ_EEEEENS4_13SM90_TMA_LOADENS4_14ComposedLayoutINS4_7SwizzleILi3ELi4ELi3EEENS4_18smem_ptr_flag_bitsILi16EEENST_INS5_IJNSA_ILi8EEESG_EEENS5_IJSG_SB_EEEEEEEvNS4_8identityES12_S1C_vS1D_EENS_8epilogue10collective18CollectiveEpilogueINS1F_22Sm90TmaWarpSpecializedILi4ELi2ELi16ELb1ELb0EEEJSH_NS5_IJNSA_ILi128EEENSA_ILi32EEEEEESI_SJ_SI_SJ_NS1F_6fusion15FusionCallbacksIS1J_NS1N_17LinearCombinationISI_fSI_fLNS_15FloatRoundStyleE2EEESH_S1M_JEEES12_NS13_INS14_ILi2ELi4ELi3EEES17_NST_INS5_IJS18_S1L_EEENS5_IJS1L_SB_EEEEEEENS4_17SM75_U32x4_LDSM_NENS4_14SM90_TMA_STOREES1X_NS4_17SM90_U32x4_STSM_NENS4_9Copy_AtomIJS20_SI_EEEvEEEvvEEEEvNT_6ParamsE)
        /*0014*/ 	.word	0x000007a8


	//----- nvinfo : EIATTR_MIN_STACK_SIZE
	.align		4
.L_20:
        /*0018*/ 	.byte	0x04, 0x12
        /*001a*/ 	.short	(.L_22 - .L_21)
	.align		4
.L_21:
        /*001c*/ 	.word	index@(_ZN7cutlass13device_kernelINS_4gemm6kernel13GemmUniversalIN4cute5tupleIJiiiiEEENS1_10collective13CollectiveMmaINS1_34MainloopSm90TmaGmmaWarpSpecializedILi3ENS5_IJNS4_1CILi1EEESB_SB_EEENS1_35KernelTmaWarpSpecializedCooperativeEEENS5_IJNSA_ILi256EEESF_NSA_ILi64EEEEEENS_6half_tENS5_IJlSB_lEEESI_SJ_NS4_8TiledMMAINS4_8MMA_AtomIJNS4_4SM904GMMA26MMA_64x256x16_F32F16F16_SSILNSN_5MajorE0ELSP_0ELNSN_7ScaleInE1ELSQ_1EEEEEENS4_6LayoutINS5_IJNSA_ILi2EEESB_SB_EEENS5_IJSB_NSA_ILi0EEESW_EEEEENS5_IJNS4_10UnderscoreESZ_SZ_EEEEENS4_13SM90_TMA_LOADENS4_14ComposedLayoutINS4_7SwizzleILi3ELi4ELi3EEENS4_18smem_ptr_flag_bitsILi16EEENST_INS5_IJNSA_ILi8EEESG_EEENS5_IJSG_SB_EEEEEEEvNS4_8identityES12_S1C_vS1D_EENS_8epilogue10collective18CollectiveEpilogueINS1F_22Sm90TmaWarpSpecializedILi4ELi2ELi16ELb1ELb0EEEJSH_NS5_IJNSA_ILi128EEENSA_ILi32EEEEEESI_SJ_SI_SJ_NS1F_6fusion15FusionCallbacksIS1J_NS1N_17LinearCombinationISI_fSI_fLNS_15FloatRoundStyleE2EEESH_S1M_JEEES12_NS13_INS14_ILi2ELi4ELi3EEES17_NST_INS5_IJS18_S1L_EEENS5_IJS1L_SB_EEEEEEENS4_17SM75_U32x4_LDSM_NENS4_14SM90_TMA_STOREES1X_NS4_17SM90_U32x4_STSM_NENS4_9Copy_AtomIJS20_SI_EEEvEEEvvEEEEvNT_6ParamsE)
        /*0020*/ 	.word	0x000007a8
.L_22:


//--------------------- .nv.compat                --------------------------
	.section	.nv.compat,"",@"SHT_CUDA_COMPAT_INFO"
	.align	4
        /*0000*/ 	.byte	0x02, 0x09, 0x01, 0x00, 0x02, 0x02, 0x04, 0x00, 0x02, 0x05, 0x05, 0x00, 0x03, 0x07, 0x01, 0x01
        /*0010*/ 	.byte	0x02, 0x03, 0x01, 0x00, 0x02, 0x06, 0x01, 0x00, 0x04, 0x0b, 0x08, 0x00, 0x00, 0x00, 0x00, 0x00
        /*0020*/ 	.byte	0x00, 0x00, 0x00, 0x00


//--------------------- .nv.info._ZN7cutlass13device_kernelINS_4gemm6kernel13GemmUniversalIN4cute5tupleIJiiiiEEENS1_10collective13CollectiveMmaINS1_34MainloopSm90TmaGmmaWarpSpecializedILi3ENS5_IJNS4_1CILi1EEESB_SB_EEENS1_35KernelTmaWarpSpecializedCooperativeEEENS5_IJNSA_ILi256EEESF_NSA_ILi64EEEEEENS_6half_tENS5_IJlSB_lEEESI_SJ_NS4_8TiledMMAINS4_8MMA_AtomIJNS4_4SM904GMMA26MMA_64x256x16_F32F16F16_SSILNSN_5MajorE0ELSP_0ELNSN_7ScaleInE1ELSQ_1EEEEEENS4_6LayoutINS5_IJNSA_ILi2EEESB_SB_EEENS5_IJSB_NSA_ILi0EEESW_EEEEENS5_IJNS4_10UnderscoreESZ_SZ_EEEEENS4_13SM90_TMA_LOADENS4_14ComposedLayoutINS4_7SwizzleILi3ELi4ELi3EEENS4_18smem_ptr_flag_bitsILi16EEENST_INS5_IJNSA_ILi8EEESG_EEENS5_IJSG_SB_EEEEEEEvNS4_8identityES12_S1C_vS1D_EENS_8epilogue10collective18CollectiveEpilogueINS1F_22Sm90TmaWarpSpecializedILi4ELi2ELi16ELb1ELb0EEEJSH_NS5_IJNSA_ILi128EEENSA_ILi32EEEEEESI_SJ_SI_SJ_NS1F_6fusion15FusionCallbacksIS1J_NS1N_17LinearCombinationISI_fSI_fLNS_15FloatRoundStyleE2EEESH_S1M_JEEES12_NS13_INS14_ILi2ELi4ELi3EEES17_NST_INS5_IJS18_S1L_EEENS5_IJS1L_SB_EEEEEEENS4_17SM75_U32x4_LDSM_NENS4_14SM90_TMA_STOREES1X_NS4_17SM90_U32x4_STSM_NENS4_9Copy_AtomIJS20_SI_EEEvEEEvvEEEEvNT_6ParamsE --------------------------
	.section	.nv.info._ZN7cutlass13device_kernelINS_4gemm6kernel13GemmUniversalIN4cute5tupleIJiiiiEEENS1_10collective13CollectiveMmaINS1_34MainloopSm90TmaGmmaWarpSpecializedILi3ENS5_IJNS4_1CILi1EEESB_SB_EEENS1_35KernelTmaWarpSpecializedCooperativeEEENS5_IJNSA_ILi256EEESF_NSA_ILi64EEEEEENS_6half_tENS5_IJlSB_lEEESI_SJ_NS4_8TiledMMAINS4_8MMA_AtomIJNS4_4SM904GMMA26MMA_64x256x16_F32F16F16_SSILNSN_5MajorE0ELSP_0ELNSN_7ScaleInE1ELSQ_1EEEEEENS4_6LayoutINS5_IJNSA_ILi2EEESB_SB_EEENS5_IJSB_NSA_ILi0EEESW_EEEEENS5_IJNS4_10UnderscoreESZ_SZ_EEEEENS4_13SM90_TMA_LOADENS4_14ComposedLayoutINS4_7SwizzleILi3ELi4ELi3EEENS4_18smem_ptr_flag_bitsILi16EEENST_INS5_IJNSA_ILi8EEESG_EEENS5_IJSG_SB_EEEEEEEvNS4_8identityES12_S1C_vS1D_EENS_8epilogue10collective18CollectiveEpilogueINS1F_22Sm90TmaWarpSpecializedILi4ELi2ELi16ELb1ELb0EEEJSH_NS5_IJNSA_ILi128EEENSA_ILi32EEEEEESI_SJ_SI_SJ_NS1F_6fusion15FusionCallbacksIS1J_NS1N_17LinearCombinationISI_fSI_fLNS_15FloatRoundStyleE2EEESH_S1M_JEEES12_NS13_INS14_ILi2ELi4ELi3EEES17_NST_INS5_IJS18_S1L_EEENS5_IJS1L_SB_EEEEEEENS4_17SM75_U32x4_LDSM_NENS4_14SM90_TMA_STOREES1X_NS4_17SM90_U32x4_STSM_NENS4_9Copy_AtomIJS20_SI_EEEvEEEvvEEEEvNT_6ParamsE,"",@"SHT_CUDA_INFO"
	.sectionflags	@""
	.align	4


	//----- nvinfo : EIATTR_CUDA_API_VERSION
	.align		4
        /*0000*/ 	.byte	0x04, 0x37
        /*0002*/ 	.short	(.L_24 - .L_23)
.L_23:
        /*0004*/ 	.word	0x00000082


	//----- nvinfo : EIATTR_KPARAM_INFO
	.align		4
.L_24:
        /*0008*/ 	.byte	0x04, 0x17
        /*000a*/ 	.short	(.L_26 - .L_25)
.L_25:
        /*000c*/ 	.word	0x00000000
        /*0010*/ 	.short	0x0000
        /*0012*/ 	.short	0x0070
        /*0014*/ 	.byte	0x00, 0xf0, 0x01, 0x1c


	//----- nvinfo : EIATTR_SPARSE_MMA_MASK
	.align		4
.L_26:
        /*0018*/ 	.byte	0x03, 0x50
        /*001a*/ 	.short	0x0000


	//----- nvinfo : EIATTR_MAXREG_COUNT
	.align		4
        /*001c*/ 	.byte	0x03, 0x1b
        /*001e*/ 	.short	0x00a8


	//----- nvinfo : EIATTR_NUM_BARRIERS
	.align		4
        /*0020*/ 	.byte	0x02, 0x4c
        /*0022*/ 	.byte	0x02
	.zero		1


	//----- nvinfo : EIATTR_EXTERNS
	.align		4
        /*0024*/ 	.byte	0x04, 0x0f
        /*0026*/ 	.short	(.L_28 - .L_27)


	//   ....[0]....
	.align		4
.L_27:
        /*0028*/ 	.word	index@(__assertfail)


	//----- nvinfo : EIATTR_ANNOTATIONS
	.align		4
.L_28:
        /*002c*/ 	.byte	0x04, 0x55
        /*002e*/ 	.short	(.L_30 - .L_29)


	//   ....[0]....
.L_29:
        /*0030*/ 	.word	0x00000001
        /*0034*/ 	.byte	0x50, 0x0a, 0x00, 0x00, 0x01, 0x00, 0x00, 0x00, 0x60, 0x0a, 0x00, 0x00, 0x01, 0x00, 0x00, 0x00
        /* <DEDUP_REMOVED lines=673> */
        /*2a54*/ 	.byte	0x90, 0x56, 0x01, 0x00


	//----- nvinfo : EIATTR_MERCURY_ISA_VERSION
	.align		4
.L_30:
        /*2a58*/ 	.byte	0x03, 0x5f
        /*2a5a*/ 	.short	0x0101


	//----- nvinfo : EIATTR_INT_WARP_WIDE_INSTR_OFFSETS
	.align		4
        /*2a5c*/ 	.byte	0x04, 0x31
        /*2a5e*/ 	.short	(.L_32 - .L_31)


	//   ....[0]....
.L_31:
        /*2a60*/ 	.word	0x000008c0


	//   ....[1]....
        /*2a64*/ 	.word	0x000008d0


	//   ....[2]....
        /*2a68*/ 	.word	0x00000980


	//----- nvinfo : EIATTR_COOP_GROUP_MASK_REGIDS
	.align		4
.L_32:
        /*2a6c*/ 	.byte	0x04, 0x29
        /*2a6e*/ 	.short	(.L_34 - .L_33)


	//   ....[0]....
.L_33:
        /*2a70*/ 	.word	0xffffffff


	//   ....[1]....
        /*2a74*/ 	.word	0xffffffff


	//   ....[2]....
        /*2a78*/ 	.word	0xffffffff


	//   ....[3]....
        /*2a7c*/ 	.word	0xffffffff


	//   ....[4]....
        /*2a80*/ 	.word	0xffffffff


	//   ....[5]....
        /*2a84*/ 	.word	0xffffffff


	//----- nvinfo : EIATTR_COOP_GROUP_INSTR_OFFSETS
	.align		4
.L_34:
        /*2a88*/ 	.byte	0x04, 0x28
        /*2a8a*/ 	.short	(.L_36 - .L_35)


	//   ....[0]....
.L_35:
        /*2a8c*/ 	.word	0x00000080


	//   ....[1]....
        /*2a90*/ 	.word	0x00000090


	//   ....[2]....
        /*2a94*/ 	.word	0x00000450


	//   ....[3]....
        /*2a98*/ 	.word	0x000005c0


	//   ....[4]....
        /*2a9c*/ 	.word	0x000007b0


	//   ....[5]....
        /*2aa0*/ 	.word	0x00001540


	//----- nvinfo : EIATTR_REG_RECONFIG
	.align		4
.L_36:
        /*2aa4*/ 	.byte	0x01, 0x54
	.zero		2


	//----- nvinfo : EIATTR_SYSCALL_OFFSETS
	.align		4
        /*2aa8*/ 	.byte	0x04, 0x46
        /*2aaa*/ 	.short	(.L_38 - .L_37)


	//   ....[0]....
.L_37:
        /*2aac*/ 	.word	0x000016f0


	//   ....[1]....
        /*2ab0*/ 	.word	0x000093f0


	//   ....[2]....
        /*2ab4*/ 	.word	0x000094e0


	//----- nvinfo : EIATTR_MBARRIER_INSTR_OFFSETS
	.align		4
.L_38:
        /*2ab8*/ 	.byte	0x04, 0x39
        /*2aba*/ 	.short	(.L_40 - .L_39)


	//   ....[0]....
.L_39:
        /*2abc*/ 	.word	0x00000550
        /*2ac0*/ 	.word	0x000000ff
        /*2ac4*/ 	.word	0x00000000
        /*2ac8*/ 	.short	0x0100
        /*2aca*/ 	.byte	0x08
	.zero		1


	//   ....[1]....
        /*2acc*/ 	.word	0x00000560
        /*2ad0*/ 	.word	0x000000ff
        /*2ad4*/ 	.word	0x00000018
        /*2ad8*/ 	.short	0x0100
        /*2ada*/ 	.byte	0x08
	.zero		1


	//   ....[2]....
        /*2adc*/ 	.word	0x00000570
        /*2ae0*/ 	.word	0x000000ff
        /*2ae4*/ 	.word	0x00000008
        /*2ae8*/ 	.short	0x0100
        /*2aea*/ 	.byte	0x08
	.zero		1


	//   ....[3]....
        /*2aec*/ 	.word	0x00000580
        /*2af0*/ 	.word	0x000000ff
        /*2af4*/ 	.word	0x00000020
        /*2af8*/ 	.short	0x0100
        /*2afa*/ 	.byte	0x08
	.zero		1


	//   ....[4]....
        /*2afc*/ 	.word	0x00000590
        /*2b00*/ 	.word	0x000000ff
        /*2b04*/ 	.word	0x00000010
        /*2b08*/ 	.short	0x0100
        /*2b0a*/ 	.byte	0x08
	.zero		1


	//   ....[5]....
        /*2b0c*/ 	.word	0x000005a0
        /*2b10*/ 	.word	0x000000ff
        /*2b14*/ 	.word	0x00000028
        /*2b18*/ 	.short	0x0100
        /*2b1a*/ 	.byte	0x08
	.zero		1


	//   ....[6]....
        /*2b1c*/ 	.word	0x000006e0
        /*2b20*/ 	.word	0x000000ff
        /*2b24*/ 	.word	0x00000030
        /*2b28*/ 	.short	0x0100
        /*2b2a*/ 	.byte	0x08
	.zero		1


	//   ....[7]....
        /*2b2c*/ 	.word	0x000006f0
        /*2b30*/ 	.word	0x000000ff
        /*2b34*/ 	.word	0x00000050
        /*2b38*/ 	.short	0x0100
        /*2b3a*/ 	.byte	0x08
	.zero		1


	//   ....[8]....
        /*2b3c*/ 	.word	0x00000700
        /*2b40*/ 	.word	0x000000ff
        /*2b44*/ 	.word	0x00000038
        /*2b48*/ 	.short	0x0100
        /*2b4a*/ 	.byte	0x08
	.zero		1


	//   ....[9]....
        /*2b4c*/ 	.word	0x00000710
        /*2b50*/ 	.word	0x000000ff
        /*2b54*/ 	.word	0x00000058
        /*2b58*/ 	.short	0x0100
        /*2b5a*/ 	.byte	0x08
	.zero		1


	//   ....[10]....
        /*2b5c*/ 	.word	0x00000720
        /*2b60*/ 	.word	0x000000ff
        /*2b64*/ 	.word	0x00000040
        /*2b68*/ 	.short	0x0100
        /*2b6a*/ 	.byte	0x08
	.zero		1


	//   ....[11]....
        /*2b6c*/ 	.word	0x00000730
        /*2b70*/ 	.word	0x000000ff
        /*2b74*/ 	.word	0x00000060
        /*2b78*/ 	.short	0x0100
        /*2b7a*/ 	.byte	0x08
	.zero		1


	//   ....[12]....
        /*2b7c*/ 	.word	0x00000740
        /*2b80*/ 	.word	0x000000ff
        /*2b84*/ 	.word	0x00000048
        /*2b88*/ 	.short	0x0100
        /*2b8a*/ 	.byte	0x08
	.zero		1


	//   ....[13]....
        /*2b8c*/ 	.word	0x00000750
        /*2b90*/ 	.word	0x000000ff
        /*2b94*/ 	.word	0x00000068
        /*2b98*/ 	.short	0x0100
        /*2b9a*/ 	.byte	0x08
	.zero		1


	//   ....[14]....
        /*2b9c*/ 	.word	0x00000a30
        /*2ba0*/ 	.word	0x000000ff
        /*2ba4*/ 	.word	0x00000070
        /*2ba8*/ 	.short	0x0100
        /*2baa*/ 	.byte	0x08
	.zero		1


	//   ....[15]....
        /*2bac*/ 	.word	0x00000a90
        /*2bb0*/ 	.word	0x000000ff
        /*2bb4*/ 	.word	0x00000078
        /*2bb8*/ 	.short	0x0100
        /*2bba*/ 	.byte	0x08
	.zero		1


	//   ....[16]....
        /*2bbc*/ 	.word	0x00001790
        /*2bc0*/ 	.word	0x00000003
        /*2bc4*/ 	.word	0x00000000
        /*2bc8*/ 	.short	0x010a
        /*2bca*/ 	.byte	0x3f
	.zero		1


	//   ....[17]....
        /*2bcc*/ 	.word	0x000017d0
        /*2bd0*/ 	.word	0x00000003
        /*2bd4*/ 	.word	0x00000000
        /*2bd8*/ 	.short	0x010a
        /*2bda*/ 	.byte	0x3f
	.zero		1


	//   ....[18]....
        /*2bdc*/ 	.word	0x00004e30
        /*2be0*/ 	.word	0x000000ff
        /*2be4*/ 	.word	0x00000000
        /*2be8*/ 	.short	0x010a
        /*2bea*/ 	.byte	0x04
	.zero		1


	//   ....[19]....
        /*2bec*/ 	.word	0x00004e70
        /*2bf0*/ 	.word	0x000000ff
        /*2bf4*/ 	.word	0x00000000
        /*2bf8*/ 	.short	0x010a
        /*2bfa*/ 	.byte	0x04
	.zero		1


	//   ....[20]....
        /*2bfc*/ 	.word	0x00008fd0
        /*2c00*/ 	.word	0x000000ff
        /*2c04*/ 	.word	0x00000000
        /*2c08*/ 	.short	0x0101
        /*2c0a*/ 	.byte	0x04
	.zero		1


	//   ....[21]....
        /*2c0c*/ 	.word	0x000091b0
        /*2c10*/ 	.word	0x000000ff
        /*2c14*/ 	.word	0x00000000
        /*2c18*/ 	.short	0x0101
        /*2c1a*/ 	.byte	0x06
	.zero		1


	//   ....[22]....
        /*2c1c*/ 	.word	0x000099b0
        /*2c20*/ 	.word	0x000000ff
        /*2c24*/ 	.word	0x00000030
        /*2c28*/ 	.short	0x010a
        /*2c2a*/ 	.byte	0x32
	.zero		1


	//   ....[23]....
        /*2c2c*/ 	.word	0x0000a2c0
        /*2c30*/ 	.word	0x000000ff
        /*2c34*/ 	.word	0x00000000
        /*2c38*/ 	.short	0x0101
        /*2c3a*/ 	.byte	0x04
	.zero		1


	//   ....[24]....
        /*2c3c*/ 	.word	0x0000a390
        /*2c40*/ 	.word	0x00000002
        /*2c44*/ 	.word	0x00000030
        /*2c48*/ 	.short	0x010a
        /*2c4a*/ 	.byte	0x3f
	.zero		1


	//   ....[25]....
        /*2c4c*/ 	.word	0x0000a9c0
        /*2c50*/ 	.word	0x000000ff
        /*2c54*/ 	.word	0x00000000
        /*2c58*/ 	.short	0x0101
        /*2c5a*/ 	.byte	0x04
	.zero		1


	//   ....[26]....
        /*2c5c*/ 	.word	0x0000aaa0
        /*2c60*/ 	.word	0x00000002
        /*2c64*/ 	.word	0x00000030
        /*2c68*/ 	.short	0x010a
        /*2c6a*/ 	.byte	0x3f
	.zero		1


	//   ....[27]....
        /*2c6c*/ 	.word	0x0000b200
        /*2c70*/ 	.word	0x000000ff
        /*2c74*/ 	.word	0x00000000
        /*2c78*/ 	.short	0x0101
        /*2c7a*/ 	.byte	0x04
	.zero		1


	//   ....[28]....
        /*2c7c*/ 	.word	0x0000b2d0
        /*2c80*/ 	.word	0x0000000c
        /*2c84*/ 	.word	0x00000030
        /*2c88*/ 	.short	0x010a
        /*2c8a*/ 	.byte	0x3f
	.zero		1


	//   ....[29]....
        /*2c8c*/ 	.word	0x0000b940
        /*2c90*/ 	.word	0x000000ff
        /*2c94*/ 	.word	0x00000000
        /*2c98*/ 	.short	0x0101
        /*2c9a*/ 	.byte	0x04
	.zero		1


	//   ....[30]....
        /*2c9c*/ 	.word	0x0000ba10
        /*2ca0*/ 	.word	0x0000000c
        /*2ca4*/ 	.word	0x00000030
        /*2ca8*/ 	.short	0x010a
        /*2caa*/ 	.byte	0x3f
	.zero		1


	//   ....[31]....
        /*2cac*/ 	.word	0x0000c160
        /*2cb0*/ 	.word	0x000000ff
        /*2cb4*/ 	.word	0x00000000
        /*2cb8*/ 	.short	0x0101
        /*2cba*/ 	.byte	0x04
	.zero		1


	//   ....[32]....
        /*2cbc*/ 	.word	0x0000c240
        /*2cc0*/ 	.word	0x0000000c
        /*2cc4*/ 	.word	0x00000030
        /*2cc8*/ 	.short	0x010a
        /*2cca*/ 	.byte	0x3f
	.zero		1


	//   ....[33]....
        /*2ccc*/ 	.word	0x0000c880
        /*2cd0*/ 	.word	0x000000ff
        /*2cd4*/ 	.word	0x00000000
        /*2cd8*/ 	.short	0x0101
        /*2cda*/ 	.byte	0x04
	.zero		1


	//   ....[34]....
        /*2cdc*/ 	.word	0x0000c960
        /*2ce0*/ 	.word	0x0000000c
        /*2ce4*/ 	.word	0x00000030
        /*2ce8*/ 	.short	0x010a
        /*2cea*/ 	.byte	0x3f
	.zero		1


	//   ....[35]....
        /*2cec*/ 	.word	0x0000d0a0
        /*2cf0*/ 	.word	0x000000ff
        /*2cf4*/ 	.word	0x00000000
        /*2cf8*/ 	.short	0x0101
        /*2cfa*/ 	.byte	0x04
	.zero		1


	//   ....[36]....
        /*2cfc*/ 	.word	0x0000d180
        /*2d00*/ 	.word	0x0000000c
        /*2d04*/ 	.word	0x00000030
        /*2d08*/ 	.short	0x010a
        /*2d0a*/ 	.byte	0x3f
	.zero		1


	//   ....[37]....
        /*2d0c*/ 	.word	0x0000d7c0
        /*2d10*/ 	.word	0x000000ff
        /*2d14*/ 	.word	0x00000000
        /*2d18*/ 	.short	0x0101
        /*2d1a*/ 	.byte	0x04
	.zero		1


	//   ....[38]....
        /*2d1c*/ 	.word	0x0000d8a0
        /*2d20*/ 	.word	0x0000000c
        /*2d24*/ 	.word	0x00000030
        /*2d28*/ 	.short	0x010a
        /*2d2a*/ 	.byte	0x3f
	.zero		1


	//   ....[39]....
        /*2d2c*/ 	.word	0x0000dfe0
        /*2d30*/ 	.word	0x000000ff
        /*2d34*/ 	.word	0x00000000
        /*2d38*/ 	.short	0x0101
        /*2d3a*/ 	.byte	0x04
	.zero		1


	//   ....[40]....
        /*2d3c*/ 	.word	0x0000e0c0
        /*2d40*/ 	.word	0x0000000c
        /*2d44*/ 	.word	0x00000030
        /*2d48*/ 	.short	0x010a
        /*2d4a*/ 	.byte	0x3f
	.zero		1


	//   ....[41]....
        /*2d4c*/ 	.word	0x0000e700
        /*2d50*/ 	.word	0x000000ff
        /*2d54*/ 	.word	0x00000000
        /*2d58*/ 	.short	0x0101
        /*2d5a*/ 	.byte	0x04
	.zero		1


	//   ....[42]....
        /*2d5c*/ 	.word	0x0000e7e0
        /*2d60*/ 	.word	0x0000000c
        /*2d64*/ 	.word	0x00000030
        /*2d68*/ 	.short	0x010a
        /*2d6a*/ 	.byte	0x3f
	.zero		1


	//   ....[43]....
        /*2d6c*/ 	.word	0x0000ef20
        /*2d70*/ 	.word	0x000000ff
        /*2d74*/ 	.word	0x00000000
        /*2d78*/ 	.short	0x0101
        /*2d7a*/ 	.byte	0x04
	.zero		1


	//   ....[44]....
        /*2d7c*/ 	.word	0x0000f000
        /*2d80*/ 	.word	0x0000000c
        /*2d84*/ 	.word	0x00000030
        /*2d88*/ 	.short	0x010a
        /*2d8a*/ 	.byte	0x3f
	.zero		1


	//   ....[45]....
        /*2d8c*/ 	.word	0x0000f640
        /*2d90*/ 	.word	0x000000ff
        /*2d94*/ 	.word	0x00000000
        /*2d98*/ 	.short	0x0101
        /*2d9a*/ 	.byte	0x04
	.zero		1


	//   ....[46]....
        /*2d9c*/ 	.word	0x0000f720
        /*2da0*/ 	.word	0x0000000c
        /*2da4*/ 	.word	0x00000030
        /*2da8*/ 	.short	0x010a
        /*2daa*/ 	.byte	0x3f
	.zero		1


	//   ....[47]....
        /*2dac*/ 	.word	0x0000fe60
        /*2db0*/ 	.word	0x000000ff
        /*2db4*/ 	.word	0x00000000
        /*2db8*/ 	.short	0x0101
        /*2dba*/ 	.byte	0x04
	.zero		1


	//   ....[48]....
        /*2dbc*/ 	.word	0x0000ff40
        /*2dc0*/ 	.word	0x0000000c
        /*2dc4*/ 	.word	0x00000030
        /*2dc8*/ 	.short	0x010a
        /*2dca*/ 	.byte	0x3f
	.zero		1


	//   ....[49]....
        /*2dcc*/ 	.word	0x00010580
        /*2dd0*/ 	.word	0x000000ff
        /*2dd4*/ 	.word	0x00000000
        /*2dd8*/ 	.short	0x0101
        /*2dda*/ 	.byte	0x04
	.zero		1


	//   ....[50]....
        /*2ddc*/ 	.word	0x00010660
        /*2de0*/ 	.word	0x0000000c
        /*2de4*/ 	.word	0x00000030
        /*2de8*/ 	.short	0x010a
        /*2dea*/ 	.byte	0x3f
	.zero		1


	//   ....[51]....
        /*2dec*/ 	.word	0x00010da0
        /*2df0*/ 	.word	0x000000ff
        /*2df4*/ 	.word	0x00000000
        /*2df8*/ 	.short	0x0101
        /*2dfa*/ 	.byte	0x04
	.zero		1


	//   ....[52]....
        /*2dfc*/ 	.word	0x00010e80
        /*2e00*/ 	.word	0x0000000d
        /*2e04*/ 	.word	0x00000030
        /*2e08*/ 	.short	0x010a
        /*2e0a*/ 	.byte	0x3f
	.zero		1


	//   ....[53]....
        /*2e0c*/ 	.word	0x00011470
        /*2e10*/ 	.word	0x000000ff
        /*2e14*/ 	.word	0x00000000
        /*2e18*/ 	.short	0x0101
        /*2e1a*/ 	.byte	0x04
	.zero		1


	//   ....[54]....
        /*2e1c*/ 	.word	0x00011e30
        /*2e20*/ 	.word	0x000000ff
        /*2e24*/ 	.word	0x00000000
        /*2e28*/ 	.short	0x0101
        /*2e2a*/ 	.byte	0x04
	.zero		1


	//   ....[55]....
        /*2e2c*/ 	.word	0x00012570
        /*2e30*/ 	.word	0x000000ff
        /*2e34*/ 	.word	0x00000078
        /*2e38*/ 	.short	0x010a
        /*2e3a*/ 	.byte	0x04
	.zero		1


	//   ....[56]....
        /*2e3c*/ 	.word	0x00012970
        /*2e40*/ 	.word	0x000000ff
        /*2e44*/ 	.word	0x00000050
        /*2e48*/ 	.short	0x010a
        /*2e4a*/ 	.byte	0x0d
	.zero		1


	//   ....[57]....
        /*2e4c*/ 	.word	0x00012a60
        /*2e50*/ 	.word	0x000000ff
        /*2e54*/ 	.word	0x00000030
        /*2e58*/ 	.short	0x010b
        /*2e5a*/ 	.byte	0x0d
	.zero		1


	//   ....[58]....
        /*2e5c*/ 	.word	0x00012ac0
        /*2e60*/ 	.word	0x000000ff
        /*2e64*/ 	.word	0x00000000
        /*2e68*/ 	.short	0x0101
        /*2e6a*/ 	.byte	0x1e
	.zero		1


	//   ....[59]....
        /*2e6c*/ 	.word	0x00012af0
        /*2e70*/ 	.word	0x000000ff
        /*2e74*/ 	.word	0x00000058
        /*2e78*/ 	.short	0x010a
        /*2e7a*/ 	.byte	0x0d
	.zero		1


	//   ....[60]....
        /*2e7c*/ 	.word	0x00012c00
        /*2e80*/ 	.word	0x000000ff
        /*2e84*/ 	.word	0x00000038
        /*2e88*/ 	.short	0x010b
        /*2e8a*/ 	.byte	0x0d
	.zero		1


	//   ....[61]....
        /*2e8c*/ 	.word	0x00012c70
        /*2e90*/ 	.word	0x000000ff
        /*2e94*/ 	.word	0x00000000
        /*2e98*/ 	.short	0x0101
        /*2e9a*/ 	.byte	0x1d
	.zero		1


	//   ....[62]....
        /*2e9c*/ 	.word	0x00012ca0
        /*2ea0*/ 	.word	0x000000ff
        /*2ea4*/ 	.word	0x00000060
        /*2ea8*/ 	.short	0x010a
        /*2eaa*/ 	.byte	0x0d
	.zero		1


	//   ....[63]....
        /*2eac*/ 	.word	0x00012da0
        /*2eb0*/ 	.word	0x000000ff
        /*2eb4*/ 	.word	0x00000040
        /*2eb8*/ 	.short	0x010b
        /*2eba*/ 	.byte	0x0d
	.zero		1


	//   ....[64]....
        /*2ebc*/ 	.word	0x00012e00
        /*2ec0*/ 	.word	0x000000ff
        /*2ec4*/ 	.word	0x00000000
        /*2ec8*/ 	.short	0x0101
        /*2eca*/ 	.byte	0x16
	.zero		1


	//   ....[65]....
        /*2ecc*/ 	.word	0x00012e30
        /*2ed0*/ 	.word	0x000000ff
        /*2ed4*/ 	.word	0x00000068
        /*2ed8*/ 	.short	0x010a
        /*2eda*/ 	.byte	0x0d
	.zero		1


	//   ....[66]....
        /*2edc*/ 	.word	0x00012f30
        /*2ee0*/ 	.word	0x000000ff
        /*2ee4*/ 	.word	0x00000048
        /*2ee8*/ 	.short	0x010b
        /*2eea*/ 	.byte	0x0d
	.zero		1


	//   ....[67]....
        /*2eec*/ 	.word	0x00012fa0
        /*2ef0*/ 	.word	0x000000ff
        /*2ef4*/ 	.word	0x00000000
        /*2ef8*/ 	.short	0x0101
        /*2efa*/ 	.byte	0x17
	.zero		1


	//   ....[68]....
        /*2efc*/ 	.word	0x00012fe0
        /*2f00*/ 	.word	0x000000ff
        /*2f04*/ 	.word	0x00000050
        /*2f08*/ 	.short	0x010a
        /*2f0a*/ 	.byte	0x0d
	.zero		1


	//   ....[69]....
        /*2f0c*/ 	.word	0x000130d0
        /*2f10*/ 	.word	0x000000ff
        /*2f14*/ 	.word	0x00000030
        /*2f18*/ 	.short	0x010b
        /*2f1a*/ 	.byte	0x0d
	.zero		1


	//   ....[70]....
        /*2f1c*/ 	.word	0x00013110
        /*2f20*/ 	.word	0x000000ff
        /*2f24*/ 	.word	0x00000000
        /*2f28*/ 	.short	0x0101
        /*2f2a*/ 	.byte	0x1e
	.zero		1


	//   ....[71]....
        /*2f2c*/ 	.word	0x00013140
        /*2f30*/ 	.word	0x000000ff
        /*2f34*/ 	.word	0x00000058
        /*2f38*/ 	.short	0x010a
        /*2f3a*/ 	.byte	0x0d
	.zero		1


	//   ....[72]....
        /*2f3c*/ 	.word	0x00013240
        /*2f40*/ 	.word	0x000000ff
        /*2f44*/ 	.word	0x00000038
        /*2f48*/ 	.short	0x010b
        /*2f4a*/ 	.byte	0x0d
	.zero		1


	//   ....[73]....
        /*2f4c*/ 	.word	0x00013280
        /*2f50*/ 	.word	0x000000ff
        /*2f54*/ 	.word	0x00000000
        /*2f58*/ 	.short	0x0101
        /*2f5a*/ 	.byte	0x1d
	.zero		1


	//   ....[74]....
        /*2f5c*/ 	.word	0x000132c0
        /*2f60*/ 	.word	0x000000ff
        /*2f64*/ 	.word	0x00000060
        /*2f68*/ 	.short	0x010a
        /*2f6a*/ 	.byte	0x0d
	.zero		1


	//   ....[75]....
        /*2f6c*/ 	.word	0x000133b0
        /*2f70*/ 	.word	0x000000ff
        /*2f74*/ 	.word	0x00000040
        /*2f78*/ 	.short	0x010b
        /*2f7a*/ 	.byte	0x0d
	.zero		1


	//   ....[76]....
        /*2f7c*/ 	.word	0x000133f0
        /*2f80*/ 	.word	0x000000ff
        /*2f84*/ 	.word	0x00000000
        /*2f88*/ 	.short	0x0101
        /*2f8a*/ 	.byte	0x16
	.zero		1


	//   ....[77]....
        /*2f8c*/ 	.word	0x00013420
        /*2f90*/ 	.word	0x000000ff
        /*2f94*/ 	.word	0x00000068
        /*2f98*/ 	.short	0x010a
        /*2f9a*/ 	.byte	0x0d
	.zero		1


	//   ....[78]....
        /*2f9c*/ 	.word	0x00013520
        /*2fa0*/ 	.word	0x000000ff
        /*2fa4*/ 	.word	0x00000048
        /*2fa8*/ 	.short	0x010b
        /*2faa*/ 	.byte	0x0d
	.zero		1


	//   ....[79]....
        /*2fac*/ 	.word	0x00013560
        /*2fb0*/ 	.word	0x000000ff
        /*2fb4*/ 	.word	0x00000000
        /*2fb8*/ 	.short	0x0101
        /*2fba*/ 	.byte	0x17
	.zero		1


	//   ....[80]....
        /*2fbc*/ 	.word	0x000135a0
        /*2fc0*/ 	.word	0x000000ff
        /*2fc4*/ 	.word	0x00000050
        /*2fc8*/ 	.short	0x010a
        /*2fca*/ 	.byte	0x0d
	.zero		1


	//   ....[81]....
        /*2fcc*/ 	.word	0x000136a0
        /*2fd0*/ 	.word	0x000000ff
        /*2fd4*/ 	.word	0x00000030
        /*2fd8*/ 	.short	0x010b
        /*2fda*/ 	.byte	0x0d
	.zero		1


	//   ....[82]....
        /*2fdc*/ 	.word	0x000136e0
        /*2fe0*/ 	.word	0x000000ff
        /*2fe4*/ 	.word	0x00000000
        /*2fe8*/ 	.short	0x0101
        /*2fea*/ 	.byte	0x1e
	.zero		1


	//   ....[83]....
        /*2fec*/ 	.word	0x00013710
        /*2ff0*/ 	.word	0x000000ff
        /*2ff4*/ 	.word	0x00000058
        /*2ff8*/ 	.short	0x010a
        /*2ffa*/ 	.byte	0x0d
	.zero		1


	//   ....[84]....
        /*2ffc*/ 	.word	0x00013810
        /*3000*/ 	.word	0x000000ff
        /*3004*/ 	.word	0x00000038
        /*3008*/ 	.short	0x010b
        /*300a*/ 	.byte	0x0d
	.zero		1


	//   ....[85]....
        /*300c*/ 	.word	0x00013850
        /*3010*/ 	.word	0x000000ff
        /*3014*/ 	.word	0x00000000
        /*3018*/ 	.short	0x0101
        /*301a*/ 	.byte	0x1d
	.zero		1


	//   ....[86]....
        /*301c*/ 	.word	0x00013890
        /*3020*/ 	.word	0x000000ff
        /*3024*/ 	.word	0x00000060
        /*3028*/ 	.short	0x010a
        /*302a*/ 	.byte	0x0d
	.zero		1


	//   ....[87]....
        /*302c*/ 	.word	0x00013990
        /*3030*/ 	.word	0x000000ff
        /*3034*/ 	.word	0x00000040
        /*3038*/ 	.short	0x010b
        /*303a*/ 	.byte	0x0d
	.zero		1


	//   ....[88]....
        /*303c*/ 	.word	0x000139d0
        /*3040*/ 	.word	0x000000ff
        /*3044*/ 	.word	0x00000000
        /*3048*/ 	.short	0x0101
        /*304a*/ 	.byte	0x16
	.zero		1


	//   ....[89]....
        /*304c*/ 	.word	0x00013a00
        /*3050*/ 	.word	0x000000ff
        /*3054*/ 	.word	0x00000068
        /*3058*/ 	.short	0x010a
        /*305a*/ 	.byte	0x0d
	.zero		1


	//   ....[90]....
        /*305c*/ 	.word	0x00013b00
        /*3060*/ 	.word	0x000000ff
        /*3064*/ 	.word	0x00000048
        /*3068*/ 	.short	0x010b
        /*306a*/ 	.byte	0x0d
	.zero		1


	//   ....[91]....
        /*306c*/ 	.word	0x00013b40
        /*3070*/ 	.word	0x000000ff
        /*3074*/ 	.word	0x00000000
        /*3078*/ 	.short	0x0101
        /*307a*/ 	.byte	0x17
	.zero		1


	//   ....[92]....
        /*307c*/ 	.word	0x00013b80
        /*3080*/ 	.word	0x000000ff
        /*3084*/ 	.word	0x00000050
        /*3088*/ 	.short	0x010a
        /*308a*/ 	.byte	0x0d
	.zero		1


	//   ....[93]....
        /*308c*/ 	.word	0x00013c80
        /*3090*/ 	.word	0x000000ff
        /*3094*/ 	.word	0x00000030
        /*3098*/ 	.short	0x010b
        /*309a*/ 	.byte	0x0d
	.zero		1


	//   ....[94]....
        /*309c*/ 	.word	0x00013cc0
        /*30a0*/ 	.word	0x000000ff
        /*30a4*/ 	.word	0x00000000
        /*30a8*/ 	.short	0x0101
        /*30aa*/ 	.byte	0x1e
	.zero		1


	//   ....[95]....
        /*30ac*/ 	.word	0x00013cf0
        /*30b0*/ 	.word	0x000000ff
        /*30b4*/ 	.word	0x00000058
        /*30b8*/ 	.short	0x010a
        /*30ba*/ 	.byte	0x0d
	.zero		1


	//   ....[96]....
        /*30bc*/ 	.word	0x00013df0
        /*30c0*/ 	.word	0x000000ff
        /*30c4*/ 	.word	0x00000038
        /*30c8*/ 	.short	0x010b
        /*30ca*/ 	.byte	0x0d
	.zero		1


	//   ....[97]....
        /*30cc*/ 	.word	0x00013e30
        /*30d0*/ 	.word	0x000000ff
        /*30d4*/ 	.word	0x00000000
        /*30d8*/ 	.short	0x0101
        /*30da*/ 	.byte	0x1d
	.zero		1


	//   ....[98]....
        /*30dc*/ 	.word	0x00013e70
        /*30e0*/ 	.word	0x000000ff
        /*30e4*/ 	.word	0x00000060
        /*30e8*/ 	.short	0x010a
        /*30ea*/ 	.byte	0x0d
	.zero		1


	//   ....[99]....
        /*30ec*/ 	.word	0x00013f70
        /*30f0*/ 	.word	0x000000ff
        /*30f4*/ 	.word	0x00000040
        /*30f8*/ 	.short	0x010b
        /*30fa*/ 	.byte	0x0d
	.zero		1


	//   ....[100]....
        /*30fc*/ 	.word	0x00013fb0
        /*3100*/ 	.word	0x000000ff
        /*3104*/ 	.word	0x00000000
        /*3108*/ 	.short	0x0101
        /*310a*/ 	.byte	0x16
	.zero		1


	//   ....[101]....
        /*310c*/ 	.word	0x00013fe0
        /*3110*/ 	.word	0x000000ff
        /*3114*/ 	.word	0x00000068
        /*3118*/ 	.short	0x010a
        /*311a*/ 	.byte	0x0d
	.zero		1


	//   ....[102]....
        /*311c*/ 	.word	0x000140e0
        /*3120*/ 	.word	0x000000ff
        /*3124*/ 	.word	0x00000048
        /*3128*/ 	.short	0x010b
        /*312a*/ 	.byte	0x0d
	.zero		1


	//   ....[103]....
        /*312c*/ 	.word	0x00014130
        /*3130*/ 	.word	0x000000ff
        /*3134*/ 	.word	0x00000000
        /*3138*/ 	.short	0x0101
        /*313a*/ 	.byte	0x17
	.zero		1


	//   ....[104]....
        /*313c*/ 	.word	0x00014830
        /*3140*/ 	.word	0x00000000
        /*3144*/ 	.word	0x00000050
        /*3148*/ 	.short	0x010a
        /*314a*/ 	.byte	0x3f
	.zero		1


	//   ....[105]....
        /*314c*/ 	.word	0x00014870
        /*3150*/ 	.word	0x00000000
        /*3154*/ 	.word	0x00000058
        /*3158*/ 	.short	0x010a
        /*315a*/ 	.byte	0x3f
	.zero		1


	//   ....[106]....
        /*315c*/ 	.word	0x000148b0
        /*3160*/ 	.word	0x00000000
        /*3164*/ 	.word	0x00000060
        /*3168*/ 	.short	0x010a
        /*316a*/ 	.byte	0x3f
	.zero		1


	//   ....[107]....
        /*316c*/ 	.word	0x00014910
        /*3170*/ 	.word	0x00000000
        /*3174*/ 	.word	0x00000068
        /*3178*/ 	.short	0x010a
        /*317a*/ 	.byte	0x3f
	.zero		1


	//   ....[108]....
        /*317c*/ 	.word	0x00014c40
        /*3180*/ 	.word	0x0000000d
        /*3184*/ 	.word	0x00000018
        /*3188*/ 	.short	0x010a
        /*318a*/ 	.byte	0x3f
	.zero		1


	//   ....[109]....
        /*318c*/ 	.word	0x00014f90
        /*3190*/ 	.word	0x00000002
        /*3194*/ 	.word	0x00000078
        /*3198*/ 	.short	0x0101
        /*319a*/ 	.byte	0x3f
	.zero		1


	//   ....[110]....
        /*319c*/ 	.word	0x00015740
        /*31a0*/ 	.word	0x00000005
        /*31a4*/ 	.word	0x00000000
        /*31a8*/ 	.short	0x010a
        /*31aa*/ 	.byte	0x3f
	.zero		1


	//   ....[111]....
        /*31ac*/ 	.word	0x000157d0
        /*31b0*/ 	.word	0x00000007
        /*31b4*/ 	.word	0x00000000
        /*31b8*/ 	.short	0x010a
        /*31ba*/ 	.byte	0x3f
	.zero		1


	//   ....[112]....
        /*31bc*/ 	.word	0x00015860
        /*31c0*/ 	.word	0x00000003
        /*31c4*/ 	.word	0x00000000
        /*31c8*/ 	.short	0x010a
        /*31ca*/ 	.byte	0x3f
	.zero		1


	//   ....[113]....
        /*31cc*/ 	.word	0x000158c0
        /*31d0*/ 	.word	0x00000003
        /*31d4*/ 	.word	0x00000000
        /*31d8*/ 	.short	0x010a
        /*31da*/ 	.byte	0x3f
	.zero		1


	//   ....[114]....
        /*31dc*/ 	.word	0x00015920
        /*31e0*/ 	.word	0x00000004
        /*31e4*/ 	.word	0x00000000
        /*31e8*/ 	.short	0x010a
        /*31ea*/ 	.byte	0x3f
	.zero		1


	//   ....[115]....
        /*31ec*/ 	.word	0x00015980
        /*31f0*/ 	.word	0x00000003
        /*31f4*/ 	.word	0x00000030
        /*31f8*/ 	.short	0x010a
        /*31fa*/ 	.byte	0x3f
	.zero		1


	//   ....[116]....
        /*31fc*/ 	.word	0x000159d0
        /*3200*/ 	.word	0x00000002
        /*3204*/ 	.word	0x00000030
        /*3208*/ 	.short	0x010a
        /*320a*/ 	.byte	0x3f
	.zero		1


	//   ....[117]....
        /*320c*/ 	.word	0x00015a20
        /*3210*/ 	.word	0x00000002
        /*3214*/ 	.word	0x00000030
        /*3218*/ 	.short	0x010a
        /*321a*/ 	.byte	0x3f
	.zero		1


	//   ....[118]....
        /*321c*/ 	.word	0x00015a70
        /*3220*/ 	.word	0x0000000c
        /*3224*/ 	.word	0x00000030
        /*3228*/ 	.short	0x010a
        /*322a*/ 	.byte	0x3f
	.zero		1


	//   ....[119]....
        /*322c*/ 	.word	0x00015ac0
        /*3230*/ 	.word	0x0000000c
        /*3234*/ 	.word	0x00000030
        /*3238*/ 	.short	0x010a
        /*323a*/ 	.byte	0x3f
	.zero		1


	//   ....[120]....
        /*323c*/ 	.word	0x00015b10
        /*3240*/ 	.word	0x0000000c
        /*3244*/ 	.word	0x00000030
        /*3248*/ 	.short	0x010a
        /*324a*/ 	.byte	0x3f
	.zero		1


	//   ....[121]....
        /*324c*/ 	.word	0x00015b60
        /*3250*/ 	.word	0x0000000c
        /*3254*/ 	.word	0x00000030
        /*3258*/ 	.short	0x010a
        /*325a*/ 	.byte	0x3f
	.zero		1


	//   ....[122]....
        /*325c*/ 	.word	0x00015bb0
        /*3260*/ 	.word	0x0000000c
        /*3264*/ 	.word	0x00000030
        /*3268*/ 	.short	0x010a
        /*326a*/ 	.byte	0x3f
	.zero		1


	//   ....[123]....
        /*326c*/ 	.word	0x00015c00
        /*3270*/ 	.word	0x0000000c
        /*3274*/ 	.word	0x00000030
        /*3278*/ 	.short	0x010a
        /*327a*/ 	.byte	0x3f
	.zero		1


	//   ....[124]....
        /*327c*/ 	.word	0x00015c50
        /*3280*/ 	.word	0x0000000c
        /*3284*/ 	.word	0x00000030
        /*3288*/ 	.short	0x010a
        /*328a*/ 	.byte	0x3f
	.zero		1


	//   ....[125]....
        /*328c*/ 	.word	0x00015ca0
        /*3290*/ 	.word	0x0000000c
        /*3294*/ 	.word	0x00000030
        /*3298*/ 	.short	0x010a
        /*329a*/ 	.byte	0x3f
	.zero		1


	//   ....[126]....
        /*329c*/ 	.word	0x00015cf0
        /*32a0*/ 	.word	0x0000000c
        /*32a4*/ 	.word	0x00000030
        /*32a8*/ 	.short	0x010a
        /*32aa*/ 	.byte	0x3f
	.zero		1


	//   ....[127]....
        /*32ac*/ 	.word	0x00015d40
        /*32b0*/ 	.word	0x0000000c
        /*32b4*/ 	.word	0x00000030
        /*32b8*/ 	.short	0x010a
        /*32ba*/ 	.byte	0x3f
	.zero		1


	//   ....[128]....
        /*32bc*/ 	.word	0x00015d90
        /*32c0*/ 	.word	0x0000000c
        /*32c4*/ 	.word	0x00000030
        /*32c8*/ 	.short	0x010a
        /*32ca*/ 	.byte	0x3f
	.zero		1


	//   ....[129]....
        /*32cc*/ 	.word	0x00015de0
        /*32d0*/ 	.word	0x0000000c
        /*32d4*/ 	.word	0x00000030
        /*32d8*/ 	.short	0x010a
        /*32da*/ 	.byte	0x3f
	.zero		1


	//   ....[130]....
        /*32dc*/ 	.word	0x00015e30
        /*32e0*/ 	.word	0x0000000d
        /*32e4*/ 	.word	0x00000030
        /*32e8*/ 	.short	0x010a
        /*32ea*/ 	.byte	0x3f
	.zero		1


	//   ....[131]....
        /*32ec*/ 	.word	0x00015e90
        /*32f0*/ 	.word	0x00000005
        /*32f4*/ 	.word	0x00000078
        /*32f8*/ 	.short	0x010a
        /*32fa*/ 	.byte	0x3f
	.zero		1


	//   ....[132]....
        /*32fc*/ 	.word	0x00015ef0
        /*3300*/ 	.word	0x00000003
        /*3304*/ 	.word	0x00000050
        /*3308*/ 	.short	0x010a
        /*330a*/ 	.byte	0x3f
	.zero		1


	//   ....[133]....
        /*330c*/ 	.word	0x00015f50
        /*3310*/ 	.word	0x00000003
        /*3314*/ 	.word	0x00000058
        /*3318*/ 	.short	0x010a
        /*331a*/ 	.byte	0x3f
	.zero		1


	//   ....[134]....
        /*331c*/ 	.word	0x00015fb0
        /*3320*/ 	.word	0x00000003
        /*3324*/ 	.word	0x00000060
        /*3328*/ 	.short	0x010a
        /*332a*/ 	.byte	0x3f
	.zero		1


	//   ....[135]....
        /*332c*/ 	.word	0x00016010
        /*3330*/ 	.word	0x00000003
        /*3334*/ 	.word	0x00000068
        /*3338*/ 	.short	0x010a
        /*333a*/ 	.byte	0x3f
	.zero		1


	//   ....[136]....
        /*333c*/ 	.word	0x00016070
        /*3340*/ 	.word	0x00000004
        /*3344*/ 	.word	0x00000050
        /*3348*/ 	.short	0x010a
        /*334a*/ 	.byte	0x3f
	.zero		1


	//   ....[137]....
        /*334c*/ 	.word	0x000160d0
        /*3350*/ 	.word	0x00000004
        /*3354*/ 	.word	0x00000058
        /*3358*/ 	.short	0x010a
        /*335a*/ 	.byte	0x3f
	.zero		1


	//   ....[138]....
        /*335c*/ 	.word	0x00016130
        /*3360*/ 	.word	0x00000004
        /*3364*/ 	.word	0x00000060
        /*3368*/ 	.short	0x010a
        /*336a*/ 	.byte	0x3f
	.zero		1


	//   ....[139]....
        /*336c*/ 	.word	0x00016190
        /*3370*/ 	.word	0x00000004
        /*3374*/ 	.word	0x00000068
        /*3378*/ 	.short	0x010a
        /*337a*/ 	.byte	0x3f
	.zero		1


	//   ....[140]....
        /*337c*/ 	.word	0x000161f0
        /*3380*/ 	.word	0x00000005
        /*3384*/ 	.word	0x00000050
        /*3388*/ 	.short	0x010a
        /*338a*/ 	.byte	0x3f
	.zero		1


	//   ....[141]....
        /*338c*/ 	.word	0x00016250
        /*3390*/ 	.word	0x00000005
        /*3394*/ 	.word	0x00000058
        /*3398*/ 	.short	0x010a
        /*339a*/ 	.byte	0x3f
	.zero		1


	//   ....[142]....
        /*339c*/ 	.word	0x000162b0
        /*33a0*/ 	.word	0x00000005
        /*33a4*/ 	.word	0x00000060
        /*33a8*/ 	.short	0x010a
        /*33aa*/ 	.byte	0x3f
	.zero		1


	//   ....[143]....
        /*33ac*/ 	.word	0x00016310
        /*33b0*/ 	.word	0x00000005
        /*33b4*/ 	.word	0x00000068
        /*33b8*/ 	.short	0x010a
        /*33ba*/ 	.byte	0x3f
	.zero		1


	//   ....[144]....
        /*33bc*/ 	.word	0x00016370
        /*33c0*/ 	.word	0x00000002
        /*33c4*/ 	.word	0x00000050
        /*33c8*/ 	.short	0x010a
        /*33ca*/ 	.byte	0x3f
	.zero		1


	//   ....[145]....
        /*33cc*/ 	.word	0x000163d0
        /*33d0*/ 	.word	0x00000002
        /*33d4*/ 	.word	0x00000058
        /*33d8*/ 	.short	0x010a
        /*33da*/ 	.byte	0x3f
	.zero		1


	//   ....[146]....
        /*33dc*/ 	.word	0x00016430
        /*33e0*/ 	.word	0x00000002
        /*33e4*/ 	.word	0x00000060
        /*33e8*/ 	.short	0x010a
        /*33ea*/ 	.byte	0x3f
	.zero		1


	//   ....[147]....
        /*33ec*/ 	.word	0x00016490
        /*33f0*/ 	.word	0x00000002
        /*33f4*/ 	.word	0x00000068
        /*33f8*/ 	.short	0x010a
        /*33fa*/ 	.byte	0x3f
	.zero		1


	//   ....[148]....
        /*33fc*/ 	.word	0x000164e0
        /*3400*/ 	.word	0x00000000
        /*3404*/ 	.word	0x00000050
        /*3408*/ 	.short	0x010a
        /*340a*/ 	.byte	0x3f
	.zero		1


	//   ....[149]....
        /*340c*/ 	.word	0x00016530
        /*3410*/ 	.word	0x00000000
        /*3414*/ 	.word	0x00000058
        /*3418*/ 	.short	0x010a
        /*341a*/ 	.byte	0x3f
	.zero		1


	//   ....[150]....
        /*341c*/ 	.word	0x00016580
        /*3420*/ 	.word	0x00000000
        /*3424*/ 	.word	0x00000060
        /*3428*/ 	.short	0x010a
        /*342a*/ 	.byte	0x3f
	.zero		1


	//   ....[151]....
        /*342c*/ 	.word	0x00016650
        /*3430*/ 	.word	0x0000000d
        /*3434*/ 	.word	0x00000018
        /*3438*/ 	.short	0x010a
        /*343a*/ 	.byte	0x3f
	.zero		1


	//   ....[152]....
        /*343c*/ 	.word	0x00016720
        /*3440*/ 	.word	0x00000005
        /*3444*/ 	.word	0x00000000
        /*3448*/ 	.short	0x010a
        /*344a*/ 	.byte	0x3f
	.zero		1


	//   ....[153]....
        /*344c*/ 	.word	0x00016770
        /*3450*/ 	.word	0x00000007
        /*3454*/ 	.word	0x00000000
        /*3458*/ 	.short	0x010a
        /*345a*/ 	.byte	0x3f
	.zero		1


	//----- nvinfo : EIATTR_NUM_MBARRIERS
	.align		4
.L_40:
        /*345c*/ 	.byte	0x03, 0x38
        /*345e*/ 	.short	0x0010


	//----- nvinfo : EIATTR_EXIT_INSTR_OFFSETS
	.align		4
        /*3460*/ 	.byte	0x04, 0x1c
        /*3462*/ 	.short	(.L_42 - .L_41)


	//   ....[0]....
.L_41:
        /*3464*/ 	.word	0x000158b0


	//----- nvinfo : EIATTR_MAX_THREADS
	.align		4
.L_42:
        /*3468*/ 	.byte	0x04, 0x05
        /*346a*/ 	.short	(.L_44 - .L_43)
.L_43:
        /*346c*/ 	.word	0x00000180
        /*3470*/ 	.word	0x00000001
        /*3474*/ 	.word	0x00000001


	//----- nvinfo : EIATTR_CRS_STACK_SIZE
	.align		4
.L_44:
        /*3478*/ 	.byte	0x04, 0x1e
        /*347a*/ 	.short	(.L_46 - .L_45)
.L_45:
        /*347c*/ 	.word	0x00000000


	//----- nvinfo : EIATTR_CBANK_PARAM_SIZE
	.align		4
.L_46:
        /*3480*/ 	.byte	0x03, 0x19
        /*3482*/ 	.short	0x0770


	//----- nvinfo : EIATTR_PARAM_CBANK
	.align		4
        /*3484*/ 	.byte	0x04, 0x0a
        /*3486*/ 	.short	(.L_48 - .L_47)
	.align		4
.L_47:
        /*3488*/ 	.word	index@(.nv.constant0._ZN7cutlass13device_kernelINS_4gemm6kernel13GemmUniversalIN4cute5tupleIJiiiiEEENS1_10collective13CollectiveMmaINS1_34MainloopSm90TmaGmmaWarpSpecializedILi3ENS5_IJNS4_1CILi1EEESB_SB_EEENS1_35KernelTmaWarpSpecializedCooperativeEEENS5_IJNSA_ILi256EEESF_NSA_ILi64EEEEEENS_6half_tENS5_IJlSB_lEEESI_SJ_NS4_8TiledMMAINS4_8MMA_AtomIJNS4_4SM904GMMA26MMA_64x256x16_F32F16F16_SSILNSN_5MajorE0ELSP_0ELNSN_7ScaleInE1ELSQ_1EEEEEENS4_6LayoutINS5_IJNSA_ILi2EEESB_SB_EEENS5_IJSB_NSA_ILi0EEESW_EEEEENS5_IJNS4_10UnderscoreESZ_SZ_EEEEENS4_13SM90_TMA_LOADENS4_14ComposedLayoutINS4_7SwizzleILi3ELi4ELi3EEENS4_18smem_ptr_flag_bitsILi16EEENST_INS5_IJNSA_ILi8EEESG_EEENS5_IJSG_SB_EEEEEEEvNS4_8identityES12_S1C_vS1D_EENS_8epilogue10collective18CollectiveEpilogueINS1F_22Sm90TmaWarpSpecializedILi4ELi2ELi16ELb1ELb0EEEJSH_NS5_IJNSA_ILi128EEENSA_ILi32EEEEEESI_SJ_SI_SJ_NS1F_6fusion15FusionCallbacksIS1J_NS1N_17LinearCombinationISI_fSI_fLNS_15FloatRoundStyleE2EEESH_S1M_JEEES12_NS13_INS14_ILi2ELi4ELi3EEES17_NST_INS5_IJS18_S1L_EEENS5_IJS1L_SB_EEEEEEENS4_17SM75_U32x4_LDSM_NENS4_14SM90_TMA_STOREES1X_NS4_17SM90_U32x4_STSM_NENS4_9Copy_AtomIJS20_SI_EEEvEEEvvEEEEvNT_6ParamsE)
        /*348c*/ 	.short	0x0210
        /*348e*/ 	.short	0x0770


	//----- nvinfo : EIATTR_SW_WAR
	.align		4
.L_48:
        /*3490*/ 	.byte	0x04, 0x36
        /*3492*/ 	.short	(.L_50 - .L_49)
.L_49:
        /*3494*/ 	.word	0x00000008
.L_50:


//--------------------- .nv.callgraph             --------------------------
	.section	.nv.callgraph,"",@"SHT_CUDA_CALLGRAPH"
	.align	4
	.sectionentsize	8
	.align		4
        /*0000*/ 	.word	0x00000000
	.align		4
        /*0004*/ 	.word	0xffffffff
	.align		4
        /*0008*/ 	.word	index@(_ZN7cutlass13device_kernelINS_4gemm6kernel13GemmUniversalIN4cute5tupleIJiiiiEEENS1_10collective13CollectiveMmaINS1_34MainloopSm90TmaGmmaWarpSpecializedILi3ENS5_IJNS4_1CILi1EEESB_SB_EEENS1_35KernelTmaWarpSpecializedCooperativeEEENS5_IJNSA_ILi256EEESF_NSA_ILi64EEEEEENS_6half_tENS5_IJlSB_lEEESI_SJ_NS4_8TiledMMAINS4_8MMA_AtomIJNS4_4SM904GMMA26MMA_64x256x16_F32F16F16_SSILNSN_5MajorE0ELSP_0ELNSN_7ScaleInE1ELSQ_1EEEEEENS4_6LayoutINS5_IJNSA_ILi2EEESB_SB_EEENS5_IJSB_NSA_ILi0EEESW_EEEEENS5_IJNS4_10UnderscoreESZ_SZ_EEEEENS4_13SM90_TMA_LOADENS4_14ComposedLayoutINS4_7SwizzleILi3ELi4ELi3EEENS4_18smem_ptr_flag_bitsILi16EEENST_INS5_IJNSA_ILi8EEESG_EEENS5_IJSG_SB_EEEEEEEvNS4_8identityES12_S1C_vS1D_EENS_8epilogue10collective18CollectiveEpilogueINS1F_22Sm90TmaWarpSpecializedILi4ELi2ELi16ELb1ELb0EEEJSH_NS5_IJNSA_ILi128EEENSA_ILi32EEEEEESI_SJ_SI_SJ_NS1F_6fusion15FusionCallbacksIS1J_NS1N_17LinearCombinationISI_fSI_fLNS_15FloatRoundStyleE2EEESH_S1M_JEEES12_NS13_INS14_ILi2ELi4ELi3EEES17_NST_INS5_IJS18_S1L_EEENS5_IJS1L_SB_EEEEEEENS4_17SM75_U32x4_LDSM_NENS4_14SM90_TMA_STOREES1X_NS4_17SM90_U32x4_STSM_NENS4_9Copy_AtomIJS20_SI_EEEvEEEvvEEEEvNT_6ParamsE)
	.align		4
        /*000c*/ 	.word	index@(__assertfail)
	.align		4
        /*0010*/ 	.word	0x00000000
	.align		4
        /*0014*/ 	.word	0xfffffffe
	.align		4
        /*0018*/ 	.word	0x00000000
	.align		4
        /*001c*/ 	.word	0xfffffffd
	.align		4
        /*0020*/ 	.word	0x00000000
	.align		4
        /*0024*/ 	.word	0xfffffffc


//--------------------- .nv.constant4             --------------------------
	.section	.nv.constant4,"a",@progbits
	.align	8
	.align		8
.nv.constant4:
        /*0000*/ 	.dword	__assertfail
	.align		8
        /*0008*/ 	.dword	__unnamed_1
	.align		8
        /*0010*/ 	.dword	__unnamed_2
	.align		8
        /*0018*/ 	.dword	_ZN39_INTERNAL_885c6229_4_k_cu_ee41ac9c_27444cuda3std3__45__cpo5beginE
	.align		8
        /*0020*/ 	.dword	_ZN39_INTERNAL_885c6229_4_k_cu_ee41ac9c_27444cuda3std3__45__cpo3endE
	.align		8
        /*0028*/ 	.dword	_ZN39_INTERNAL_885c6229_4_k_cu_ee41ac9c_27444cuda3std3__45__cpo6cbeginE
	.align		8
        /*0030*/ 	.dword	_ZN39_INTERNAL_885c6229_4_k_cu_ee41ac9c_27444cuda3std3__45__cpo4cendE
	.align		8
        /*0038*/ 	.dword	_ZN39_INTERNAL_885c6229_4_k_cu_ee41ac9c_27444cuda3std3__441_GLOBAL__N__885c6229_4_k_cu_ee41ac9c_27446ignoreE
	.align		8
        /*0040*/ 	.dword	_ZN39_INTERNAL_885c6229_4_k_cu_ee41ac9c_27444cuda3std3__419piecewise_constructE
	.align		8
        /*0048*/ 	.dword	_ZN39_INTERNAL_885c6229_4_k_cu_ee41ac9c_27444cuda3std3__48in_placeE
	.align		8
        /*0050*/ 	.dword	_ZN39_INTERNAL_885c6229_4_k_cu_ee41ac9c_27444cuda3std6ranges3__45__cpo4swapE
	.align		8
        /*0058*/ 	.dword	_ZN39_INTERNAL_885c6229_4_k_cu_ee41ac9c_27444cuda3std6ranges3__45__cpo9iter_moveE
	.align		8
        /*0060*/ 	.dword	_ZN39_INTERNAL_885c6229_4_k_cu_ee41ac9c_27444cute7productE
	.align		8
        /*0068*/ 	.dword	_ZN39_INTERNAL_885c6229_4_k_cu_ee41ac9c_27444cute1_E
	.align		8
        /*0070*/ 	.dword	$str$22
	.align		8
        /*0078*/ 	.dword	$str$23
	.align		8
        /*0080*/ 	.dword	$str$26
	.align		8
        /*0088*/ 	.dword	$str$27


//--------------------- .text._ZN7cutlass13device_kernelINS_4gemm6kernel13GemmUniversalIN4cute5tupleIJiiiiEEENS1_10collective13CollectiveMmaINS1_34MainloopSm90TmaGmmaWarpSpecializedILi3ENS5_IJNS4_1CILi1EEESB_SB_EEENS1_35KernelTmaWarpSpecializedCooperativeEEENS5_IJNSA_ILi256EEESF_NSA_ILi64EEEEEENS_6half_tENS5_IJlSB_lEEESI_SJ_NS4_8TiledMMAINS4_8MMA_AtomIJNS4_4SM904GMMA26MMA_64x256x16_F32F16F16_SSILNSN_5MajorE0ELSP_0ELNSN_7ScaleInE1ELSQ_1EEEEEENS4_6LayoutINS5_IJNSA_ILi2EEESB_SB_EEENS5_IJSB_NSA_ILi0EEESW_EEEEENS5_IJNS4_10UnderscoreESZ_SZ_EEEEENS4_13SM90_TMA_LOADENS4_14ComposedLayoutINS4_7SwizzleILi3ELi4ELi3EEENS4_18smem_ptr_flag_bitsILi16EEENST_INS5_IJNSA_ILi8EEESG_EEENS5_IJSG_SB_EEEEEEEvNS4_8identityES12_S1C_vS1D_EENS_8epilogue10collective18CollectiveEpilogueINS1F_22Sm90TmaWarpSpecializedILi4ELi2ELi16ELb1ELb0EEEJSH_NS5_IJNSA_ILi128EEENSA_ILi32EEEEEESI_SJ_SI_SJ_NS1F_6fusion15FusionCallbacksIS1J_NS1N_17LinearCombinationISI_fSI_fLNS_15FloatRoundStyleE2EEESH_S1M_JEEES12_NS13_INS14_ILi2ELi4ELi3EEES17_NST_INS5_IJS18_S1L_EEENS5_IJS1L_SB_EEEEEEENS4_17SM75_U32x4_LDSM_NENS4_14SM90_TMA_STOREES1X_NS4_17SM90_U32x4_STSM_NENS4_9Copy_AtomIJS20_SI_EEEvEEEvvEEEEvNT_6ParamsE --------------------------
	.section	.text._ZN7cutlass13device_kernelINS_4gemm6kernel13GemmUniversalIN4cute5tupleIJiiiiEEENS1_10collective13CollectiveMmaINS1_34MainloopSm90TmaGmmaWarpSpecializedILi3ENS5_IJNS4_1CILi1EEESB_SB_EEENS1_35KernelTmaWarpSpecializedCooperativeEEENS5_IJNSA_ILi256EEESF_NSA_ILi64EEEEEENS_6half_tENS5_IJlSB_lEEESI_SJ_NS4_8TiledMMAINS4_8MMA_AtomIJNS4_4SM904GMMA26MMA_64x256x16_F32F16F16_SSILNSN_5MajorE0ELSP_0ELNSN_7ScaleInE1ELSQ_1EEEEEENS4_6LayoutINS5_IJNSA_ILi2EEESB_SB_EEENS5_IJSB_NSA_ILi0EEESW_EEEEENS5_IJNS4_10UnderscoreESZ_SZ_EEEEENS4_13SM90_TMA_LOADENS4_14ComposedLayoutINS4_7SwizzleILi3ELi4ELi3EEENS4_18smem_ptr_flag_bitsILi16EEENST_INS5_IJNSA_ILi8EEESG_EEENS5_IJSG_SB_EEEEEEEvNS4_8identityES12_S1C_vS1D_EENS_8epilogue10collective18CollectiveEpilogueINS1F_22Sm90TmaWarpSpecializedILi4ELi2ELi16ELb1ELb0EEEJSH_NS5_IJNSA_ILi128EEENSA_ILi32EEEEEESI_SJ_SI_SJ_NS1F_6fusion15FusionCallbacksIS1J_NS1N_17LinearCombinationISI_fSI_fLNS_15FloatRoundStyleE2EEESH_S1M_JEEES12_NS13_INS14_ILi2ELi4ELi3EEES17_NST_INS5_IJS18_S1L_EEENS5_IJS1L_SB_EEEEEEENS4_17SM75_U32x4_LDSM_NENS4_14SM90_TMA_STOREES1X_NS4_17SM90_U32x4_STSM_NENS4_9Copy_AtomIJS20_SI_EEEvEEEvvEEEEvNT_6ParamsE,"ax",@progbits
	.align	128
.text._ZN7cutlass13device_kernelINS_4gemm6kernel13GemmUniversalIN4cute5tupleIJiiiiEEENS1_10collective13CollectiveMmaINS1_34MainloopSm90TmaGmmaWarpSpecializedILi3ENS5_IJNS4_1CILi1EEESB_SB_EEENS1_35KernelTmaWarpSpecializedCooperativeEEENS5_IJNSA_ILi256EEESF_NSA_ILi64EEEEEENS_6half_tENS5_IJlSB_lEEESI_SJ_NS4_8TiledMMAINS4_8MMA_AtomIJNS4_4SM904GMMA26MMA_64x256x16_F32F16F16_SSILNSN_5MajorE0ELSP_0ELNSN_7ScaleInE1ELSQ_1EEEEEENS4_6LayoutINS5_IJNSA_ILi2EEESB_SB_EEENS5_IJSB_NSA_ILi0EEESW_EEEEENS5_IJNS4_10UnderscoreESZ_SZ_EEEEENS4_13SM90_TMA_LOADENS4_14ComposedLayoutINS4_7SwizzleILi3ELi4ELi3EEENS4_18smem_ptr_flag_bitsILi16EEENST_INS5_IJNSA_ILi8EEESG_EEENS5_IJSG_SB_EEEEEEEvNS4_8identityES12_S1C_vS1D_EENS_8epilogue10collective18CollectiveEpilogueINS1F_22Sm90TmaWarpSpecializedILi4ELi2ELi16ELb1ELb0EEEJSH_NS5_IJNSA_ILi128EEENSA_ILi32EEEEEESI_SJ_SI_SJ_NS1F_6fusion15FusionCallbacksIS1J_NS1N_17LinearCombinationISI_fSI_fLNS_15FloatRoundStyleE2EEESH_S1M_JEEES12_NS13_INS14_ILi2ELi4ELi3EEES17_NST_INS5_IJS18_S1L_EEENS5_IJS1L_SB_EEEEEEENS4_17SM75_U32x4_LDSM_NENS4_14SM90_TMA_STOREES1X_NS4_17SM90_U32x4_STSM_NENS4_9Copy_AtomIJS20_SI_EEEvEEEvvEEEEvNT_6ParamsE:
        .type           _ZN7cutlass13device_kernelINS_4gemm6kernel13GemmUniversalIN4cute5tupleIJiiiiEEENS1_10collective13CollectiveMmaINS1_34MainloopSm90TmaGmmaWarpSpecializedILi3ENS5_IJNS4_1CILi1EEESB_SB_EEENS1_35KernelTmaWarpSpecializedCooperativeEEENS5_IJNSA_ILi256EEESF_NSA_ILi64EEEEEENS_6half_tENS5_IJlSB_lEEESI_SJ_NS4_8TiledMMAINS4_8MMA_AtomIJNS4_4SM904GMMA26MMA_64x256x16_F32F16F16_SSILNSN_5MajorE0ELSP_0ELNSN_7ScaleInE1ELSQ_1EEEEEENS4_6LayoutINS5_IJNSA_ILi2EEESB_SB_EEENS5_IJSB_NSA_ILi0EEESW_EEEEENS5_IJNS4_10UnderscoreESZ_SZ_EEEEENS4_13SM90_TMA_LOADENS4_14ComposedLayoutINS4_7SwizzleILi3ELi4ELi3EEENS4_18smem_ptr_flag_bitsILi16EEENST_INS5_IJNSA_ILi8EEESG_EEENS5_IJSG_SB_EEEEEEEvNS4_8identityES12_S1C_vS1D_EENS_8epilogue10collective18CollectiveEpilogueINS1F_22Sm90TmaWarpSpecializedILi4ELi2ELi16ELb1ELb0EEEJSH_NS5_IJNSA_ILi128EEENSA_ILi32EEEEEESI_SJ_SI_SJ_NS1F_6fusion15FusionCallbacksIS1J_NS1N_17LinearCombinationISI_fSI_fLNS_15FloatRoundStyleE2EEESH_S1M_JEEES12_NS13_INS14_ILi2ELi4ELi3EEES17_NST_INS5_IJS18_S1L_EEENS5_IJS1L_SB_EEEEEEENS4_17SM75_U32x4_LDSM_NENS4_14SM90_TMA_STOREES1X_NS4_17SM90_U32x4_STSM_NENS4_9Copy_AtomIJS20_SI_EEEvEEEvvEEEEvNT_6ParamsE,@function
        .size           _ZN7cutlass13device_kernelINS_4gemm6kernel13GemmUniversalIN4cute5tupleIJiiiiEEENS1_10collective13CollectiveMmaINS1_34MainloopSm90TmaGmmaWarpSpecializedILi3ENS5_IJNS4_1CILi1EEESB_SB_EEENS1_35KernelTmaWarpSpecializedCooperativeEEENS5_IJNSA_ILi256EEESF_NSA_ILi64EEEEEENS_6half_tENS5_IJlSB_lEEESI_SJ_NS4_8TiledMMAINS4_8MMA_AtomIJNS4_4SM904GMMA26MMA_64x256x16_F32F16F16_SSILNSN_5MajorE0ELSP_0ELNSN_7ScaleInE1ELSQ_1EEEEEENS4_6LayoutINS5_IJNSA_ILi2EEESB_SB_EEENS5_IJSB_NSA_ILi0EEESW_EEEEENS5_IJNS4_10UnderscoreESZ_SZ_EEEEENS4_13SM90_TMA_LOADENS4_14ComposedLayoutINS4_7SwizzleILi3ELi4ELi3EEENS4_18smem_ptr_flag_bitsILi16EEENST_INS5_IJNSA_ILi8EEESG_EEENS5_IJSG_SB_EEEEEEEvNS4_8identityES12_S1C_vS1D_EENS_8epilogue10collective18CollectiveEpilogueINS1F_22Sm90TmaWarpSpecializedILi4ELi2ELi16ELb1ELb0EEEJSH_NS5_IJNSA_ILi128EEENSA_ILi32EEEEEESI_SJ_SI_SJ_NS1F_6fusion15FusionCallbacksIS1J_NS1N_17LinearCombinationISI_fSI_fLNS_15FloatRoundStyleE2EEESH_S1M_JEEES12_NS13_INS14_ILi2ELi4ELi3EEES17_NST_INS5_IJS18_S1L_EEENS5_IJS1L_SB_EEEEEEENS4_17SM75_U32x4_LDSM_NENS4_14SM90_TMA_STOREES1X_NS4_17SM90_U32x4_STSM_NENS4_9Copy_AtomIJS20_SI_EEEvEEEvvEEEEvNT_6ParamsE,(.L_x_399 - _ZN7cutlass13device_kernelINS_4gemm6kernel13GemmUniversalIN4cute5tupleIJiiiiEEENS1_10collective13CollectiveMmaINS1_34MainloopSm90TmaGmmaWarpSpecializedILi3ENS5_IJNS4_1CILi1EEESB_SB_EEENS1_35KernelTmaWarpSpecializedCooperativeEEENS5_IJNSA_ILi256EEESF_NSA_ILi64EEEEEENS_6half_tENS5_IJlSB_lEEESI_SJ_NS4_8TiledMMAINS4_8MMA_AtomIJNS4_4SM904GMMA26MMA_64x256x16_F32F16F16_SSILNSN_5MajorE0ELSP_0ELNSN_7ScaleInE1ELSQ_1EEEEEENS4_6LayoutINS5_IJNSA_ILi2EEESB_SB_EEENS5_IJSB_NSA_ILi0EEESW_EEEEENS5_IJNS4_10UnderscoreESZ_SZ_EEEEENS4_13SM90_TMA_LOADENS4_14ComposedLayoutINS4_7SwizzleILi3ELi4ELi3EEENS4_18smem_ptr_flag_bitsILi16EEENST_INS5_IJNSA_ILi8EEESG_EEENS5_IJSG_SB_EEEEEEEvNS4_8identityES12_S1C_vS1D_EENS_8epilogue10collective18CollectiveEpilogueINS1F_22Sm90TmaWarpSpecializedILi4ELi2ELi16ELb1ELb0EEEJSH_NS5_IJNSA_ILi128EEENSA_ILi32EEEEEESI_SJ_SI_SJ_NS1F_6fusion15FusionCallbacksIS1J_NS1N_17LinearCombinationISI_fSI_fLNS_15FloatRoundStyleE2EEESH_S1M_JEEES12_NS13_INS14_ILi2ELi4ELi3EEES17_NST_INS5_IJS18_S1L_EEENS5_IJS1L_SB_EEEEEEENS4_17SM75_U32x4_LDSM_NENS4_14SM90_TMA_STOREES1X_NS4_17SM90_U32x4_STSM_NENS4_9Copy_AtomIJS20_SI_EEEvEEEvvEEEEvNT_6ParamsE)
        .other          _ZN7cutlass13device_kernelINS_4gemm6kernel13GemmUniversalIN4cute5tupleIJiiiiEEENS1_10collective13CollectiveMmaINS1_34MainloopSm90TmaGmmaWarpSpecializedILi3ENS5_IJNS4_1CILi1EEESB_SB_EEENS1_35KernelTmaWarpSpecializedCooperativeEEENS5_IJNSA_ILi256EEESF_NSA_ILi64EEEEEENS_6half_tENS5_IJlSB_lEEESI_SJ_NS4_8TiledMMAINS4_8MMA_AtomIJNS4_4SM904GMMA26MMA_64x256x16_F32F16F16_SSILNSN_5MajorE0ELSP_0ELNSN_7ScaleInE1ELSQ_1EEEEEENS4_6LayoutINS5_IJNSA_ILi2EEESB_SB_EEENS5_IJSB_NSA_ILi0EEESW_EEEEENS5_IJNS4_10UnderscoreESZ_SZ_EEEEENS4_13SM90_TMA_LOADENS4_14ComposedLayoutINS4_7SwizzleILi3ELi4ELi3EEENS4_18smem_ptr_flag_bitsILi16EEENST_INS5_IJNSA_ILi8EEESG_EEENS5_IJSG_SB_EEEEEEEvNS4_8identityES12_S1C_vS1D_EENS_8epilogue10collective18CollectiveEpilogueINS1F_22Sm90TmaWarpSpecializedILi4ELi2ELi16ELb1ELb0EEEJSH_NS5_IJNSA_ILi128EEENSA_ILi32EEEEEESI_SJ_SI_SJ_NS1F_6fusion15FusionCallbacksIS1J_NS1N_17LinearCombinationISI_fSI_fLNS_15FloatRoundStyleE2EEESH_S1M_JEEES12_NS13_INS14_ILi2ELi4ELi3EEES17_NST_INS5_IJS18_S1L_EEENS5_IJS1L_SB_EEEEEEENS4_17SM75_U32x4_LDSM_NENS4_14SM90_TMA_STOREES1X_NS4_17SM90_U32x4_STSM_NENS4_9Copy_AtomIJS20_SI_EEEvEEEvvEEEEvNT_6ParamsE,@"STO_CUDA_ENTRY STV_DEFAULT"
_ZN7cutlass13device_kernelINS_4gemm6kernel13GemmUniversalIN4cute5tupleIJiiiiEEENS1_10collective13CollectiveMmaINS1_34MainloopSm90TmaGmmaWarpSpecializedILi3ENS5_IJNS4_1CILi1EEESB_SB_EEENS1_35KernelTmaWarpSpecializedCooperativeEEENS5_IJNSA_ILi256EEESF_NSA_ILi64EEEEEENS_6half_tENS5_IJlSB_lEEESI_SJ_NS4_8TiledMMAINS4_8MMA_AtomIJNS4_4SM904GMMA26MMA_64x256x16_F32F16F16_SSILNSN_5MajorE0ELSP_0ELNSN_7ScaleInE1ELSQ_1EEEEEENS4_6LayoutINS5_IJNSA_ILi2EEESB_SB_EEENS5_IJSB_NSA_ILi0EEESW_EEEEENS5_IJNS4_10UnderscoreESZ_SZ_EEEEENS4_13SM90_TMA_LOADENS4_14ComposedLayoutINS4_7SwizzleILi3ELi4ELi3EEENS4_18smem_ptr_flag_bitsILi16EEENST_INS5_IJNSA_ILi8EEESG_EEENS5_IJSG_SB_EEEEEEEvNS4_8identityES12_S1C_vS1D_EENS_8epilogue10collective18CollectiveEpilogueINS1F_22Sm90TmaWarpSpecializedILi4ELi2ELi16ELb1ELb0EEEJSH_NS5_IJNSA_ILi128EEENSA_ILi32EEEEEESI_SJ_SI_SJ_NS1F_6fusion15FusionCallbacksIS1J_NS1N_17LinearCombinationISI_fSI_fLNS_15FloatRoundStyleE2EEESH_S1M_JEEES12_NS13_INS14_ILi2ELi4ELi3EEES17_NST_INS5_IJS18_S1L_EEENS5_IJS1L_SB_EEEEEEENS4_17SM75_U32x4_LDSM_NENS4_14SM90_TMA_STOREES1X_NS4_17SM90_U32x4_STSM_NENS4_9Copy_AtomIJS20_SI_EEEvEEEvvEEEEvNT_6ParamsE:
[----:B------:R-:W1:Y:S02]  /*0000*/  LDC R1, c[0x0][0x28] ;  /* 0x00000a00ff017b82 */ /* 0x000e640000000800 */
[----:B-1----:R-:W-:Y:S01]  /*0010*/  IADD3 R1, R1, -0x7a8, RZ ;  /* 0xfffff85801017810 */ /* 0x002fe20007ffe0ff */
[----:B------:R-:W1:Y:S05]  /*0020*/  S2R R2, SR_TID.X ;  /* 0x0000000000027919 */ /* 0x000e6a0000002100 */
[----:B------:R-:W2:Y:S01]  /*0030*/  LDC.64 R6, c[0x0][0x588] ;  /* 0x00016200ff067b82 */ /* 0x000ea20000000a00 */
[----:B------:R-:W-:Y:S01]  /*0040*/  ELECT P0, URZ, PT ;  /* 0x00000000003f782f */ /* 0x000fe20003800000 */
[----:B------:R-:W-:Y:S01]  /*0050*/  BSSY B0, `(.L_x_0) ;  /* 0x0000016000007945 */ /* 0x000fe20003800000 */
[----:B-1----:R-:W-:-:S02]  /*0060*/  SHF.R.U32.HI R10, RZ, 0x5, R2 ;  /* 0x00000005ff0a7819 */ /* 0x002fc40000011602 */
[----:B------:R-:W-:-:S03]  /*0070*/  SHF.R.U32.HI R2, RZ, 0x7, R2 ;  /* 0x00000007ff027819 */ /* 0x000fc60000011602 */
[----:B------:R-:W1:Y:S04]  /*0080*/  SHFL.IDX PT, R0, R10, RZ, 0x1f ;  /* 0x00001fff0a007589 */ /* 0x000e6800000e0000 */
[----:B------:R3:W4:Y:S01]  /*0090*/  SHFL.IDX PT, R9, R2, RZ, 0x1f ;  /* 0x00001fff02097589 */ /* 0x00072200000e0000 */
[----:B-1----:R-:W-:Y:S02]  /*00a0*/  ISETP.NE.OR P0, PT, R0, RZ, !P0 ;  /* 0x000000ff0000720c */ /* 0x002fe40004705670 */
[----:B------:R-:W-:-:S11]  /*00b0*/  SHF.R.S32.HI R3, RZ, 0x1f, R0 ;  /* 0x0000001fff037819 */ /* 0x000fd60000011400 */
[----:B--234-:R-:W-:Y:S05]  /*00c0*/  @P0 BRA `(.L_x_1) ;  /* 0x0000000000380947 */ /* 0x01cfea0003800000 */
[----:B------:R-:W-:Y:S02]  /*00d0*/  ULDC.64 UR4, c[0x0][0x198] ;  /* 0x0000660000047ab9 */ /* 0x000fe40000000a00 */
[----:B------:R-:W-:Y:S02]  /*00e0*/  UIADD3 UR6, UP0, UR4, 0xf0, URZ ;  /* 0x000000f004067890 */ /* 0x000fe4000ff1e03f */
[----:B------:R-:W-:Y:S02]  /*00f0*/  UIADD3 UR8, UP1, UR4, 0x1f0, URZ ;  /* 0x000001f004087890 */ /* 0x000fe4000ff3e03f */
[----:B------:R-:W-:Y:S02]  /*0100*/  UIADD3 UR10, UP2, UR4, 0x3f0, URZ ;  /* 0x000003f0040a7890 */ /* 0x000fe4000ff5e03f */
[----:B------:R-:W-:Y:S02]  /*0110*/  UIADD3 UR4, UP3, UR4, 0x4f0, URZ ;  /* 0x000004f004047890 */ /* 0x000fe4000ff7e03f */
[----:B------:R-:W-:-:S02]  /*0120*/  UIADD3.X UR7, URZ, UR5, URZ, UP0, !UPT ;  /* 0x000000053f077290 */ /* 0x000fc400087fe43f */
[----:B------:R-:W-:Y:S02]  /*0130*/  UIADD3.X UR9, URZ, UR5, URZ, UP1, !UPT ;  /* 0x000000053f097290 */ /* 0x000fe40008ffe43f */
[----:B------:R-:W-:Y:S02]  /*0140*/  UIADD3.X UR11, URZ, UR5, URZ, UP2, !UPT ;  /* 0x000000053f0b7290 */ /* 0x000fe400097fe43f */
[----:B------:R-:W-:-:S03]  /*0150*/  UIADD3.X UR5, URZ, UR5, URZ, UP3, !UPT ;  /* 0x000000053f057290 */ /* 0x000fc60009ffe43f */
[----:B------:R1:W-:Y:S02]  /*0160*/  UTMACCTL.PF [UR6] ;  /* 0x00000000060079b9 */ /* 0x0003e40008040000 */
[----:B------:R1:W-:Y:S02]  /*0170*/  UTMACCTL.PF [UR8] ;  /* 0x00000000080079b9 */ /* 0x0003e40008040000 */
[----:B------:R1:W-:Y:S02]  /*0180*/  UTMACCTL.PF [UR10] ;  /* 0x000000000a0079b9 */ /* 0x0003e40008040000 */
[----:B------:R1:W-:Y:S02]  /*0190*/  UTMACCTL.PF [UR4] ;  /* 0x00000000040079b9 */ /* 0x0003e40008040000 */
[----:B-1----:R-:W-:Y:S01]  /*01a0*/  NOP ;  /* 0x0000000000007918 */ /* 0x002fe20000000000 */
.L_x_1:
[----:B------:R-:W-:Y:S05]  /*01b0*/  BSYNC B0 ;  /* 0x0000000000007941 */ /* 0x000fea0003800000 */
.L_x_0:
[----:B------:R-:W-:Y:S01]  /*01c0*/  ULDC.64 UR4, c[0x0][0x590] ;  /* 0x0001640000047ab9 */ /* 0x000fe20000000a00 */
[----:B------:R-:W-:Y:S01]  /*01d0*/  LEA.HI R3, R3, R0, RZ, 0x2 ;  /* 0x0000000003037211 */ /* 0x000fe200078f10ff */
[----:B------:R-:W-:Y:S01]  /*01e0*/  ULDC.64 UR54, c[0x0][0x208] ;  /* 0x0000820000367ab9 */ /* 0x000fe20000000a00 */
[----:B------:R-:W-:Y:S02]  /*01f0*/  ISETP.NE.U32.AND P1, PT, RZ, UR4, PT ;  /* 0x00000004ff007c0c */ /* 0x000fe4000bf25070 */
[----:B------:R-:W-:Y:S02]  /*0200*/  LOP3.LUT R3, R3, 0xfffffffc, RZ, 0xc0, !PT ;  /* 0xfffffffc03037812 */ /* 0x000fe400078ec0ff */
[----:B------:R-:W-:Y:S02]  /*0210*/  ISETP.NE.AND.EX P2, PT, RZ, UR5, PT, P1 ;  /* 0x00000005ff007c0c */ /* 0x000fe4000bf45310 */
[----:B------:R-:W-:Y:S01]  /*0220*/  PRMT R5, RZ, 0x7610, R5 ;  /* 0x00007610ff057816 */ /* 0x000fe20000000005 */
[----:B------:R-:W-:Y:S01]  /*0230*/  IMAD.IADD R0, R0, 0x1, -R3 ;  /* 0x0000000100007824 */ /* 0x000fe200078e0a03 */
[----:B------:R-:W-:Y:S01]  /*0240*/  MOV R2, R6 ;  /* 0x0000000600027202 */ /* 0x000fe20000000f00 */
[----:B------:R-:W-:-:S08]  /*0250*/  IMAD.MOV.U32 R3, RZ, RZ, R7 ;  /* 0x000000ffff037224 */ /* 0x000fd000078e0007 */
[----:B------:R-:W-:Y:S05]  /*0260*/  @P2 BRA `(.L_x_2) ;  /* 0x0000000000302947 */ /* 0x000fea0003800000 */
[----:B------:R-:W-:Y:S02]  /*0270*/  ULDC.64 UR6, c[0x0][0x588] ;  /* 0x0001620000067ab9 */ /* 0x000fe40000000a00 */
[----:B------:R-:W-:-:S04]  /*0280*/  ISETP.NE.U32.AND P0, PT, RZ, UR6, PT ;  /* 0x00000006ff007c0c */ /* 0x000fc8000bf05070 */
[----:B------:R-:W-:-:S13]  /*0290*/  ISETP.NE.AND.EX P0, PT, RZ, UR7, PT, P0 ;  /* 0x00000007ff007c0c */ /* 0x000fda000bf05300 */
[----:B------:R-:W-:Y:S05]  /*02a0*/  @!P0 BRA `(.L_x_3) ;  /* 0x0000000000108947 */ /* 0x000fea0003800000 */
[----:B------:R-:W2:Y:S01]  /*02b0*/  LDG.E R4, desc[UR54][R2.64] ;  /* 0x0000003602047981 */ /* 0x000ea2000c1e1900 */
[----:B------:R-:W-:Y:S02]  /*02c0*/  MOV R5, 0x1 ;  /* 0x0000000100057802 */ /* 0x000fe40000000f00 */
[----:B--2---:R-:W-:Y:S01]  /*02d0*/  FSETP.NEU.AND P3, PT, R4, RZ, PT ;  /* 0x000000ff0400720b */ /* 0x004fe20003f6d000 */
[----:B------:R-:W-:-:S12]  /*02e0*/  BRA `(.L_x_2) ;  /* 0x0000000000107947 */ /* 0x000fd80003800000 */
.L_x_3:
[----:B------:R-:W-:Y:S01]  /*02f0*/  ULDC UR6, c[0x0][0x580] ;  /* 0x0001600000067ab9 */ /* 0x000fe20000000800 */
[----:B------:R-:W-:Y:S01]  /*0300*/  IMAD.MOV.U32 R5, RZ, RZ, 0x1 ;  /* 0x00000001ff057424 */ /* 0x000fe200078e00ff */
[----:B------:R-:W-:Y:S02]  /*0310*/  FSETP.NEU.AND P3, PT, RZ, UR6, PT ;  /* 0x00000006ff007c0b */ /* 0x000fe4000bf6d000 */
[----:B------:R-:W-:-:S11]  /*0320*/  CS2R R2, SRZ ;  /* 0x0000000000027805 */ /* 0x000fd6000001ff00 */
.L_x_2:
[----:B------:R-:W-:Y:S02]  /*0330*/  ISETP.NE.U32.AND P0, PT, R2, RZ, PT ;  /* 0x000000ff0200720c */ /* 0x000fe40003f05070 */
[----:B------:R-:W-:Y:S02]  /*0340*/  ISETP.NE.AND.EX P1, PT, RZ, UR5, PT, P1 ;  /* 0x00000005ff007c0c */ /* 0x000fe4000bf25310 */
[----:B------:R-:W-:Y:S02]  /*0350*/  ISETP.NE.AND.EX P0, PT, R3, RZ, PT, P0 ;  /* 0x000000ff0300720c */ /* 0x000fe40003f05300 */
[----:B------:R-:W-:-:S11]  /*0360*/  MOV R4, 0x1 ;  /* 0x0000000100047802 */ /* 0x000fd60000000f00 */
[----:B------:R-:W-:Y:S05]  /*0370*/  @P0 BRA P1, `(.L_x_4) ;  /* 0x0000000000340947 */ /* 0x000fea0000800000 */
[----:B------:R-:W-:Y:S02]  /*0380*/  ISETP.NE.U32.AND P1, PT, RZ, UR4, PT ;  /* 0x00000004ff007c0c */ /* 0x000fe4000bf25070 */
[----:B------:R-:W-:Y:S02]  /*0390*/  PRMT R5, R5, 0x9910, RZ ;  /* 0x0000991005057816 */ /* 0x000fe400000000ff */
[----:B------:R-:W-:Y:S02]  /*03a0*/  ISETP.NE.AND.EX P1, PT, RZ, UR5, PT, P1 ;  /* 0x00000005ff007c0c */ /* 0x000fe4000bf25310 */
[----:B------:R-:W-:Y:S01]  /*03b0*/  ISETP.NE.U32.AND P0, PT, R2, RZ, PT ;  /* 0x000000ff0200720c */ /* 0x000fe20003f05070 */
[----:B------:R-:W-:-:S03]  /*03c0*/  IMAD.MOV.U32 R2, RZ, RZ, R5 ;  /* 0x000000ffff027224 */ /* 0x000fc600078e0005 */
[----:B------:R-:W-:Y:S02]  /*03d0*/  ISETP.NE.AND.EX P0, PT, R3, RZ, PT, P0 ;  /* 0x000000ff0300720c */ /* 0x000fe40003f05300 */
[----:B------:R-:W-:Y:S02]  /*03e0*/  ISETP.NE.AND P4, PT, R2, RZ, PT ;  /* 0x000000ff0200720c */ /* 0x000fe40003f85270 */
[----:B------:R-:W-:Y:S02]  /*03f0*/  SEL R3, RZ, 0xffffffff, P3 ;  /* 0xffffffffff037807 */ /* 0x000fe40001800000 */
[----:B------:R-:W-:-:S04]  /*0400*/  SEL R2, RZ, 0xffffffff, P0 ;  /* 0xffffffffff027807 */ /* 0x000fc80000000000 */
[----:B------:R-:W-:-:S04]  /*0410*/  @P1 SEL R3, R2, R3, !P4 ;  /* 0x0000000302031207 */ /* 0x000fc80006000000 */
[----:B------:R-:W-:-:S04]  /*0420*/  LOP3.LUT R3, R3, 0x1, RZ, 0xc0, !PT ;  /* 0x0000000103037812 */ /* 0x000fc800078ec0ff */
[----:B------:R-:W-:-:S04]  /*0430*/  ISETP.NE.U32.AND P0, PT, R3, 0x1, PT ;  /* 0x000000010300780c */ /* 0x000fc80003f05070 */
[----:B------:R-:W-:-:S09]  /*0440*/  SEL R4, RZ, 0x1, !P0 ;  /* 0x00000001ff047807 */ /* 0x000fd20004000000 */
.L_x_4:
[----:B------:R-:W1:Y:S02]  /*0450*/  SHFL.IDX PT, R2, R10, RZ, 0x1f ;  /* 0x00001fff0a027589 */ /* 0x000e6400000e0000 */
[----:B-1----:R-:W-:-:S13]  /*0460*/  ISETP.NE.AND P0, PT, R2, RZ, PT ;  /* 0x000000ff0200720c */ /* 0x002fda0003f05270 */
[----:B------:R-:W-:Y:S05]  /*0470*/  @P0 BRA `(.L_x_5) ;  /* 0x0000000000500947 */ /* 0x000fea0003800000 */
[----:B------:R-:W1:Y:S01]  /*0480*/  S2UR UR8, SR_CgaCtaId ;  /* 0x00000000000879c3 */ /* 0x000e620000008800 */
[----:B------:R-:W-:Y:S01]  /*0490*/  UMOV UR4, 0x400 ;  /* 0x0000040000047882 */ /* 0x000fe20000000000 */
[----:B------:R-:W-:Y:S01]  /*04a0*/  UMOV UR5, 0x1 ;  /* 0x0000000100057882 */ /* 0x000fe20000000000 */
[----:B------:R-:W-:Y:S01]  /*04b0*/  UMOV UR6, 0x100 ;  /* 0x0000010000067882 */ /* 0x000fe20000000000 */
[----:B------:R-:W-:Y:S01]  /*04c0*/  ELECT P0, URZ, PT ;  /* 0x00000000003f782f */ /* 0x000fe20003800000 */
[----:B------:R-:W-:-:S04]  /*04d0*/  UIADD3 UR6, -UR6, 0x100000, URZ ;  /* 0x0010000006067890 */ /* 0x000fc8000fffe13f */
[----:B------:R-:W-:Y:S02]  /*04e0*/  USHF.L.U32 UR7, UR6, 0xb, URZ ;  /* 0x0000000b06077899 */ /* 0x000fe4000800063f */
[----:B------:R-:W-:Y:S02]  /*04f0*/  USHF.L.U32 UR6, UR6, 0x1, URZ ;  /* 0x0000000106067899 */ /* 0x000fe4000800063f */
[----:B-1----:R-:W-:Y:S02]  /*0500*/  ULEA UR8, UR8, UR4, 0x18 ;  /* 0x0000000408087291 */ /* 0x002fe4000f8ec03f */
[----:B------:R-:W-:-:S04]  /*0510*/  UIADD3 UR4, -UR5, 0x100000, URZ ;  /* 0x0010000005047890 */ /* 0x000fc8000fffe13f */
[----:B------:R-:W-:Y:S02]  /*0520*/  USHF.L.U32 UR5, UR4, 0xb, URZ ;  /* 0x0000000b04057899 */ /* 0x000fe4000800063f */
[----:B------:R-:W-:Y:S01]  /*0530*/  USHF.L.U32 UR4, UR4, 0x1, URZ ;  /* 0x0000000104047899 */ /* 0x000fe2000800063f */
[----:B------:R-:W1:Y:S11]  /*0540*/  FENCE.VIEW.ASYNC.S ;  /* 0x00000000000073c6 */ /* 0x000e760000000000 */
[----:B-1----:R1:W2:Y:S01]  /*0550*/  SYNCS.EXCH.64 URZ, [UR8], UR4 ;  /* 0x00000004083f75b2 */ /* 0x0022a20008000100 */
[----:B------:R1:W3:Y:S01]  /*0560*/  SYNCS.EXCH.64 URZ, [UR8+0x18], UR6 ;  /* 0x00001806083f75b2 */ /* 0x0002e20008000100 */
[----:B------:R1:W4:Y:S01]  /*0570*/  SYNCS.EXCH.64 URZ, [UR8+0x8], UR4 ;  /* 0x00000804083f75b2 */ /* 0x0003220008000100 */
[----:B------:R1:W1:Y:S01]  /*0580*/  SYNCS.EXCH.64 URZ, [UR8+0x20], UR6 ;  /* 0x00002006083f75b2 */ /* 0x0002620008000100 */
[----:B------:R1:W1:Y:S01]  /*0590*/  SYNCS.EXCH.64 URZ, [UR8+0x10], UR4 ;  /* 0x00001004083f75b2 */ /* 0x0002620008000100 */
[----:B------:R1:W1:Y:S01]  /*05a0*/  SYNCS.EXCH.64 URZ, [UR8+0x28], UR6 ;  /* 0x00002806083f75b2 */ /* 0x0002620008000100 */
[----:B------:R-:W-:Y:S01]  /*05b0*/  NOP ;  /* 0x0000000000007918 */ /* 0x000fe20000000000 */
.L_x_5:
[----:B------:R-:W5:Y:S01]  /*05c0*/  SHFL.IDX PT, R2, R10, RZ, 0x1f ;  /* 0x00001fff0a027589 */ /* 0x000f6200000e0000 */
[----:B------:R-:W1:Y:S01]  /*05d0*/  LDC R3, c[0x0][0x904] ;  /* 0x00024100ff037b82 */ /* 0x000e620000000800 */
[----:B------:R-:W-:Y:S01]  /*05e0*/  NOP ;  /* 0x0000000000007918 */ /* 0x000fe20000000000 */
[----:B-----5:R-:W-:-:S13]  /*05f0*/  ISETP.NE.AND P0, PT, R2, RZ, PT ;  /* 0x000000ff0200720c */ /* 0x020fda0003f05270 */
[----:B------:R-:W-:Y:S05]  /*0600*/  @P0 BRA `(.L_x_6) ;  /* 0x0000000000580947 */ /* 0x000fea0003800000 */
[----:B-1----:R-:W1:Y:S01]  /*0610*/  S2UR UR5, SR_CgaCtaId ;  /* 0x00000000000579c3 */ /* 0x002e620000008800 */
[----:B------:R-:W-:Y:S01]  /*0620*/  UMOV UR4, 0x400 ;  /* 0x0000040000047882 */ /* 0x000fe20000000000 */
[----:B------:R-:W-:Y:S01]  /*0630*/  UMOV UR6, 0x20 ;  /* 0x0000002000067882 */ /* 0x000fe20000000000 */
[----:B------:R-:W-:Y:S01]  /*0640*/  UMOV UR7, 0x100 ;  /* 0x0000010000077882 */ /* 0x000fe20000000000 */
[----:B------:R-:W-:Y:S01]  /*0650*/  ELECT P0, URZ, PT ;  /* 0x00000000003f782f */ /* 0x000fe20003800000 */
[----:B-1----:R-:W-:Y:S02]  /*0660*/  ULEA UR8, UR5, UR4, 0x18 ;  /* 0x0000000405087291 */ /* 0x002fe4000f8ec03f */
[----:B------:R-:W-:-:S04]  /*0670*/  UIADD3 UR4, -UR6, 0x100000, URZ ;  /* 0x0010000006047890 */ /* 0x000fc8000fffe13f */
[----:B------:R-:W-:Y:S02]  /*0680*/  USHF.L.U32 UR5, UR4, 0xb, URZ ;  /* 0x0000000b04057899 */ /* 0x000fe4000800063f */
[----:B------:R-:W-:Y:S02]  /*0690*/  USHF.L.U32 UR4, UR4, 0x1, URZ ;  /* 0x0000000104047899 */ /* 0x000fe4000800063f */
[----:B------:R-:W-:-:S04]  /*06a0*/  UIADD3 UR6, -UR7, 0x100000, URZ ;  /* 0x0010000007067890 */ /* 0x000fc8000fffe13f */
[----:B------:R-:W-:Y:S02]  /*06b0*/  USHF.L.U32 UR7, UR6, 0xb, URZ ;  /* 0x0000000b06077899 */ /* 0x000fe4000800063f */
[----:B------:R-:W-:Y:S01]  /*06c0*/  USHF.L.U32 UR6, UR6, 0x1, URZ ;  /* 0x0000000106067899 */ /* 0x000fe2000800063f */
[----:B------:R-:W1:Y:S03]  /*06d0*/  FENCE.VIEW.ASYNC.S ;  /* 0x00000000000073c6 */ /* 0x000e660000000000 */
[----:B-1----:R1:W1:Y:S08]  /*06e0*/  SYNCS.EXCH.64 URZ, [UR8+0x30], UR4 ;  /* 0x00003004083f75b2 */ /* 0x0022700008000100 */
[----:B------:R1:W1:Y:S01]  /*06f0*/  SYNCS.EXCH.64 URZ, [UR8+0x50], UR6 ;  /* 0x00005006083f75b2 */ /* 0x0002620008000100 */
[----:B------:R1:W1:Y:S01]  /*0700*/  SYNCS.EXCH.64 URZ, [UR8+0x38], UR4 ;  /* 0x00003804083f75b2 */ /* 0x0002620008000100 */
[----:B------:R1:W1:Y:S01]  /*0710*/  SYNCS.EXCH.64 URZ, [UR8+0x58], UR6 ;  /* 0x00005806083f75b2 */ /* 0x0002620008000100 */
[----:B------:R1:W1:Y:S01]  /*0720*/  SYNCS.EXCH.64 URZ, [UR8+0x40], UR4 ;  /* 0x00004004083f75b2 */ /* 0x0002620008000100 */
[----:B------:R1:W1:Y:S01]  /*0730*/  SYNCS.EXCH.64 URZ, [UR8+0x60], UR6 ;  /* 0x00006006083f75b2 */ /* 0x0002620008000100 */
[----:B------:R1:W1:Y:S01]  /*0740*/  SYNCS.EXCH.64 URZ, [UR8+0x48], UR4 ;  /* 0x00004804083f75b2 */ /* 0x0002620008000100 */
[----:B------:R1:W1:Y:S01]  /*0750*/  SYNCS.EXCH.64 URZ, [UR8+0x68], UR6 ;  /* 0x00006806083f75b2 */ /* 0x0002620008000100 */
[----:B------:R-:W-:Y:S01]  /*0760*/  NOP ;  /* 0x0000000000007918 */ /* 0x000fe20000000000 */
.L_x_6:
[----:B------:R-:W5:Y:S01]  /*0770*/  S2R R5, SR_CTAID.Y ;  /* 0x0000000000057919 */ /* 0x000f620000002600 */
[----:B-1----:R-:W-:Y:S02]  /*0780*/  ISETP.NE.AND P6, PT, R3, 0x1, PT ;  /* 0x000000010300780c */ /* 0x002fe40003fc5270 */
[----:B------:R-:W-:Y:S01]  /*0790*/  ELECT P0, URZ, PT ;  /* 0x00000000003f782f */ /* 0x000fe20003800000 */
[----:B------:R-:W1:Y:S01]  /*07a0*/  S2UR UR37, SR_CgaCtaId ;  /* 0x00000000002579c3 */ /* 0x000e620000008800 */
[----:B------:R-:W2:Y:S01]  /*07b0*/  SHFL.IDX PT, R10, R10, RZ, 0x1f ;  /* 0x00001fff0a0a7589 */ /* 0x000ea200000e0000 */
[----:B------:R-:W-:Y:S01]  /*07c0*/  ISETP.NE.AND P3, PT, R0, RZ, PT ;  /* 0x000000ff0000720c */ /* 0x000fe20003f65270 */
[----:B------:R-:W-:Y:S01]  /*07d0*/  UMOV UR4, 0x20 ;  /* 0x0000002000047882 */ /* 0x000fe20000000000 */
[----:B------:R-:W-:Y:S01]  /*07e0*/  ISETP.NE.AND P4, PT, R9, RZ, PT ;  /* 0x000000ff0900720c */ /* 0x000fe20003f85270 */
[----:B------:R-:W3:Y:S01]  /*07f0*/  S2R R8, SR_CTAID.X ;  /* 0x0000000000087919 */ /* 0x000ee20000002500 */
[----:B------:R-:W-:Y:S01]  /*0800*/  NOP ;  /* 0x0000000000007918 */ /* 0x000fe20000000000 */
[----:B------:R-:W-:Y:S01]  /*0810*/  UMOV UR38, 0x1 ;  /* 0x0000000100267882 */ /* 0x000fe20000000000 */
[----:B------:R-:W-:Y:S02]  /*0820*/  BSSY B6, `(.L_x_7) ;  /* 0x0001508000067945 */ /* 0x000fe40003800000 */
[----:B------:R-:W3:Y:S01]  /*0830*/  @P6 LDC R11, c[0x0][0x10] ;  /* 0x00000400ff0b6b82 */ /* 0x000ee20000000800 */
[----:B------:R-:W-:Y:S01]  /*0840*/  @P6 IMAD.MOV.U32 R3, RZ, RZ, RZ ;  /* 0x000000ffff036224 */ /* 0x000fe200078e00ff */
[----:B--2---:R-:W-:-:S06]  /*0850*/  ISETP.NE.OR P1, PT, R10, RZ, !P0 ;  /* 0x000000ff0a00720c */ /* 0x004fcc0004725670 */
[----:B------:R-:W2:Y:S01]  /*0860*/  @!P6 LDC R10, c[0x0][0xc] ;  /* 0x00000300ff0aeb82 */ /* 0x000ea20000000800 */
[----:B------:R-:W-:Y:S02]  /*0870*/  ISETP.EQ.OR P0, PT, R0, 0x3, !P3 ;  /* 0x000000030000780c */ /* 0x000fe40005f02670 */
[----:B-----5:R-:W-:Y:S02]  /*0880*/  @P6 MOV R2, R5 ;  /* 0x0000000500026202 */ /* 0x020fe40000000f00 */
[----:B------:R-:W-:-:S03]  /*0890*/  ISETP.EQ.AND P0, PT, R9, RZ, P0 ;  /* 0x000000ff0900720c */ /* 0x000fc60000702270 */
[----:B---3--:R-:W-:Y:S01]  /*08a0*/  @P6 IMAD.WIDE.U32 R2, R8, R11, R2 ;  /* 0x0000000b08026225 */ /* 0x008fe200078e0002 */
[----:B------:R-:W-:Y:S01]  /*08b0*/  @P6 MOV R11, RZ ;  /* 0x000000ff000b6202 */ /* 0x000fe20000000f00 */
[----:B------:R-:W-:Y:S01]  /*08c0*/  VOTEU.ALL UP0, P1 ;  /* 0x00000000003f7886 */ /* 0x000fe20000800000 */
[----:B------:R-:W-:Y:S01]  /*08d0*/  VOTEU.ALL UP1, P1 ;  /* 0x00000000003f7886 */ /* 0x000fe20000820000 */
[----:B------:R-:W-:Y:S02]  /*08e0*/  @P6 MOV R18, R2 ;  /* 0x0000000200126202 */ /* 0x000fe40000000f00 */
[----:B------:R-:W-:Y:S01]  /*08f0*/  @P6 IMAD.IADD R19, R3, 0x1, R11 ;  /* 0x0000000103136824 */ /* 0x000fe200078e020b */
[----:B------:R-:W-:Y:S01]  /*0900*/  @!UP0 UMOV UR6, 0x400 ;  /* 0x0000040000068882 */ /* 0x000fe20000000000 */
[----:B------:R-:W-:Y:S01]  /*0910*/  VIADD R11, R9, 0xffffffff ;  /* 0xffffffff090b7836 */ /* 0x000fe20000000000 */
[----:B------:R-:W-:Y:S01]  /*0920*/  MOV R9, RZ ;  /* 0x000000ff00097202 */ /* 0x000fe20000000f00 */
[----:B------:R-:W-:-:S04]  /*0930*/  @!UP0 UIADD3 UR4, -UR4, 0x100000, URZ ;  /* 0x0010000004048890 */ /* 0x000fc8000fffe13f */
[----:B------:R-:W-:Y:S02]  /*0940*/  @!UP0 USHF.L.U32 UR5, UR4, 0xb, URZ ;  /* 0x0000000b04058899 */ /* 0x000fe4000800063f */
[----:B------:R-:W-:Y:S02]  /*0950*/  @!UP0 USHF.L.U32 UR4, UR4, 0x1, URZ ;  /* 0x0000000104048899 */ /* 0x000fe4000800063f */
[----:B-1----:R-:W-:Y:S01]  /*0960*/  @!UP0 ULEA UR8, UR37, UR6, 0x18 ;  /* 0x0000000625088291 */ /* 0x002fe2000f8ec03f */
[----:B------:R-:W-:Y:S01]  /*0970*/  ISETP.GE.U32.AND P5, PT, R11, 0x2, PT ;  /* 0x000000020b00780c */ /* 0x000fe20003fa6070 */
[----:B------:R-:W-:Y:S01]  /*0980*/  VOTEU.ALL UP0, P1 ;  /* 0x00000000003f7886 */ /* 0x000fe20000800000 */
[----:B------:R-:W-:Y:S01]  /*0990*/  ISETP.EQ.AND P1, PT, R0, 0x2, !P4 ;  /* 0x000000020000780c */ /* 0x000fe20006722270 */
[----:B--2---:R-:W-:Y:S01]  /*09a0*/  @!P6 IMAD.WIDE.U32 R2, R10, R5, R8 ;  /* 0x000000050a02e225 */ /* 0x004fe200078e0008 */
[----:B------:R-:W-:Y:S01]  /*09b0*/  SEL R10, RZ, 0x1, !P0 ;  /* 0x00000001ff0a7807 */ /* 0x000fe20004000000 */
[----:B------:R-:W-:Y:S01]  /*09c0*/  ULDC UR6, c[0x0][0xc] ;  /* 0x0000030000067ab9 */ /* 0x000fe20000000800 */
[----:B------:R-:W-:Y:S01]  /*09d0*/  SEL R12, RZ, 0x1, !P1 ;  /* 0x00000001ff0c7807 */ /* 0x000fe20004800000 */
[----:B------:R-:W-:Y:S01]  /*09e0*/  @!P6 IMAD.MOV.U32 R18, RZ, RZ, R2 ;  /* 0x000000ffff12e224 */ /* 0x000fe200078e0002 */
[----:B------:R-:W-:Y:S01]  /*09f0*/  @!P6 MOV R19, R3 ;  /* 0x000000030013e202 */ /* 0x000fe20000000f00 */
[----:B------:R-:W-:Y:S01]  /*0a00*/  ULDC UR7, c[0x0][0x10] ;  /* 0x0000040000077ab9 */ /* 0x000fe20000000800 */
[----:B------:R-:W-:Y:S01]  /*0a10*/  SEL R3, R12, 0x2, P5 ;  /* 0x000000020c037807 */ /* 0x000fe20002800000 */
[----:B------:R-:W1:Y:S02]  /*0a20*/  FENCE.VIEW.ASYNC.S ;  /* 0x00000000000073c6 */ /* 0x000e640000000000 */
[----:B-1----:R-:W4:Y:S01]  /*0a30*/  @!UP0 SYNCS.EXCH.64 URZ, [UR8+0x70], UR4 ;  /* 0x00007004083f85b2 */ /* 0x002f220008000100 */
[----:B------:R-:W-:Y:S01]  /*0a40*/  SEL R2, R10, 0x2, P5 ;  /* 0x000000020a027807 */ /* 0x000fe20002800000 */
[----:B------:R1:W-:Y:S04]  /*0a50*/  STL [R1+0x200], R18 ;  /* 0x0002001201007387 */ /* 0x0003e80000100800 */
[----:B------:R1:W-:Y:S04]  /*0a60*/  STL [R1+0x210], R3 ;  /* 0x0002100301007387 */ /* 0x0003e80000100800 */
[----:B------:R1:W-:Y:S04]  /*0a70*/  STL [R1+0x204], R19 ;  /* 0x0002041301007387 */ /* 0x0003e80000100800 */
[----:B------:R1:W-:Y:S01]  /*0a80*/  STL [R1+0x208], R2 ;  /* 0x0002080201007387 */ /* 0x0003e20000100800 */
[----:B------:R2:W4:Y:S01]  /*0a90*/  @!UP1 SYNCS.EXCH.64 URZ, [UR8+0x78], UR4 ;  /* 0x00007804083f95b2 */ /* 0x0005220008000100 */
[----:B------:R-:W-:Y:S01]  /*0aa0*/  NOP ;  /* 0x0000000000007918 */ /* 0x000fe20000000000 */
[----:B--2---:R-:W-:-:S03]  /*0ab0*/  UIMAD.WIDE.U32 UR4, UR6, UR7, URZ ;  /* 0x00000007060472a5 */ /* 0x004fc6000f8e003f */
[----:B------:R-:W-:Y:S02]  /*0ac0*/  ULDC UR6, c[0x0][0x14] ;  /* 0x0000050000067ab9 */ /* 0x000fe40000000800 */
[----:B------:R-:W-:Y:S02]  /*0ad0*/  UIMAD.WIDE.U32 UR46, UR4, UR6, URZ ;  /* 0x00000006042e72a5 */ /* 0x000fe4000f8e003f */
[----:B------:R-:W-:-:S04]  /*0ae0*/  UIMAD UR39, UR5, UR6, URZ ;  /* 0x00000006052772a4 */ /* 0x000fc8000f8e023f */
[----:B------:R-:W-:Y:S01]  /*0af0*/  UIADD3 UR39, UR47, UR39, URZ ;  /* 0x000000272f277290 */ /* 0x000fe2000fffe03f */
[----:B----4-:R-:W-:Y:S06]  /*0b00*/  BAR.SYNC.DEFER_BLOCKING 0x0 ;  /* 0x0000000000007b1d */ /* 0x010fec0000010000 */
[----:B-1----:R-:W-:Y:S05]  /*0b10*/  @!P4 BRA `(.L_x_8) ;  /* 0x0000011000ccc947 */ /* 0x002fea0003800000 */
[----:B------:R-:W-:-:S13]  /*0b20*/  ISETP.GT.U32.AND P0, PT, R11, 0x1, PT ;  /* 0x000000010b00780c */ /* 0x000fda0003f04070 */
[----:B------:R-:W-:Y:S05]  /*0b30*/  @P0 BRA `(.L_x_9) ;  /* 0x0000014c00580947 */ /* 0x000fea0003800000 */
[----:B------:R-:W-:Y:S01]  /*0b40*/  ULDC.64 UR4, c[0x0][0x8f8] ;  /* 0x00023e0000047ab9 */ /* 0x000fe20000000a00 */
[----:B------:R-:W-:Y:S01]  /*0b50*/  UMOV UR43, 0xffffffff ;  /* 0xffffffff002b7882 */ /* 0x000fe20000000000 */
[----:B------:R-:W-:Y:S01]  /*0b60*/  ISETP.GE.U32.AND P0, PT, R18, UR4, PT ;  /* 0x0000000412007c0c */ /* 0x000fe2000bf06070 */
[----:B------:R-:W-:Y:S01]  /*0b70*/  IMAD.MOV.U32 R23, RZ, RZ, -0x1 ;  /* 0xffffffffff177424 */ /* 0x000fe200078e00ff */
[----:B------:R-:W-:Y:S02]  /*0b80*/  PRMT R154, RZ, 0x7610, R154 ;  /* 0x00007610ff9a7816 */ /* 0x000fe4000000009a */
[----:B------:R-:W-:Y:S02]  /*0b90*/  ISETP.GE.U32.AND.EX P0, PT, R19, UR5, PT, P0 ;  /* 0x0000000513007c0c */ /* 0x000fe4000bf06100 */
[----:B------:R-:W-:Y:S02]  /*0ba0*/  MOV R22, 0xffffffff ;  /* 0xffffffff00167802 */ /* 0x000fe40000000f00 */
[----:B------:R-:W-:-:S09]  /*0bb0*/  PRMT R0, RZ, 0x7610, R0 ;  /* 0x00007610ff007816 */ /* 0x000fd20000000000 */
[----:B------:R-:W-:Y:S05]  /*0bc0*/  @P0 BRA `(.L_x_10) ;  /* 0x0000000400640947 */ /* 0x000fea0003800000 */
[----:B------:R-:W1:Y:S01]  /*0bd0*/  LDC.64 R14, c[0x0][0x8d0] ;  /* 0x00023400ff0e7b82 */ /* 0x000e620000000a00 */
[----:B------:R-:W-:Y:S01]  /*0be0*/  IMAD.MOV.U32 R2, RZ, RZ, R18 ;  /* 0x000000ffff027224 */ /* 0x000fe200078e0012 */
[----:B------:R-:W-:-:S06]  /*0bf0*/  MOV R3, R19 ;  /* 0x0000001300037202 */ /* 0x000fcc0000000f00 */
[----:B------:R-:W2:Y:S08]  /*0c00*/  LDC R0, c[0x0][0x8d8] ;  /* 0x00023600ff007b82 */ /* 0x000eb00000000800 */
[----:B------:R-:W3:Y:S01]  /*0c10*/  LDC.64 R16, c[0x0][0x8c8] ;  /* 0x00023200ff107b82 */ /* 0x000ee20000000a00 */
[----:B-1----:R-:W-:-:S04]  /*0c20*/  ISETP.NE.U32.AND P0, PT, R14, RZ, PT ;  /* 0x000000ff0e00720c */ /* 0x002fc80003f05070 */
[----:B------:R-:W-:-:S13]  /*0c30*/  ISETP.NE.AND.EX P0, PT, R15, RZ, PT, P0 ;  /* 0x000000ff0f00720c */ /* 0x000fda0003f05300 */
[----:B--23--:R-:W-:Y:S05]  /*0c40*/  @!P0 BRA `(.L_x_11) ;  /* 0x0000000000288947 */ /* 0x00cfea0003800000 */
[----:B------:R-:W1:Y:S02]  /*0c50*/  LDC R11, c[0x0][0x8dc] ;  /* 0x00023700ff0b7b82 */ /* 0x000e640000000800 */
[----:B-1----:R-:W-:-:S05]  /*0c60*/  IADD3 R11, P0, R18, R11, RZ ;  /* 0x0000000b120b7210 */ /* 0x002fca0007f1e0ff */
[----:B------:R-:W-:-:S04]  /*0c70*/  IMAD.X R13, RZ, RZ, R19, P0 ;  /* 0x000000ffff0d7224 */ /* 0x000fc800000e0613 */
[----:B------:R-:W-:-:S04]  /*0c80*/  IMAD.WIDE.U32 R2, R13, R14, RZ ;  /* 0x0000000e0d027225 */ /* 0x000fc800078e00ff */
[----:B------:R-:W-:-:S04]  /*0c90*/  IMAD.WIDE.U32 R6, P0, R11, R15, R2 ;  /* 0x0000000f0b067225 */ /* 0x000fc80007800002 */
[----:B------:R-:W-:Y:S01]  /*0ca0*/  IMAD.WIDE.U32 R2, R11, R14, RZ ;  /* 0x0000000e0b027225 */ /* 0x000fe200078e00ff */
[----:B------:R-:W-:-:S03]  /*0cb0*/  IADD3.X R11, RZ, RZ, RZ, P0, !PT ;  /* 0x000000ffff0b7210 */ /* 0x000fc600007fe4ff */
[----:B------:R-:W-:Y:S01]  /*0cc0*/  IMAD.MOV.U32 R10, RZ, RZ, R7 ;  /* 0x000000ffff0a7224 */ /* 0x000fe200078e0007 */
[----:B------:R-:W-:-:S05]  /*0cd0*/  IADD3 RZ, P0, R3, R6, RZ ;  /* 0x0000000603ff7210 */ /* 0x000fca0007f1e0ff */
[----:B------:R-:W-:-:S08]  /*0ce0*/  IMAD.WIDE.U32.X R2, R13, R15, R10, P0 ;  /* 0x0000000f0d027225 */ /* 0x000fd000000e040a */
.L_x_11:
[-CC-:B------:R-:W-:Y:S01]  /*0cf0*/  SHF.R.U64 R21, R2, R0.reuse, R3.reuse ;  /* 0x0000000002157219 */ /* 0x180fe20000001203 */
[----:B------:R-:W1:Y:S01]  /*0d00*/  LDC.64 R14, c[0x0][0x8e8] ;  /* 0x00023a00ff0e7b82 */ /* 0x000e620000000a00 */
[----:B------:R-:W-:Y:S01]  /*0d10*/  SHF.R.U32.HI R0, RZ, R0, R3 ;  /* 0x00000000ff007219 */ /* 0x000fe20000011603 */
[----:B------:R-:W-:Y:S01]  /*0d20*/  IMAD.MOV.U32 R2, RZ, RZ, R18 ;  /* 0x000000ffff027224 */ /* 0x000fe200078e0012 */
[----:B------:R-:W-:Y:S01]  /*0d30*/  IADD3 R7, P0, RZ, -R21, RZ ;  /* 0x80000015ff077210 */ /* 0x000fe20007f1e0ff */
[----:B------:R-:W-:Y:S01]  /*0d40*/  ULDC UR4, c[0x0][0x150] ;  /* 0x0000540000047ab9 */ /* 0x000fe20000000800 */
[----:B------:R-:W-:Y:S02]  /*0d50*/  IMAD.MOV.U32 R6, RZ, RZ, -0x1 ;  /* 0xffffffffff067424 */ /* 0x000fe400078e00ff */
[----:B------:R-:W-:Y:S01]  /*0d60*/  IADD3.X R3, RZ, ~R0, RZ, P0, !PT ;  /* 0x80000000ff037210 */ /* 0x000fe200007fe4ff */
[----:B------:R-:W2:Y:S04]  /*0d70*/  LDC R4, c[0x0][0x8c0] ;  /* 0x00023000ff047b82 */ /* 0x000ea80000000800 */
[----:B------:R-:W-:Y:S01]  /*0d80*/  IMAD R0, R3, R16, RZ ;  /* 0x0000001003007224 */ /* 0x000fe200078e02ff */
[----:B------:R-:W-:-:S03]  /*0d90*/  MOV R3, R19 ;  /* 0x0000001300037202 */ /* 0x000fc60000000f00 */
[----:B------:R-:W3:Y:S01]  /*0da0*/  LDC R9, c[0x0][0x8b0] ;  /* 0x00022c00ff097b82 */ /* 0x000ee20000000800 */
[----:B------:R-:W-:-:S04]  /*0db0*/  IMAD.WIDE.U32 R2, R7, R16, R2 ;  /* 0x0000001007027225 */ /* 0x000fc800078e0002 */
[----:B------:R-:W-:Y:S01]  /*0dc0*/  IMAD R7, R7, R17, R0 ;  /* 0x0000001107077224 */ /* 0x000fe200078e0200 */
[----:B------:R-:W-:Y:S02]  /*0dd0*/  I2FP.F32.U32 R0, R8 ;  /* 0x0000000800007245 */ /* 0x000fe40000201000 */
[----:B------:R-:W4:Y:S01]  /*0de0*/  LDC R12, c[0x0][0x148] ;  /* 0x00005200ff0c7b82 */ /* 0x000f220000000800 */
[----:B-1----:R-:W-:Y:S01]  /*0df0*/  ISETP.NE.U32.AND P0, PT, R14, RZ, PT ;  /* 0x000000ff0e00720c */ /* 0x002fe20003f05070 */
[----:B------:R-:W-:Y:S02]  /*0e00*/  IMAD.IADD R7, R3, 0x1, R7 ;  /* 0x0000000103077824 */ /* 0x000fe400078e0207 */
[----:B------:R-:W-:Y:S01]  /*0e10*/  FMUL R0, R0, UR4 ;  /* 0x0000000400007c20 */ /* 0x000fe20008400000 */
[----:B------:R-:W-:Y:S01]  /*0e20*/  ISETP.NE.AND.EX P0, PT, R15, RZ, PT, P0 ;  /* 0x000000ff0f00720c */ /* 0x000fe20003f05300 */
[----:B------:R-:W-:Y:S02]  /*0e30*/  ULDC UR4, c[0x0][0x154] ;  /* 0x0000550000047ab9 */ /* 0x000fe40000000800 */
[----:B------:R-:W1:Y:S01]  /*0e40*/  LDC R3, c[0x0][0x144] ;  /* 0x00005100ff037b82 */ /* 0x000e620000000800 */
[-CC-:B--2---:R-:W-:Y:S01]  /*0e50*/  SHF.R.U64 R13, R2, R4.reuse, R7.reuse ;  /* 0x00000004020d7219 */ /* 0x184fe20000001207 */
[----:B------:R-:W2:Y:S01]  /*0e60*/  F2I.U32.TRUNC.NTZ R0, R0 ;  /* 0x0000000000007305 */ /* 0x000ea2000020f000 */
[----:B------:R-:W-:-:S02]  /*0e70*/  SHF.R.U32.HI R4, RZ, R4, R7 ;  /* 0x00000004ff047219 */ /* 0x000fc40000011607 */
[----:B------:R-:W-:-:S03]  /*0e80*/  I2FP.F32.U32 R2, R5 ;  /* 0x0000000500027245 */ /* 0x000fc60000201000 */
[----:B------:R-:W4:Y:S01]  /*0e90*/  LDC R23, c[0x0][0x8a8] ;  /* 0x00022a00ff177b82 */ /* 0x000f220000000800 */
[-CC-:B---3--:R-:W-:Y:S01]  /*0ea0*/  SHF.R.U64 R19, R13, R9.reuse, R4.reuse ;  /* 0x000000090d137219 */ /* 0x188fe20000001204 */
[----:B------:R-:W-:Y:S01]  /*0eb0*/  FMUL R2, R2, UR4 ;  /* 0x0000000402027c20 */ /* 0x000fe20008400000 */
[----:B------:R-:W-:Y:S01]  /*0ec0*/  SHF.R.U32.HI R4, RZ, R9, R4 ;  /* 0x00000009ff047219 */ /* 0x000fe20000011604 */
[----:B------:R-:W-:Y:S02]  /*0ed0*/  ULDC UR4, c[0x0][0x900] ;  /* 0x0002400000047ab9 */ /* 0x000fe40000000800 */
[----:B------:R3:W1:Y:S01]  /*0ee0*/  F2I.U32.TRUNC.NTZ R10, R2 ;  /* 0x00000002000a7305 */ /* 0x000662000020f000 */
[--C-:B------:R-:W-:Y:S01]  /*0ef0*/  SHF.R.U32.HI R11, RZ, UR4, R4.reuse ;  /* 0x00000004ff0b7c19 */ /* 0x100fe20008011604 */
[----:B------:R-:W4:Y:S01]  /*0f00*/  LDC R16, c[0x0][0x8f0] ;  /* 0x00023c00ff107b82 */ /* 0x000f220000000800 */
[----:B--2---:R-:W-:Y:S02]  /*0f10*/  IADD3 R0, -R0, RZ, RZ ;  /* 0x000000ff00007210 */ /* 0x004fe40007ffe1ff */
[----:B------:R-:W-:-:S02]  /*0f20*/  SHF.R.U64 R20, R19, UR4, R4 ;  /* 0x0000000413147c19 */ /* 0x000fc40008001204 */
[----:B------:R-:W-:Y:S02]  /*0f30*/  SHF.L.U32 R4, R6, UR4, RZ ;  /* 0x0000000406047c19 */ /* 0x000fe400080006ff */
[----:B---3--:R-:W-:Y:S01]  /*0f40*/  MOV R2, R20 ;  /* 0x0000001400027202 */ /* 0x008fe20000000f00 */
[----:B------:R-:W2:Y:S01]  /*0f50*/  LDC R17, c[0x0][0x8e0] ;  /* 0x00023800ff117b82 */ /* 0x000ea20000000800 */
[----:B-1----:R-:W-:Y:S02]  /*0f60*/  IMAD R0, R3, R0, R8 ;  /* 0x0000000003007224 */ /* 0x002fe400078e0208 */
[----:B------:R-:W-:-:S05]  /*0f70*/  IMAD.MOV.U32 R3, RZ, RZ, R11 ;  /* 0x000000ffff037224 */ /* 0x000fca00078e000b */
[----:B------:R-:W1:Y:S01]  /*0f80*/  LDC R18, c[0x0][0x8b8] ;  /* 0x00022e00ff127b82 */ /* 0x000e620000000800 */
[----:B------:R-:W-:Y:S05]  /*0f90*/  @!P0 BRA `(.L_x_12) ;  /* 0x0000000000288947 */ /* 0x000fea0003800000 */
[----:B------:R-:W3:Y:S02]  /*0fa0*/  LDC R9, c[0x0][0x8f4] ;  /* 0x00023d00ff097b82 */ /* 0x000ee40000000800 */
[----:B---3--:R-:W-:-:S04]  /*0fb0*/  IADD3 R9, P0, R20, R9, RZ ;  /* 0x0000000914097210 */ /* 0x008fc80007f1e0ff */
[----:B------:R-:W-:-:S05]  /*0fc0*/  IADD3.X R11, RZ, R11, RZ, P0, !PT ;  /* 0x0000000bff0b7210 */ /* 0x000fca00007fe4ff */
[----:B------:R-:W-:-:S04]  /*0fd0*/  IMAD.WIDE.U32 R2, R11, R14, RZ ;  /* 0x0000000e0b027225 */ /* 0x000fc800078e00ff */
[----:B------:R-:W-:-:S04]  /*0fe0*/  IMAD.WIDE.U32 R6, P0, R9, R15, R2 ;  /* 0x0000000f09067225 */ /* 0x000fc80007800002 */
[----:B------:R-:W-:Y:S01]  /*0ff0*/  IMAD.WIDE.U32 R2, R9, R14, RZ ;  /* 0x0000000e09027225 */ /* 0x000fe200078e00ff */
[----:B------:R-:W-:-:S03]  /*1000*/  MOV R8, R7 ;  /* 0x0000000700087202 */ /* 0x000fc60000000f00 */
[----:B------:R-:W-:Y:S01]  /*1010*/  IMAD.X R9, RZ, RZ, RZ, P0 ;  /* 0x000000ffff097224 */ /* 0x000fe200000e06ff */
[----:B------:R-:W-:-:S05]  /*1020*/  IADD3 RZ, P0, R3, R6, RZ ;  /* 0x0000000603ff7210 */ /* 0x000fca0007f1e0ff */
[----:B------:R-:W-:-:S08]  /*1030*/  IMAD.WIDE.U32.X R2, R11, R15, R8, P0 ;  /* 0x0000000f0b027225 */ /* 0x000fd000000e0408 */
.L_x_12:
[----:B------:R-:W-:Y:S01]  /*1040*/  LOP3.LUT R4, RZ, R4, RZ, 0x33, !PT ;  /* 0x00000004ff047212 */ /* 0x000fe200078e33ff */
[----:B------:R-:W-:Y:S01]  /*1050*/  USHF.L.U32 UR4, UR38, UR4, URZ ;  /* 0x0000000426047299 */ /* 0x000fe2000800063f */
[----:B----4-:R-:W-:Y:S01]  /*1060*/  SHF.R.U64 R3, R2, R16, R3 ;  /* 0x0000001002037219 */ /* 0x010fe20000001203 */
[----:B------:R-:W-:Y:S01]  /*1070*/  IMAD.MOV R10, RZ, RZ, -R10 ;  /* 0x000000ffff0a7224 */ /* 0x000fe200078e0a0a */
[----:B------:R-:W-:Y:S02]  /*1080*/  LOP3.LUT R4, R19, R4, RZ, 0xc0, !PT ;  /* 0x0000000413047212 */ /* 0x000fe400078ec0ff */
[----:B------:R-:W-:Y:S01]  /*1090*/  IADD3 R2, R23, -0x1, RZ ;  /* 0xffffffff17027810 */ /* 0x000fe20007ffe0ff */
[----:B------:R-:W-:Y:S01]  /*10a0*/  IMAD.MOV R6, RZ, RZ, -R3 ;  /* 0x000000ffff067224 */ /* 0x000fe200078e0a03 */
[----:B------:R-:W-:Y:S01]  /*10b0*/  R2UR UR43, R21 ;  /* 0x00000000152b72ca */ /* 0x000fe200000e0000 */
[----:B------:R-:W-:Y:S01]  /*10c0*/  @P6 IMAD R0, R12, R10, R5 ;  /* 0x0000000a0c006224 */ /* 0x000fe200078e0205 */
[----:B------:R-:W-:Y:S01]  /*10d0*/  LOP3.LUT R13, R13, R2, RZ, 0xc0, !PT ;  /* 0x000000020d0d7212 */ /* 0x000fe200078ec0ff */
[----:B------:R-:W-:-:S02]  /*10e0*/  IMAD R3, R3, UR4, R4 ;  /* 0x0000000403037c24 */ /* 0x000fc4000f8e0204 */
[----:B--2---:R-:W-:Y:S02]  /*10f0*/  IMAD R2, R6, R17, R20 ;  /* 0x0000001106027224 */ /* 0x004fe400078e0214 */
[----:B-1----:R-:W-:Y:S02]  /*1100*/  IMAD R0, R3, R18, R0 ;  /* 0x0000001203007224 */ /* 0x002fe400078e0200 */
[----:B------:R-:W-:Y:S01]  /*1110*/  IMAD R23, R2, R23, R13 ;  /* 0x0000001702177224 */ /* 0x000fe200078e020d */
[----:B------:R-:W-:-:S04]  /*1120*/  MOV R2, 0x1 ;  /* 0x0000000100027802 */ /* 0x000fc80000000f00 */
[----:B------:R-:W-:Y:S02]  /*1130*/  SEL R22, R23, R0, !P6 ;  /* 0x0000000017167207 */ /* 0x000fe40007000000 */
[----:B------:R-:W-:Y:S02]  /*1140*/  SEL R23, R0, R23, !P6 ;  /* 0x0000001700177207 */ /* 0x000fe40007000000 */
[----:B------:R-:W-:-:S07]  /*1150*/  PRMT R0, R2, 0x7610, R0 ;  /* 0x0000761002007816 */ /* 0x000fce0000000000 */
.L_x_10:
[----:B------:R-:W-:-:S08]  /*1160*/  NOP ;  /* 0x0000000000007918 */ /* 0x000fd00000000000 */
[----:B------:R-:W1:Y:S02]  /*1170*/  USETMAXREG.TRY_ALLOC.CTAPOOL UP0, 0xf0 ;  /* 0x000000f0000079c8 */ /* 0x000e640008000600 */
[----:B-1----:R-:W-:-:S13]  /*1180*/  PLOP3.LUT P0, PT, PT, PT, UP0, 0x80, 0x0 ;  /* 0x000000000000781c */ /* 0x002fda0003f0f008 */
[----:B------:R-:W-:Y:S05]  /*1190*/  @!P0 BRA `(.L_x_10) ;  /* 0xfffffffc00f08947 */ /* 0x000fea000383ffff */
[----:B------:R-:W-:Y:S02]  /*11a0*/  ULDC.64 UR4, c[0x0][0x590] ;  /* 0x0001640000047ab9 */ /* 0x000fe40000000a00 */
[----:B------:R-:W-:Y:S01]  /*11b0*/  IMAD.U32 R153, RZ, RZ, UR4 ;  /* 0x00000004ff997e24 */ /* 0x000fe2000f8e00ff */
[----:B------:R-:W-:-:S04]  /*11c0*/  MOV R156, UR5 ;  /* 0x00000005009c7c02 */ /* 0x000fc80008000f00 */
[----:B------:R-:W-:-:S04]  /*11d0*/  ISETP.NE.U32.AND P1, PT, R153, RZ, PT ;  /* 0x000000ff9900720c */ /* 0x000fc80003f25070 */
[----:B------:R-:W-:-:S13]  /*11e0*/  ISETP.NE.AND.EX P0, PT, R156, RZ, PT, P1 ;  /* 0x000000ff9c00720c */ /* 0x000fda0003f05310 */
[----:B------:R-:W-:Y:S05]  /*11f0*/  @P0 BRA `(.L_x_13) ;  /* 0x00000000002c0947 */ /* 0x000fea0003800000 */
[----:B------:R-:W-:Y:S02]  /*1200*/  ULDC.64 UR4, c[0x0][0x588] ;  /* 0x0001620000047ab9 */ /* 0x000fe40000000a00 */
[----:B------:R-:W-:-:S04]  /*1210*/  ISETP.NE.U32.AND P0, PT, RZ, UR4, PT ;  /* 0x00000004ff007c0c */ /* 0x000fc8000bf05070 */
[----:B------:R-:W-:-:S13]  /*1220*/  ISETP.NE.AND.EX P0, PT, RZ, UR5, PT, P0 ;  /* 0x00000005ff007c0c */ /* 0x000fda000bf05300 */
[----:B------:R-:W-:Y:S05]  /*1230*/  @!P0 BRA `(.L_x_14) ;  /* 0x0000000000108947 */ /* 0x000fea0003800000 */
[----:B------:R-:W1:Y:S02]  /*1240*/  LDC.64 R16, c[0x0][0x588] ;  /* 0x00016200ff107b82 */ /* 0x000e640000000a00 */
[----:B-1----:R1:W5:Y:S01]  /*1250*/  LDG.E R16, desc[UR54][R16.64] ;  /* 0x0000003610107981 */ /* 0x002362000c1e1900 */
[----:B------:R-:W-:Y:S01]  /*1260*/  IMAD.MOV.U32 R154, RZ, RZ, 0x1 ;  /* 0x00000001ff9a7424 */ /* 0x000fe200078e00ff */
[----:B------:R-:W-:Y:S06]  /*1270*/  BRA `(.L_x_13) ;  /* 0x00000000000c7947 */ /* 0x000fec0003800000 */
.L_x_14:
[----:B------:R-:W-:Y:S01]  /*1280*/  ULDC UR4, c[0x0][0x580] ;  /* 0x0001600000047ab9 */ /* 0x000fe20000000800 */
[----:B------:R-:W-:Y:S01]  /*1290*/  MOV R154, 0x1 ;  /* 0x00000001009a7802 */ /* 0x000fe20000000f00 */
[----:B------:R-:W-:-:S07]  /*12a0*/  IMAD.U32 R16, RZ, RZ, UR4 ;  /* 0x00000004ff107e24 */ /* 0x000fce000f8e00ff */
.L_x_13:
[----:B------:R-:W-:Y:S02]  /*12b0*/  ULDC.64 UR4, c[0x0][0x5b0] ;  /* 0x00016c0000047ab9 */ /* 0x000fe40000000a00 */
[----:B------:R-:W-:-:S04]  /*12c0*/  ISETP.NE.U32.AND P0, PT, RZ, UR4, PT ;  /* 0x00000004ff007c0c */ /* 0x000fc8000bf05070 */
[----:B------:R-:W-:-:S13]  /*12d0*/  ISETP.NE.AND.EX P0, PT, RZ, UR5, PT, P0 ;  /* 0x00000005ff007c0c */ /* 0x000fda000bf05300 */
[----:B------:R-:W-:Y:S05]  /*12e0*/  @P0 BRA `(.L_x_15) ;  /* 0x0000000000240947 */ /* 0x000fea0003800000 */
[----:B------:R-:W-:Y:S02]  /*12f0*/  ULDC.64 UR4, c[0x0][0x5a8] ;  /* 0x00016a0000047ab9 */ /* 0x000fe40000000a00 */
[----:B------:R-:W-:-:S04]  /*1300*/  ISETP.NE.U32.AND P0, PT, RZ, UR4, PT ;  /* 0x00000004ff007c0c */ /* 0x000fc8000bf05070 */
[----:B------:R-:W-:-:S13]  /*1310*/  ISETP.NE.AND.EX P0, PT, RZ, UR5, PT, P0 ;  /* 0x00000005ff007c0c */ /* 0x000fda000bf05300 */
[----:B------:R-:W-:Y:S05]  /*1320*/  @!P0 BRA `(.L_x_16) ;  /* 0x00000000000c8947 */ /* 0x000fea0003800000 */
[----:B------:R-:W1:Y:S02]  /*1330*/  LDC.64 R2, c[0x0][0x5a8] ;  /* 0x00016a00ff027b82 */ /* 0x000e640000000a00 */
[----:B-1----:R2:W5:Y:S01]  /*1340*/  LDG.E R17, desc[UR54][R2.64] ;  /* 0x0000003602117981 */ /* 0x002562000c1e1900 */
[----:B------:R-:W-:Y:S05]  /*1350*/  BRA `(.L_x_15) ;  /* 0x0000000000087947 */ /* 0x000fea0003800000 */
.L_x_16:
[----:B------:R-:W-:Y:S02]  /*1360*/  ULDC UR4, c[0x0][0x5a0] ;  /* 0x0001680000047ab9 */ /* 0x000fe40000000800 */
[----:B-1----:R-:W-:-:S07]  /*1370*/  MOV R17, UR4 ;  /* 0x0000000400117c02 */ /* 0x002fce0008000f00 */
.L_x_15:
[----:B------:R-:W-:Y:S01]  /*1380*/  LOP3.LUT P2, RZ, R0, 0xff, RZ, 0xc0, !PT ;  /* 0x000000ff00ff7812 */ /* 0x000fe2000784c0ff */
[----:B------:R-:W-:Y:S01]  /*1390*/  UMOV UR36, URZ ;  /* 0x0000003f00247c82 */ /* 0x000fe20008000000 */
[----:B------:R-:W-:-:S11]  /*13a0*/  PLOP3.LUT P0, PT, PT, PT, PT, 0x80, 0x0 ;  /* 0x000000000000781c */ /* 0x000fd60003f0f070 */
[----:B------:R-:W-:Y:S05]  /*13b0*/  @!P2 BRA `(.L_x_17) ;  /* 0x000001080008a947 */ /* 0x000fea0003800000 */
[----:B--2---:R-:W2:Y:S01]  /*13c0*/  LDL R2, [R1+0x210] ;  /* 0x0002100001027983 */ /* 0x004ea20000100800 */
[----:B------:R-:W-:Y:S01]  /*13d0*/  ULDC UR4, c[0x0][0x28c] ;  /* 0x0000a30000047ab9 */ /* 0x000fe20000000800 */
[----:B------:R-:W-:Y:S01]  /*13e0*/  IMAD.MOV.U32 R19, RZ, RZ, 0x10 ;  /* 0x00000010ff137424 */ /* 0x000fe200078e00ff */
[----:B------:R-:W-:Y:S01]  /*13f0*/  UIADD3 UR4, UR4, 0x3f, URZ ;  /* 0x0000003f04047890 */ /* 0x000fe2000fffe03f */
[----:B------:R-:W3:Y:S01]  /*1400*/  S2R R3, SR_TID.X ;  /* 0x0000000000037919 */ /* 0x000ee20000002100 */
[----:B------:R-:W-:Y:S01]  /*1410*/  ULDC.64 UR52, c[0x0][0x198] ;  /* 0x0000660000347ab9 */ /* 0x000fe20000000a00 */
[----:B------:R-:W-:Y:S01]  /*1420*/  UMOV UR44, URZ ;  /* 0x0000003f002c7c82 */ /* 0x000fe20008000000 */
[----:B------:R-:W-:Y:S01]  /*1430*/  USHF.R.S32.HI UR5, URZ, 0x1f, UR4 ;  /* 0x0000001f3f057899 */ /* 0x000fe20008011404 */
[----:B------:R-:W-:Y:S01]  /*1440*/  UMOV UR45, URZ ;  /* 0x0000003f002d7c82 */ /* 0x000fe20008000000 */
[----:B------:R-:W-:Y:S02]  /*1450*/  UMOV UR40, URZ ;  /* 0x0000003f00287c82 */ /* 0x000fe40008000000 */
[----:B------:R-:W-:Y:S01]  /*1460*/  ULEA.HI UR5, UR5, UR4, URZ, 0x6 ;  /* 0x0000000405057291 */ /* 0x000fe2000f8f303f */
[----:B------:R-:W-:-:S03]  /*1470*/  UMOV UR36, URZ ;  /* 0x0000003f00247c82 */ /* 0x000fc60008000000 */
[----:B------:R-:W-:Y:S01]  /*1480*/  USHF.R.S32.HI UR48, URZ, 0x6, UR5 ;  /* 0x000000063f307899 */ /* 0x000fe20008011405 */
[C---:B---3--:R-:W-:Y:S02]  /*1490*/  LOP3.LUT P0, RZ, R3.reuse, 0x4, RZ, 0xc0, !PT ;  /* 0x0000000403ff7812 */ /* 0x048fe4000780c0ff */
[----:B------:R-:W-:Y:S02]  /*14a0*/  LOP3.LUT R157, R3, 0xff, RZ, 0xc0, !PT ;  /* 0x000000ff039d7812 */ /* 0x000fe400078ec0ff */
[----:B------:R-:W-:Y:S02]  /*14b0*/  SEL R19, R19, 0xfffffff0, !P0 ;  /* 0xfffffff013137807 */ /* 0x000fe40004000000 */
[----:B------:R-:W-:Y:S02]  /*14c0*/  IADD3 R157, R157, 0x1f, RZ ;  /* 0x0000001f9d9d7810 */ /* 0x000fe40007ffe0ff */
[----:B--2---:R-:W-:-:S07]  /*14d0*/  LOP3.LUT R18, R2, 0x1, RZ, 0xfc, !PT ;  /* 0x0000000102127812 */ /* 0x004fce00078efcff */
.L_x_209:
[----:B------:R-:W2:Y:S01]  /*14e0*/  S2R R0, SR_TID.X ;  /* 0x0000000000007919 */ /* 0x000ea20000002100 */
[----:B------:R-:W3:Y:S01]  /*14f0*/  S2UR UR49, SR_CgaCtaId ;  /* 0x00000000003179c3 */ /* 0x000ee20000008800 */
[----:B------:R-:W-:Y:S02]  /*1500*/  UMOV UR50, 0x400 ;  /* 0x0000040000327882 */ /* 0x000fe40000000000 */
[----:B---3--:R-:W-:Y:S01]  /*1510*/  ULEA UR50, UR49, UR50, 0x18 ;  /* 0x0000003231327291 */ /* 0x008fe2000f8ec03f */
[----:B--2---:R-:W-:-:S04]  /*1520*/  LOP3.LUT R0, R0, 0x80, RZ, 0xc0, !PT ;  /* 0x0000008000007812 */ /* 0x004fc800078ec0ff */
[----:B------:R-:W-:-:S06]  /*1530*/  SHF.R.U32.HI R0, RZ, 0x7, R0 ;  /* 0x00000007ff007819 */ /* 0x000fcc0000011600 */
[----:B------:R-:W2:Y:S02]  /*1540*/  SHFL.IDX PT, R0, R0, RZ, 0x1f ;  /* 0x00001fff00007589 */ /* 0x000ea400000e0000 */
[----:B--2---:R-:W-:-:S13]  /*1550*/  R2UR UR4, R0 ;  /* 0x00000000000472ca */ /* 0x004fda00000e0000 */
[----:B------:R-:W-:-:S04]  /*1560*/  ULEA.HI UR5, UR4, UR4, URZ, 0x1 ;  /* 0x0000000404057291 */ /* 0x000fc8000f8f083f */
[----:B------:R-:W-:-:S04]  /*1570*/  ULOP3.LUT UR5, UR5, 0x7fffe, URZ, 0xc0, !UPT ;  /* 0x0007fffe05057892 */ /* 0x000fc8000f8ec03f */
[----:B------:R-:W-:-:S03]  /*1580*/  UIADD3 UR5, UR4, -UR5, URZ ;  /* 0x8000000504057290 */ /* 0x000fc6000fffe03f */
[----:B------:R-:W-:Y:S01]  /*1590*/  ULDC UR4, c[0x0][0x28c] ;  /* 0x0000a30000047ab9 */ /* 0x000fe20000000800 */
[----:B------:R-:W-:Y:S01]  /*15a0*/  ULEA UR5, UR5, UR50, 0xd ;  /* 0x0000003205057291 */ /* 0x000fe2000f8e683f */
[----:B------:R-:W-:-:S03]  /*15b0*/  ISETP.LT.AND P0, PT, RZ, UR4, PT ;  /* 0x00000004ff007c0c */ /* 0x000fc6000bf01270 */
[----:B------:R-:W-:-:S04]  /*15c0*/  UIADD3 UR5, UR5, 0x8400, URZ ;  /* 0x0000840005057890 */ /* 0x000fc8000fffe03f */
[----:B------:R-:W-:-:S04]  /*15d0*/  USHF.R.U32.HI UR5, URZ, 0x4, UR5 ;  /* 0x000000043f057899 */ /* 0x000fc80008011605 */
[----:B------:R-:W-:Y:S02]  /*15e0*/  ULOP3.LUT UR41, UR5, 0x3fff, URZ, 0xc0, !UPT ;  /* 0x00003fff05297892 */ /* 0x000fe4000f8ec03f */
[----:B-1----:R-:W-:Y:S10]  /*15f0*/  @P0 BRA `(.L_x_18) ;  /* 0x0000000000400947 */ /* 0x002ff40003800000 */
[----:B------:R-:W-:Y:S01]  /*1600*/  MOV R0, 0x0 ;  /* 0x0000000000007802 */ /* 0x000fe20000000f00 */
[----:B------:R-:W-:Y:S01]  /*1610*/  ULDC.64 UR4, c[0x4][0x70] ;  /* 0x01001c0000047ab9 */ /* 0x000fe20000000a00 */
[----:B------:R-:W-:Y:S01]  /*1620*/  ULDC.64 UR6, c[0x4][0x8] ;  /* 0x0100020000067ab9 */ /* 0x000fe20000000a00 */
[----:B------:R-:W-:Y:S01]  /*1630*/  IMAD.U32 R4, RZ, RZ, UR4 ;  /* 0x00000004ff047e24 */ /* 0x000fe2000f8e00ff */
[----:B------:R2:W3:Y:S01]  /*1640*/  LDC.64 R2, c[0x4][R0] ;  /* 0x0100000000027b82 */ /* 0x0004e20000000a00 */
[----:B------:R-:W-:Y:S01]  /*1650*/  MOV R5, UR5 ;  /* 0x0000000500057c02 */ /* 0x000fe20008000f00 */
[----:B------:R-:W-:Y:S01]  /*1660*/  ULDC.64 UR4, c[0x4][0x78] ;  /* 0x01001e0000047ab9 */ /* 0x000fe20000000a00 */
[----:B------:R-:W-:Y:S01]  /*1670*/  IMAD.U32 R10, RZ, RZ, UR6 ;  /* 0x00000006ff0a7e24 */ /* 0x000fe2000f8e00ff */
[----:B------:R-:W-:Y:S01]  /*1680*/  MOV R7, UR5 ;  /* 0x0000000500077c02 */ /* 0x000fe20008000f00 */
[----:B------:R-:W-:Y:S01]  /*1690*/  IMAD.U32 R6, RZ, RZ, UR4 ;  /* 0x00000004ff067e24 */ /* 0x000fe2000f8e00ff */
[----:B------:R-:W-:Y:S01]  /*16a0*/  MOV R11, UR7 ;  /* 0x00000007000b7c02 */ /* 0x000fe20008000f00 */
[----:B------:R-:W-:Y:S01]  /*16b0*/  IMAD.MOV.U32 R8, RZ, RZ, 0x1e1 ;  /* 0x000001e1ff087424 */ /* 0x000fe200078e00ff */
[----:B------:R-:W-:Y:S01]  /*16c0*/  MOV R12, 0x1 ;  /* 0x00000001000c7802 */ /* 0x000fe20000000f00 */
[----:B--2---:R-:W-:-:S07]  /*16d0*/  IMAD.MOV.U32 R13, RZ, RZ, RZ ;  /* 0x000000ffff0d7224 */ /* 0x004fce00078e00ff */
[----:B------:R-:W-:-:S07]  /*16e0*/  LEPC R20, `(.L_x_18) ;  /* 0x000000001014794e */ /* 0x000fce0000000000 */
[----:B-1-3-5:R-:W-:Y:S05]  /*16f0*/  CALL.ABS.NOINC R2 ;  /* 0x0000000002007343 */ /* 0x02afea0003c00000 */
.L_x_18:
[----:B------:R-:W2:Y:S02]  /*1700*/  LDL R2, [R1+0x208] ;  /* 0x0002080001027983 */ /* 0x000ea40000100800 */
[----:B--2---:R-:W-:-:S04]  /*1710*/  LOP3.LUT R0, R2, 0x1, RZ, 0xfc, !PT ;  /* 0x0000000102007812 */ /* 0x004fc800078efcff */
[----:B------:R-:W-:-:S13]  /*1720*/  ISETP.NE.AND P0, PT, R0, 0x3, PT ;  /* 0x000000030000780c */ /* 0x000fda0003f05270 */
[----:B------:R-:W-:Y:S05]  /*1730*/  @!P0 BRA `(.L_x_19) ;  /* 0x0000000000048947 */ /* 0x000fea0003800000 */
[----:B------:R-:W-:Y:S01]  /*1740*/  BPT.TRAP 0x1 ;  /* 0x000000040000795c */ /* 0x000fe20000300000 */
.L_x_19:
[----:B------:R-:W-:Y:S01]  /*1750*/  IMAD.U32 R0, RZ, RZ, UR45 ;  /* 0x0000002dff007e24 */ /* 0x000fe2000f8e00ff */
[----:B------:R-:W-:-:S04]  /*1760*/  MOV R3, UR40 ;  /* 0x0000002800037c02 */ /* 0x000fc80008000f00 */
[----:B------:R-:W-:Y:S02]  /*1770*/  LEA R3, R3, UR50, 0x3 ;  /* 0x0000003203037c11 */ /* 0x000fe4000f8e18ff */
[----:B------:R-:W-:-:S04]  /*1780*/  SHF.L.U32 R0, R0, 0x1f, RZ ;  /* 0x0000001f00007819 */ /* 0x000fc800000006ff */
[----:B------:R2:W3:Y:S01]  /*1790*/  SYNCS.PHASECHK.TRANS64.TRYWAIT P1, [R3+URZ], R0 ;  /* 0x00000000030075a7 */ /* 0x0004e2000802017f */
[----:B------:R-:W-:Y:S05]  /*17a0*/  @!P0 BRA `(.L_x_20) ;  /* 0x0000000000048947 */ /* 0x000fea0003800000 */
[----:B------:R-:W-:Y:S01]  /*17b0*/  BPT.TRAP 0x1 ;  /* 0x000000040000795c */ /* 0x000fe20000300000 */
.L_x_20:
[----:B---3--:R-:W-:Y:S05]  /*17c0*/  @P1 BRA `(.L_x_21) ;  /* 0x0000000000081947 */ /* 0x008fea0003800000 */
[----:B------:R-:W3:Y:S02]  /*17d0*/  SYNCS.PHASECHK.TRANS64.TRYWAIT P1, [R3+URZ], R0 ;  /* 0x00000000030075a7 */ /* 0x000ee4000802017f */
[----:B---3--:R-:W-:Y:S05]  /*17e0*/  @!P1 BRA `(.L_x_22) ;  /* 0x0000014000349947 */ /* 0x008fea0003800000 */
.L_x_21:
[----:B------:R-:W-:-:S04]  /*17f0*/  UISETP.LT.AND UP0, UPT, UR48, 0x1, UPT ;  /* 0x000000013000788c */ /* 0x000fc8000bf01270 */
[----:B------:R-:W-:-:S06]  /*1800*/  USEL UR4, UR48, 0x1, UP0 ;  /* 0x0000000130047887 */ /* 0x000fcc0008000000 */
[----:B------:R-:W-:Y:S01]  /*1810*/  MOV R2, UR4 ;  /* 0x0000000400027c02 */ /* 0x000fe20008000f00 */
[----:B------:R-:W-:Y:S05]  /*1820*/  WARPSYNC.ALL ;  /* 0x0000000000007948 */ /* 0x000fea0003800000 */
[----:B------:R-:W-:-:S04]  /*1830*/  IADD3 R2, -R2, UR48, RZ ;  /* 0x0000003002027c10 */ /* 0x000fc8000fffe1ff */
[----:B------:R-:W-:Y:S01]  /*1840*/  ISETP.GE.AND P1, PT, R2, 0x1, PT ;  /* 0x000000010200780c */ /* 0x000fe20003f26270 */
[----:B------:R-:W-:Y:S01]  /*1850*/  UIADD3 UR4, UR50, 0x20400, URZ ;  /* 0x0002040032047890 */ /* 0x000fe2000fffe03f */
[----:B------:R-:W-:Y:S01]  /*1860*/  WARPGROUP.ARRIVE ;  /* 0x00000000000079c5 */ /* 0x000fe20000000000 */
[----:B------:R-:W-:Y:S01]  /*1870*/  ULOP3.LUT UR8, UR41, 0x10000, URZ, 0xfc, !UPT ;  /* 0x0001000029087892 */ /* 0x000fe2000f8efc3f */
[----:B------:R4:W-:Y:S01]  /*1880*/  STL [R1+0x2e8], R23 ;  /* 0x0002e81701007387 */ /* 0x0009e20000100800 */
[----:B------:R-:W-:Y:S02]  /*1890*/  USHF.R.U32.HI UR4, URZ, 0x4, UR4 ;  /* 0x000000043f047899 */ /* 0x000fe40008011604 */
[----:B------:R-:W-:Y:S01]  /*18a0*/  ULEA UR10, UR40, UR8, 0xb ;  /* 0x00000008280a7291 */ /* 0x000fe2000f8e583f */
[----:B------:R1:W-:Y:S01]  /*18b0*/  STL [R1+0x2e4], R22 ;  /* 0x0002e41601007387 */ /* 0x0003e20000100800 */
[----:B------:R-:W-:Y:S01]  /*18c0*/  ULOP3.LUT UR4, UR4, 0x3fff, URZ, 0xc0, !UPT ;  /* 0x00003fff04047892 */ /* 0x000fe2000f8ec03f */
[----:B------:R-:W-:Y:S01]  /*18d0*/  UMOV UR5, 0x40000040 ;  /* 0x4000004000057882 */ /* 0x000fe20000000000 */
[----:B------:R-:W-:-:S02]  /*18e0*/  UMOV UR7, 0x40000040 ;  /* 0x4000004000077882 */ /* 0x000fc40000000000 */
[----:B------:R-:W-:Y:S01]  /*18f0*/  ULOP3.LUT UR9, UR4, 0x10000, URZ, 0xfc, !UPT ;  /* 0x0001000004097892 */ /* 0x000fe2000f8efc3f */
[----:B------:R2:W-:Y:S02]  /*1900*/  STL [R1+0x2e0], R19 ;  /* 0x0002e01301007387 */ /* 0x0005e40000100800 */
[----:B------:R-:W-:Y:S01]  /*1910*/  UMOV UR4, UR10 ;  /* 0x0000000a00047c82 */ /* 0x000fe20008000000 */
[----:B------:R-:W-:Y:S01]  /*1920*/  ULEA UR11, UR40, UR9, 0xb ;  /* 0x00000009280b7291 */ /* 0x000fe2000f8e583f */
[----:B------:R3:W-:Y:S04]  /*1930*/  STL [R1+0x2dc], R18 ;  /* 0x0002dc1201007387 */ /* 0x0007e80000100800 */
[----:B-----5:R3:W-:Y:S02]  /*1940*/  STL [R1+0x2d8], R17 ;  /* 0x0002d81101007387 */ /* 0x0207e40000100800 */
[----:B------:R-:W-:-:S02]  /*1950*/  UMOV UR6, UR11 ;  /* 0x0000000b00067c82 */ /* 0x000fc40008000000 */
[----:B------:R-:W-:Y:S01]  /*1960*/  HGMMA.64x256x16.F32 R24, gdesc[UR4], RZ, !UPT, gsb0 ;  /* 0x03e00000041879f0 */ /* 0x000fe2000c0008ff */
[----:B------:R3:W-:Y:S01]  /*1970*/  STL [R1+0x2d4], R16 ;  /* 0x0002d41001007387 */ /* 0x0007e20000100800 */
[----:B------:R-:W-:Y:S01]  /*1980*/  UIADD3 UR4, UR10, 0x400, URZ ;  /* 0x000004000a047890 */ /* 0x000fe2000fffe03f */
[----:B------:R-:W-:Y:S02]  /*1990*/  UMOV UR5, 0x40000040 ;  /* 0x4000004000057882 */ /* 0x000fe40000000000 */
[----:B------:R3:W-:Y:S01]  /*19a0*/  STL [R1+0x2d0], R2 ;  /* 0x0002d00201007387 */ /* 0x0007e20000100800 */
[----:B------:R-:W-:-:S03]  /*19b0*/  WARPGROUP.DEPBAR.LE gsb0, 0x0 ;  /* 0x00008000000079c5 */ /* 0x000fc60000010000 */
[----:B------:R-:W-:Y:S01]  /*19c0*/  STL.64 [R1], R24 ;  /* 0x0000001801007387 */ /* 0x000fe20000100a00 */
[----:B------:R-:W-:Y:S01]  /*19d0*/  IMAD.MOV.U32 R235, RZ, RZ, R47 ;  /* 0x000000ffffeb7224 */ /* 0x000fe200078e002f */
[----:B------:R-:W-:Y:S01]  /*19e0*/  MOV R234, R48 ;  /* 0x0000003000ea7202 */ /* 0x000fe20000000f00 */
[----:B------:R-:W-:Y:S01]  /*19f0*/  IMAD.MOV.U32 R233, RZ, RZ, R49 ;  /* 0x000000ffffe97224 */ /* 0x000fe200078e0031 */
[----:B------:R-:W-:Y:S01]  /*1a00*/  STL.64 [R1+0x8], R26 ;  /* 0x0000081a01007387 */ /* 0x000fe20000100a00 */
[----:B------:R-:W-:Y:S01]  /*1a10*/  MOV R232, R50 ;  /* 0x0000003200e87202 */ /* 0x000fe20000000f00 */
[----:B------:R-:W-:Y:S01]  /*1a20*/  IMAD.MOV.U32 R231, RZ, RZ, R51 ;  /* 0x000000ffffe77224 */ /* 0x000fe200078e0033 */
[----:B------:R-:W-:Y:S01]  /*1a30*/  MOV R230, R52 ;  /* 0x0000003400e67202 */ /* 0x000fe20000000f00 */
[----:B------:R-:W-:Y:S01]  /*1a40*/  STL.64 [R1+0x10], R28 ;  /* 0x0000101c01007387 */ /* 0x000fe20000100a00 */
        /* <DEDUP_REMOVED lines=84> */
[----:B----4-:R-:W-:Y:S01]  /*1f90*/  IMAD.MOV.U32 R23, RZ, RZ, R129 ;  /* 0x000000ffff177224 */ /* 0x010fe200078e0081 */
[----:B-1----:R-:W-:Y:S01]  /*1fa0*/  MOV R22, R130 ;  /* 0x0000008200167202 */ /* 0x002fe20000000f00 */
[----:B------:R-:W-:Y:S01]  /*1fb0*/  IMAD.MOV.U32 R21, RZ, RZ, R131 ;  /* 0x000000ffff157224 */ /* 0x000fe200078e0083 */
[----:B------:R-:W-:Y:S01]  /*1fc0*/  MOV R20, R132 ;  /* 0x0000008400147202 */ /* 0x000fe20000000f00 */
[----:B--2---:R-:W-:Y:S01]  /*1fd0*/  IMAD.MOV.U32 R19, RZ, RZ, R133 ;  /* 0x000000ffff137224 */ /* 0x004fe200078e0085 */
[----:B---3--:R-:W-:Y:S01]  /*1fe0*/  MOV R18, R134 ;  /* 0x0000008600127202 */ /* 0x008fe20000000f00 */
        /* <DEDUP_REMOVED lines=16> */
[----:B------:R1:W-:Y:S01]  /*20f0*/  STL [R1+0x58], R46 ;  /* 0x0000582e01007387 */ /* 0x0003e20000100800 */
[----:B------:R-:W-:-:S03]  /*2100*/  IMAD.MOV.U32 R0, RZ, RZ, R151 ;  /* 0x000000ffff007224 */ /* 0x000fc600078e0097 */
[----:B------:R-:W-:Y:S04]  /*2110*/  STL [R1+0x5a4], R157 ;  /* 0x0005a49d01007387 */ /* 0x000fe80000100800 */
[----:B------:R-:W-:Y:S01]  /*2120*/  STL [R1+0x5a0], R154 ;  /* 0x0005a09a01007387 */ /* 0x000fe20000100800 */
[----:B-1----:R-:W-:-:S06]  /*2130*/  WARPGROUP.ARRIVE ;  /* 0x00000000000079c5 */ /* 0x002fcc0000000000 */
[----:B------:R-:W-:Y:S03]  /*2140*/  HGMMA.64x256x16.F32 R24, gdesc[UR4], RZ, !UPT, gsb0 ;  /* 0x03e00000041879f0 */ /* 0x000fe6000c0008ff */
[----:B------:R-:W-:Y:S02]  /*2150*/  WARPGROUP.DEPBAR.LE gsb0, 0x0 ;  /* 0x00008000000079c5 */ /* 0x000fe40000010000 */
[----:B------:R-:W-:Y:S04]  /*2160*/  STL.64 [R1+0x598], R150 ;  /* 0x0005989601007387 */ /* 0x000fe80000100a00 */
        /* <DEDUP_REMOVED lines=20> */
[----:B------:R1:W-:Y:S04]  /*22b0*/  STL.64 [R1+0x4f0], R108 ;  /* 0x0004f06c01007387 */ /* 0x0003e80000100a00 */
[----:B-1----:R-:W2:Y:S04]  /*22c0*/  LDL.LU R108, [R1] ;  /* 0x00000000016c7983 */ /* 0x002ea80000300800 */
[----:B------:R-:W2:Y:S04]  /*22d0*/  LDL.LU R109, [R1+0x4] ;  /* 0x00000400016d7983 */ /* 0x000ea80000300800 */
        /* <DEDUP_REMOVED lines=20> */
[----:B------:R-:W2:Y:S01]  /*2420*/  LDL.LU R130, [R1+0x58] ;  /* 0x0000580001827983 */ /* 0x000ea20000300800 */
        /* <DEDUP_REMOVED lines=46> */
[----:B------:R-:W-:-:S02]  /*2710*/  UIADD3 UR4, UR10, 0x2, URZ ;  /* 0x000000020a047890 */ /* 0x000fc4000fffe03f */
[----:B------:R-:W-:Y:S01]  /*2720*/  UIADD3 UR6, UR11, 0x2, URZ ;  /* 0x000000020b067890 */ /* 0x000fe2000fffe03f */
[----:B------:R-:W-:Y:S01]  /*2730*/  UMOV UR5, 0x40000040 ;  /* 0x4000004000057882 */ /* 0x000fe20000000000 */
[----:B------:R-:W-:Y:S01]  /*2740*/  UMOV UR7, 0x40000040 ;  /* 0x4000004000077882 */ /* 0x000fe20000000000 */
[----:B--2---:R-:W-:-:S06]  /*2750*/  WARPGROUP.ARRIVE ;  /* 0x00000000000079c5 */ /* 0x004fcc0000000000 */
[----:B------:R-:W-:Y:S03]  /*2760*/  HGMMA.64x256x16.F32 R108, gdesc[UR4], R108, gsb0 ;  /* 0x03e00000046c79f0 */ /* 0x000fe6000800086c */
[----:B------:R-:W-:Y:S02]  /*2770*/  WARPGROUP.DEPBAR.LE gsb0, 0x0 ;  /* 0x00008000000079c5 */ /* 0x000fe40000010000 */
[----:B------:R-:W-:Y:S04]  /*2780*/  STL.64 [R1], R108 ;  /* 0x0000006c01007387 */ /* 0x000fe80000100a00 */
        /* <DEDUP_REMOVED lines=63> */
[----:B-1----:R-:W2:Y:S04]  /*2b80*/  LDL.LU R157, [R1+0x5a4] ;  /* 0x0005a400019d7983 */ /* 0x002ea80000300800 */
[----:B------:R-:W3:Y:S04]  /*2b90*/  LDL.LU R154, [R1+0x5a0] ;  /* 0x0005a000019a7983 */ /* 0x000ee80000300800 */
[----:B------:R-:W4:Y:S04]  /*2ba0*/  LDL.LU.64 R150, [R1+0x598] ;  /* 0x0005980001967983 */ /* 0x000f280000300a00 */
        /* <DEDUP_REMOVED lines=20> */
[----:B------:R-:W4:Y:S01]  /*2cf0*/  LDL.LU.64 R108, [R1+0x4f0] ;  /* 0x0004f000016c7983 */ /* 0x000f220000300a00 */
[----:B------:R-:W-:Y:S01]  /*2d00*/  UIADD3 UR4, UR10, 0x402, URZ ;  /* 0x000004020a047890 */ /* 0x000fe2000fffe03f */
[----:B------:R-:W-:Y:S01]  /*2d10*/  UMOV UR5, 0x40000040 ;  /* 0x4000004000057882 */ /* 0x000fe20000000000 */
[----:B----4-:R-:W-:-:S07]  /*2d20*/  WARPGROUP.ARRIVE ;  /* 0x00000000000079c5 */ /* 0x010fce0000000000 */
[----:B------:R-:W-:Y:S03]  /*2d30*/  HGMMA.64x256x16.F32 R24, gdesc[UR4], R24, gsb0 ;  /* 0x03e00000041879f0 */ /* 0x000fe60008000818 */
        /* <DEDUP_REMOVED lines=65> */
[----:B-1----:R-:W4:Y:S04]  /*3150*/  LDL.LU.64 R24, [R1] ;  /* 0x0000000001187983 */ /* 0x002f280000300a00 */
        /* <DEDUP_REMOVED lines=63> */
[----:B------:R-:W-:-:S02]  /*3550*/  UIADD3 UR4, UR10, 0x4, URZ ;  /* 0x000000040a047890 */ /* 0x000fc4000fffe03f */
[----:B------:R-:W-:Y:S01]  /*3560*/  UIADD3 UR6, UR11, 0x4, URZ ;  /* 0x000000040b067890 */ /* 0x000fe2000fffe03f */
[----:B------:R-:W-:Y:S01]  /*3570*/  UMOV UR5, 0x40000040 ;  /* 0x4000004000057882 */ /* 0x000fe20000000000 */
[----:B------:R-:W-:Y:S01]  /*3580*/  UMOV UR7, 0x40000040 ;  /* 0x4000004000077882 */ /* 0x000fe20000000000 */
[----:B----4-:R-:W-:-:S06]  /*3590*/  WARPGROUP.ARRIVE ;  /* 0x00000000000079c5 */ /* 0x010fcc0000000000 */
[----:B------:R-:W-:Y:S03]  /*35a0*/  HGMMA.64x256x16.F32 R24, gdesc[UR4], R24, gsb0 ;  /* 0x03e00000041879f0 */ /* 0x000fe60008000818 */
[----:B------:R-:W-:Y:S02]  /*35b0*/  WARPGROUP.DEPBAR.LE gsb0, 0x0 ;  /* 0x00008000000079c5 */ /* 0x000fe40000010000 */
[----:B------:R-:W-:Y:S01]  /*35c0*/  STL.64 [R1], R24 ;  /* 0x0000001801007387 */ /* 0x000fe20000100a00 */
        /* <DEDUP_REMOVED lines=43> */
[----:B------:R1:W-:Y:S01]  /*3880*/  STL [R1+0x58], R46 ;  /* 0x0000582e01007387 */ /* 0x0003e20000100800 */
[----:B------:R-:W-:Y:S01]  /*3890*/  MOV R203, R119 ;  /* 0x0000007700cb7202 */ /* 0x000fe20000000f00 */
[----:B------:R-:W-:Y:S01]  /*38a0*/  IMAD.MOV.U32 R199, RZ, RZ, R115 ;  /* 0x000000ffffc77224 */ /* 0x000fe200078e0073 */
[----:B------:R-:W-:Y:S01]  /*38b0*/  MOV R200, R116 ;  /* 0x0000007400c87202 */ /* 0x000fe20000000f00 */
[----:B------:R-:W4:Y:S01]  /*38c0*/  LDL.LU.64 R150, [R1+0x4e8] ;  /* 0x0004e80001967983 */ /* 0x000f220000300a00 */
        /* <DEDUP_REMOVED lines=48> */
[----:B------:R-:W-:Y:S01]  /*3bd0*/  IMAD.MOV.U32 R162, RZ, RZ, R78 ;  /* 0x000000ffffa27224 */ /* 0x000fe200078e004e */
[----:B------:R-:W-:Y:S01]  /*3be0*/  MOV R163, R79 ;  /* 0x0000004f00a37202 */ /* 0x000fe20000000f00 */
[----:B------:R-:W-:Y:S01]  /*3bf0*/  IMAD.MOV.U32 R160, RZ, RZ, R76 ;  /* 0x000000ffffa07224 */ /* 0x000fe200078e004c */
        /* <DEDUP_REMOVED lines=38> */
[----:B------:R-:W-:-:S02]  /*3e60*/  MOV R19, R49 ;  /* 0x0000003100137202 */ /* 0x000fc40000000f00 */
[----:B------:R-:W4:Y:S01]  /*3e70*/  LDL.LU.64 R104, [R1+0x430] ;  /* 0x0004300001687983 */ /* 0x000f220000300a00 */
[----:B------:R-:W-:-:S03]  /*3e80*/  MOV R23, R47 ;  /* 0x0000002f00177202 */ /* 0x000fc60000000f00 */
        /* <DEDUP_REMOVED lines=28> */
[----:B-1----:R-:W4:Y:S04]  /*4050*/  LDL.LU.64 R46, [R1+0x348] ;  /* 0x00034800012e7983 */ /* 0x002f280000300a00 */
        /* <DEDUP_REMOVED lines=12> */
[----:B------:R-:W-:-:S02]  /*4120*/  UMOV UR5, 0x40000040 ;  /* 0x4000004000057882 */ /* 0x000fc40000000000 */
[----:B--2---:R-:W-:Y:S04]  /*4130*/  STL [R1+0x2cc], R157 ;  /* 0x0002cc9d01007387 */ /* 0x004fe80000100800 */
[----:B---3--:R-:W-:Y:S01]  /*4140*/  STL [R1+0x2c8], R154 ;  /* 0x0002c89a01007387 */ /* 0x008fe20000100800 */
[----:B----4-:R-:W-:-:S06]  /*4150*/  WARPGROUP.ARRIVE ;  /* 0x00000000000079c5 */ /* 0x010fcc0000000000 */
        /* <DEDUP_REMOVED lines=74> */
[----:B------:R-:W-:Y:S01]  /*4600*/  UIADD3 UR4, UR10, 0x6, URZ ;  /* 0x000000060a047890 */ /* 0x000fe2000fffe03f */
[----:B------:R-:W-:Y:S01]  /*4610*/  MOV R135, R17 ;  /* 0x0000001100877202 */ /* 0x000fe20000000f00 */
[----:B------:R-:W-:Y:S01]  /*4620*/  UIADD3 UR6, UR11, 0x6, URZ ;  /* 0x000000060b067890 */ /* 0x000fe2000fffe03f */
[----:B------:R-:W-:Y:S01]  /*4630*/  MOV R137, R2 ;  /* 0x0000000200897202 */ /* 0x000fe20000000f00 */
[----:B------:R-:W-:Y:S01]  /*4640*/  UMOV UR5, 0x40000040 ;  /* 0x4000004000057882 */ /* 0x000fe20000000000 */
[----:B------:R-:W-:Y:S01]  /*4650*/  MOV R221, R20 ;  /* 0x0000001400dd7202 */ /* 0x000fe20000000f00 */
[----:B------:R-:W-:Y:S01]  /*4660*/  UMOV UR7, 0x40000040 ;  /* 0x4000004000077882 */ /* 0x000fe20000000000 */
[----:B------:R-:W-:Y:S01]  /*4670*/  MOV R222, R15 ;  /* 0x0000000f00de7202 */ /* 0x000fe20000000f00 */
[----:B------:R1:W5:Y:S01]  /*4680*/  LDL.LU R23, [R1+0x2e8] ;  /* 0x0002e80001177983 */ /* 0x0003620000300800 */
[----:B------:R-:W-:-:S02]  /*4690*/  MOV R224, R13 ;  /* 0x0000000d00e07202 */ /* 0x000fc40000000f00 */
[----:B------:R-:W-:Y:S01]  /*46a0*/  MOV R225, R12 ;  /* 0x0000000c00e17202 */ /* 0x000fe20000000f00 */
[----:B------:R1:W5:Y:S01]  /*46b0*/  LDL.LU R22, [R1+0x2e4] ;  /* 0x0002e40001167983 */ /* 0x0003620000300800 */
[----:B------:R-:W-:Y:S02]  /*46c0*/  MOV R227, R10 ;  /* 0x0000000a00e37202 */ /* 0x000fe40000000f00 */
[----:B------:R-:W-:Y:S01]  /*46d0*/  MOV R228, R9 ;  /* 0x0000000900e47202 */ /* 0x000fe20000000f00 */
[----:B------:R1:W5:Y:S01]  /*46e0*/  LDL.LU R19, [R1+0x2e0] ;  /* 0x0002e00001137983 */ /* 0x0003620000300800 */
[----:B------:R-:W-:Y:S02]  /*46f0*/  MOV R230, R7 ;  /* 0x0000000700e67202 */ /* 0x000fe40000000f00 */
[----:B------:R-:W-:Y:S01]  /*4700*/  MOV R231, R6 ;  /* 0x0000000600e77202 */ /* 0x000fe20000000f00 */
[----:B------:R1:W5:Y:S01]  /*4710*/  LDL.LU R18, [R1+0x2dc] ;  /* 0x0002dc0001127983 */ /* 0x0003620000300800 */
[----:B------:R-:W-:-:S02]  /*4720*/  MOV R233, R4 ;  /* 0x0000000400e97202 */ /* 0x000fc40000000f00 */
[----:B------:R-:W-:Y:S01]  /*4730*/  MOV R234, R3 ;  /* 0x0000000300ea7202 */ /* 0x000fe20000000f00 */
[----:B------:R1:W5:Y:S04]  /*4740*/  LDL.LU R17, [R1+0x2d8] ;  /* 0x0002d80001117983 */ /* 0x0003680000300800 */
[----:B------:R1:W5:Y:S04]  /*4750*/  LDL.LU R16, [R1+0x2d4] ;  /* 0x0002d40001107983 */ /* 0x0003680000300800 */
[----:B------:R1:W5:Y:S01]  /*4760*/  LDL.LU R2, [R1+0x2d0] ;  /* 0x0002d00001027983 */ /* 0x0003620000300800 */
        /* <DEDUP_REMOVED lines=67> */
[----:B--2---:R1:W5:Y:S04]  /*4ba0*/  LDL.LU R157, [R1+0x2cc] ;  /* 0x0002cc00019d7983 */ /* 0x0043680000300800 */
[----:B------:R1:W5:Y:S04]  /*4bb0*/  LDL.LU R154, [R1+0x2c8] ;  /* 0x0002c800019a7983 */ /* 0x0003680000300800 */
[----:B------:R-:W2:Y:S04]  /*4bc0*/  LDL.LU.64 R150, [R1+0x2c0] ;  /* 0x0002c00001967983 */ /* 0x000ea80000300a00 */
        /* <DEDUP_REMOVED lines=20> */
[----:B------:R-:W2:Y:S01]  /*4d10*/  LDL.LU.64 R108, [R1+0x218] ;  /* 0x00021800016c7983 */ /* 0x000ea20000300a00 */
[----:B------:R-:W-:Y:S01]  /*4d20*/  UIADD3 UR4, UR10, 0x406, URZ ;  /* 0x000004060a047890 */ /* 0x000fe2000fffe03f */
[----:B------:R-:W-:Y:S01]  /*4d30*/  UMOV UR5, 0x40000040 ;  /* 0x4000004000057882 */ /* 0x000fe20000000000 */
[----:B--2---:R-:W-:-:S07]  /*4d40*/  WARPGROUP.ARRIVE ;  /* 0x00000000000079c5 */ /* 0x004fce0000000000 */
[----:B------:R-:W-:Y:S03]  /*4d50*/  HGMMA.64x256x16.F32 R24, gdesc[UR4], R24, gsb0 ;  /* 0x03e00000041879f0 */ /* 0x000fe60008000818 */
[----:B------:R-:W-:Y:S02]  /*4d60*/  WARPGROUP.DEPBAR.LE gsb0, 0x0 ;  /* 0x00008000000079c5 */ /* 0x000fe40000010000 */
[----:B-1----:R-:W-:Y:S05]  /*4d70*/  @!P1 BRA `(.L_x_23) ;  /* 0x0000004000d09947 */ /* 0x002fea0003800000 */
[----:B------:R-:W-:Y:S02]  /*4d80*/  UIADD3 UR10, UR40, 0x1, URZ ;  /* 0x00000001280a7890 */ /* 0x000fe4000fffe03f */
[----:B------:R-:W-:Y:S02]  /*4d90*/  UMOV UR11, UR40 ;  /* 0x00000028000b7c82 */ /* 0x000fe40008000000 */
[----:B------:R-:W-:-:S04]  /*4da0*/  UISETP.NE.AND UP0, UPT, UR10, 0x3, UPT ;  /* 0x000000030a00788c */ /* 0x000fc8000bf05270 */
[----:B------:R-:W-:Y:S02]  /*4db0*/  USEL UR4, URZ, 0x1, UP0 ;  /* 0x000000013f047887 */ /* 0x000fe40008000000 */
[----:B------:R-:W-:Y:S02]  /*4dc0*/  USEL UR10, UR10, URZ, UP0 ;  /* 0x0000003f0a0a7287 */ /* 0x000fe40008000000 */
[----:B------:R-:W-:-:S06]  /*4dd0*/  ULOP3.LUT UR4, UR45, UR4, URZ, 0x3c, !UPT ;  /* 0x000000042d047292 */ /* 0x000fcc000f8e3c3f */
[----:B------:R-:W-:-:S07]  /*4de0*/  MOV R0, UR4 ;  /* 0x0000000400007c02 */ /* 0x000fce0008000f00 */
.L_x_30:
[----:B------:R-:W-:Y:S05]  /*4df0*/  @!P0 BRA `(.L_x_24) ;  /* 0x0000000000048947 */ /* 0x000fea0003800000 */
[----:B------:R-:W-:Y:S01]  /*4e00*/  BPT.TRAP 0x1 ;  /* 0x000000040000795c */ /* 0x000fe20000300000 */
.L_x_24:
[----:B------:R-:W-:Y:S01]  /*4e10*/  ULEA UR4, UR10, UR50, 0x3 ;  /* 0x000000320a047291 */ /* 0x000fe2000f8e183f */
[----:B------:R-:W-:-:S08]  /*4e20*/  SHF.L.U32 R3, R0, 0x1f, RZ ;  /* 0x0000001f00037819 */ /* 0x000fd000000006ff */
[----:B------:R1:W2:Y:S01]  /*4e30*/  SYNCS.PHASECHK.TRANS64.TRYWAIT P1, [UR4], R3 ;  /* 0x00000003ff0075a7 */ /* 0x0002a20008020144 */
[----:B------:R-:W-:Y:S05]  /*4e40*/  @!P0 BRA `(.L_x_25) ;  /* 0x0000000000048947 */ /* 0x000fea0003800000 */
[----:B------:R-:W-:Y:S01]  /*4e50*/  BPT.TRAP 0x1 ;  /* 0x000000040000795c */ /* 0x000fe20000300000 */
.L_x_25:
[----:B--2---:R-:W-:Y:S05]  /*4e60*/  @P1 BRA `(.L_x_26) ;  /* 0x0000000000081947 */ /* 0x004fea0003800000 */
[----:B------:R-:W2:Y:S02]  /*4e70*/  SYNCS.PHASECHK.TRANS64.TRYWAIT P1, [UR4], R3 ;  /* 0x00000003ff0075a7 */ /* 0x000ea40008020144 */
[----:B--2---:R-:W-:Y:S05]  /*4e80*/  @!P1 BRA `(.L_x_27) ;  /* 0x0000010800a09947 */ /* 0x004fea0003800000 */
.L_x_26:
        /* <DEDUP_REMOVED lines=64> */
[----:B---3--:R-:W3:Y:S04]  /*5290*/  LDL.LU.64 R24, [R1] ;  /* 0x0000000001187983 */ /* 0x008ee80000300a00 */
[----:B------:R-:W3:Y:S04]  /*52a0*/  LDL.LU.64 R26, [R1+0x8] ;  /* 0x00000800011a7983 */ /* 0x000ee80000300a00 */
        /* <DEDUP_REMOVED lines=61> */
[----:B------:R-:W3:Y:S01]  /*5680*/  LDL.LU.64 R150, [R1+0x1f8] ;  /* 0x0001f80001967983 */ /* 0x000ee20000300a00 */
[----:B------:R-:W-:-:S02]  /*5690*/  ULEA UR12, UR10, UR8, 0xb ;  /* 0x000000080a0c7291 */ /* 0x000fc4000f8e583f */
[----:B------:R-:W-:Y:S01]  /*56a0*/  ULEA UR13, UR10, UR9, 0xb ;  /* 0x000000090a0d7291 */ /* 0x000fe2000f8e583f */
[----:B-----5:R-:W-:Y:S01]  /*56b0*/  STL [R1+0x2ec], R23 ;  /* 0x0002ec1701007387 */ /* 0x020fe20000100800 */
[----:B------:R-:W-:Y:S01]  /*56c0*/  UMOV UR5, 0x40000040 ;  /* 0x4000004000057882 */ /* 0x000fe20000000000 */
[----:B------:R-:W-:Y:S02]  /*56d0*/  UMOV UR7, 0x40000040 ;  /* 0x4000004000077882 */ /* 0x000fe40000000000 */
[----:B------:R-:W-:Y:S01]  /*56e0*/  UMOV UR4, UR12 ;  /* 0x0000000c00047c82 */ /* 0x000fe20008000000 */
[----:B------:R-:W-:Y:S01]  /*56f0*/  STL [R1+0x2e8], R22 ;  /* 0x0002e81601007387 */ /* 0x000fe20000100800 */
[----:B------:R-:W-:-:S03]  /*5700*/  UMOV UR6, UR13 ;  /* 0x0000000d00067c82 */ /* 0x000fc60008000000 */
[----:B------:R-:W-:Y:S04]  /*5710*/  STL [R1+0x2e4], R19 ;  /* 0x0002e41301007387 */ /* 0x000fe80000100800 */
[----:B------:R-:W-:Y:S04]  /*5720*/  STL [R1+0x2e0], R18 ;  /* 0x0002e01201007387 */ /* 0x000fe80000100800 */
[----:B------:R-:W-:Y:S04]  /*5730*/  STL [R1+0x2dc], R17 ;  /* 0x0002dc1101007387 */ /* 0x000fe80000100800 */
[----:B------:R-:W-:Y:S04]  /*5740*/  STL [R1+0x2d8], R16 ;  /* 0x0002d81001007387 */ /* 0x000fe80000100800 */
[----:B------:R4:W-:Y:S04]  /*5750*/  STL [R1+0x2d4], R2 ;  /* 0x0002d40201007387 */ /* 0x0009e80000100800 */
[----:B------:R1:W-:Y:S01]  /*5760*/  STL [R1+0x2d0], R0 ;  /* 0x0002d00001007387 */ /* 0x0003e20000100800 */
[----:B---3--:R-:W-:-:S06]  /*5770*/  WARPGROUP.ARRIVE ;  /* 0x00000000000079c5 */ /* 0x008fcc0000000000 */
[----:B------:R-:W-:Y:S03]  /*5780*/  HGMMA.64x256x16.F32 R24, gdesc[UR4], R24, gsb0 ;  /* 0x03e00000041879f0 */ /* 0x000fe60008000818 */
[----:B------:R-:W-:Y:S02]  /*5790*/  WARPGROUP.DEPBAR.LE gsb0, 0x0 ;  /* 0x00008000000079c5 */ /* 0x000fe40000010000 */
[----:B------:R-:W-:Y:S01]  /*57a0*/  STL.64 [R1], R24 ;  /* 0x0000001801007387 */ /* 0x000fe20000100a00 */
[----:B----4-:R-:W-:Y:S01]  /*57b0*/  IMAD.MOV.U32 R2, RZ, RZ, R150 ;  /* 0x000000ffff027224 */ /* 0x010fe200078e0096 */
[----:B-1----:R-:W-:Y:S01]  /*57c0*/  MOV R0, R151 ;  /* 0x0000009700007202 */ /* 0x002fe20000000f00 */
[----:B------:R-:W-:Y:S01]  /*57d0*/  IMAD.MOV.U32 R5, RZ, RZ, R147 ;  /* 0x000000ffff057224 */ /* 0x000fe200078e0093 */
[----:B------:R-:W-:Y:S01]  /*57e0*/  STL.64 [R1+0x8], R26 ;  /* 0x0000081a01007387 */ /* 0x000fe20000100a00 */
[----:B--2---:R-:W-:Y:S01]  /*57f0*/  MOV R4, R148 ;  /* 0x0000009400047202 */ /* 0x004fe20000000f00 */
        /* <DEDUP_REMOVED lines=42> */
[----:B------:R-:W2:Y:S01]  /*5aa0*/  LDL.LU.64 R150, [R1+0x7a0] ;  /* 0x0007a00001967983 */ /* 0x000ea20000300a00 */
        /* <DEDUP_REMOVED lines=88> */
[----:B------:R-:W-:-:S02]  /*6030*/  MOV R232, R50 ;  /* 0x0000003200e87202 */ /* 0x000fc40000000f00 */
[----:B------:R-:W-:Y:S01]  /*6040*/  MOV R233, R49 ;  /* 0x0000003100e97202 */ /* 0x000fe20000000f00 */
[----:B------:R-:W2:Y:S01]  /*6050*/  LDL.LU.64 R104, [R1+0x6e8] ;  /* 0x0006e80001687983 */ /* 0x000ea20000300a00 */
[----:B------:R-:W-:-:S03]  /*6060*/  MOV R235, R47 ;  /* 0x0000002f00eb7202 */ /* 0x000fc60000000f00 */
        /* <DEDUP_REMOVED lines=28> */
[----:B-1----:R-:W2:Y:S04]  /*6230*/  LDL.LU.64 R46, [R1+0x600] ;  /* 0x00060000012e7983 */ /* 0x002ea80000300a00 */
        /* <DEDUP_REMOVED lines=12> */
[----:B------:R-:W-:-:S02]  /*6300*/  UMOV UR5, 0x40000040 ;  /* 0x4000004000057882 */ /* 0x000fc40000000000 */
[----:B------:R-:W-:Y:S04]  /*6310*/  STL [R1+0x5a4], R157 ;  /* 0x0005a49d01007387 */ /* 0x000fe80000100800 */
[----:B------:R-:W-:Y:S01]  /*6320*/  STL [R1+0x5a0], R154 ;  /* 0x0005a09a01007387 */ /* 0x000fe20000100800 */
[----:B--2---:R-:W-:-:S06]  /*6330*/  WARPGROUP.ARRIVE ;  /* 0x00000000000079c5 */ /* 0x004fcc0000000000 */
        /* <DEDUP_REMOVED lines=77> */
[----:B------:R-:W-:-:S02]  /*6810*/  MOV R213, R23 ;  /* 0x0000001700d57202 */ /* 0x000fc40000000f00 */
[----:B------:R-:W-:Y:S02]  /*6820*/  MOV R214, R22 ;  /* 0x0000001600d67202 */ /* 0x000fe40000000f00 */
[----:B------:R-:W-:Y:S02]  /*6830*/  MOV R216, R20 ;  /* 0x0000001400d87202 */ /* 0x000fe40000000f00 */
[----:B------:R-:W-:Y:S02]  /*6840*/  MOV R217, R19 ;  /* 0x0000001300d97202 */ /* 0x000fe40000000f00 */
[----:B------:R-:W-:Y:S02]  /*6850*/  MOV R219, R17 ;  /* 0x0000001100db7202 */ /* 0x000fe40000000f00 */
[----:B------:R-:W-:Y:S02]  /*6860*/  MOV R220, R16 ;  /* 0x0000001000dc7202 */ /* 0x000fe40000000f00 */
        /* <DEDUP_REMOVED lines=9> */
[----:B------:R-:W-:Y:S01]  /*6900*/  MOV R235, R0 ;  /* 0x0000000000eb7202 */ /* 0x000fe20000000f00 */
[----:B------:R-:W-:Y:S02]  /*6910*/  UIADD3 UR4, UR12, 0x2, URZ ;  /* 0x000000020c047890 */ /* 0x000fe4000fffe03f */
        /* <DEDUP_REMOVED lines=241> */
[----:B------:R-:W-:Y:S01]  /*7830*/  STL.64 [R1+0x38], R38 ;  /* 0x0000382601007387 */ /* 0x000fe20000100a00 */
[----:B------:R-:W-:-:S03]  /*7840*/  MOV R4, R150 ;  /* 0x0000009600047202 */ /* 0x000fc60000000f00 */
[----:B------:R-:W-:Y:S01]  /*7850*/  STL.64 [R1+0x40], R40 ;  /* 0x0000402801007387 */ /* 0x000fe20000100a00 */
[----:B------:R-:W-:-:S03]  /*7860*/  MOV R3, R151 ;  /* 0x0000009700037202 */ /* 0x000fc60000000f00 */
[----:B------:R-:W-:Y:S01]  /*7870*/  STL.64 [R1+0x48], R42 ;  /* 0x0000482a01007387 */ /* 0x000fe20000100a00 */
[----:B------:R-:W-:Y:S01]  /*7880*/  MOV R6, R148 ;  /* 0x0000009400067202 */ /* 0x000fe20000000f00 */
[----:B------:R-:W-:Y:S02]  /*7890*/  IMAD.MOV.U32 R5, RZ, RZ, R149 ;  /* 0x000000ffff057224 */ /* 0x000fe400078e0095 */
[----:B------:R-:W-:Y:S01]  /*78a0*/  STL.64 [R1+0x50], R44 ;  /* 0x0000502c01007387 */ /* 0x000fe20000100a00 */
[----:B------:R-:W-:Y:S01]  /*78b0*/  IMAD.MOV.U32 R8, RZ, RZ, R146 ;  /* 0x000000ffff087224 */ /* 0x000fe200078e0092 */
[----:B------:R-:W-:Y:S02]  /*78c0*/  MOV R7, R147 ;  /* 0x0000009300077202 */ /* 0x000fe40000000f00 */
[----:B------:R1:W-:Y:S01]  /*78d0*/  STL [R1+0x58], R46 ;  /* 0x0000582e01007387 */ /* 0x0003e20000100800 */
[----:B------:R-:W-:-:S03]  /*78e0*/  MOV R10, R144 ;  /* 0x00000090000a7202 */ /* 0x000fc60000000f00 */
[----:B------:R-:W4:Y:S01]  /*78f0*/  LDL.LU.64 R150, [R1+0x4e8] ;  /* 0x0004e80001967983 */ /* 0x000f220000300a00 */
[----:B------:R-:W-:Y:S01]  /*7900*/  MOV R9, R145 ;  /* 0x0000009100097202 */ /* 0x000fe20000000f00 */
[----:B------:R-:W-:Y:S02]  /*7910*/  IMAD.MOV.U32 R11, RZ, RZ, R143 ;  /* 0x000000ffff0b7224 */ /* 0x000fe400078e008f */
[----:B------:R-:W4:Y:S01]  /*7920*/  LDL.LU.64 R148, [R1+0x4e0] ;  /* 0x0004e00001947983 */ /* 0x000f220000300a00 */
[----:B------:R-:W-:Y:S01]  /*7930*/  MOV R12, R142 ;  /* 0x0000008e000c7202 */ /* 0x000fe20000000f00 */
[----:B------:R-:W-:Y:S02]  /*7940*/  IMAD.MOV.U32 R14, RZ, RZ, R140 ;  /* 0x000000ffff0e7224 */ /* 0x000fe400078e008c */
[----:B------:R-:W4:Y:S01]  /*7950*/  LDL.LU.64 R146, [R1+0x4d8] ;  /* 0x0004d80001927983 */ /* 0x000f220000300a00 */
[----:B------:R-:W-:-:S03]  /*7960*/  MOV R13, R141 ;  /* 0x0000008d000d7202 */ /* 0x000fc60000000f00 */
[----:B------:R-:W4:Y:S01]  /*7970*/  LDL.LU.64 R144, [R1+0x4d0] ;  /* 0x0004d00001907983 */ /* 0x000f220000300a00 */
[----:B------:R-:W-:Y:S01]  /*7980*/  MOV R20, R138 ;  /* 0x0000008a00147202 */ /* 0x000fe20000000f00 */
[----:B------:R-:W-:Y:S01]  /*7990*/  IMAD.MOV.U32 R21, RZ, RZ, R137 ;  /* 0x000000ffff157224 */ /* 0x000fe200078e0089 */
[----:B------:R-:W-:Y:S01]  /*79a0*/  MOV R15, R139 ;  /* 0x0000008b000f7202 */ /* 0x000fe20000000f00 */
        /* <DEDUP_REMOVED lines=247> */
[----:B------:R-:W-:-:S03]  /*8920*/  MOV R235, R3 ;  /* 0x0000000300eb7202 */ /* 0x000fc60000000f00 */
[----:B------:R1:W5:Y:S04]  /*8930*/  LDL.LU R17, [R1+0x2dc] ;  /* 0x0002dc0001117983 */ /* 0x0003680000300800 */
        /* <DEDUP_REMOVED lines=100> */
[----:B------:R-:W-:Y:S01]  /*8f80*/  BPT.TRAP 0x1 ;  /* 0x000000040000795c */ /* 0x000fe20000300000 */
.L_x_28:
[----:B------:R-:W2:Y:S01]  /*8f90*/  LDL R3, [R1+0x208] ;  /* 0x0002080001037983 */ /* 0x000ea20000100800 */
[----:B------:R-:W-:-:S04]  /*8fa0*/  ULEA UR4, UR11, UR50, 0x3 ;  /* 0x000000320b047291 */ /* 0x000fc8000f8e183f */
[----:B------:R-:W-:-:S04]  /*8fb0*/  UIADD3 UR4, UR4, 0x18, URZ ;  /* 0x0000001804047890 */ /* 0x000fc8000fffe03f */
[----:B------:R-:W-:-:S09]  /*8fc0*/  UPRMT UR4, URZ, 0x654, UR4 ;  /* 0x000006543f047896 */ /* 0x000fd20008000004 */
[----:B------:R-:W-:Y:S01]  /*8fd0*/  SYNCS.ARRIVE.TRANS64.RED.A1T0 RZ, [UR4], RZ ;  /* 0x000000ffffff79a7 */ /* 0x000fe20008100404 */
[----:B--2---:R-:W-:-:S13]  /*8fe0*/  ISETP.GT.U32.AND P1, PT, R3, 0x1, PT ;  /* 0x000000010300780c */ /* 0x004fda0003f24070 */
[----:B------:R-:W-:Y:S05]  /*8ff0*/  @P1 BRA `(.L_x_29) ;  /* 0x0000000000041947 */ /* 0x000fea0003800000 */
[----:B------:R-:W-:Y:S01]  /*9000*/  BPT.TRAP 0x1 ;  /* 0x000000040000795c */ /* 0x000fe20000300000 */
.L_x_29:
[----:B------:R-:W-:Y:S01]  /*9010*/  UIADD3 UR10, UR10, 0x1, URZ ;  /* 0x000000010a0a7890 */ /* 0x000fe2000fffe03f */
[C---:B-----5:R-:W-:Y:S01]  /*9020*/  ISETP.GT.AND P1, PT, R2.reuse, 0x1, PT ;  /* 0x000000010200780c */ /* 0x060fe20003f24270 */
[----:B------:R-:W-:Y:S01]  /*9030*/  UIADD3 UR11, UR11, 0x1, URZ ;  /* 0x000000010b0b7890 */ /* 0x000fe2000fffe03f */
[----:B------:R-:W-:Y:S01]  /*9040*/  IADD3 R2, R2, -0x1, RZ ;  /* 0xffffffff02027810 */ /* 0x000fe20007ffe0ff */
[----:B------:R-:W-:Y:S02]  /*9050*/  UISETP.NE.AND UP0, UPT, UR10, 0x3, UPT ;  /* 0x000000030a00788c */ /* 0x000fe4000bf05270 */
[----:B------:R-:W-:Y:S02]  /*9060*/  UISETP.NE.AND UP1, UPT, UR11, 0x3, UPT ;  /* 0x000000030b00788c */ /* 0x000fe4000bf25270 */
[----:B------:R-:W-:Y:S02]  /*9070*/  USEL UR4, URZ, 0x1, UP0 ;  /* 0x000000013f047887 */ /* 0x000fe40008000000 */
[----:B------:R-:W-:-:S02]  /*9080*/  USEL UR10, UR10, URZ, UP0 ;  /* 0x0000003f0a0a7287 */ /* 0x000fc40008000000 */
[----:B------:R-:W-:Y:S02]  /*9090*/  USEL UR11, UR11, URZ, UP1 ;  /* 0x0000003f0b0b7287 */ /* 0x000fe40008800000 */
[----:B------:R-:W-:Y:S01]  /*90a0*/  LOP3.LUT R0, R0, UR4, RZ, 0x3c, !PT ;  /* 0x0000000400007c12 */ /* 0x000fe2000f8e3cff */
[----:B------:R-:W-:Y:S09]  /*90b0*/  @P1 BRA `(.L_x_30) ;  /* 0xffffffbc004c1947 */ /* 0x000ff2000383ffff */
.L_x_23:
[----:B------:R-:W1:Y:S02]  /*90c0*/  LDC R0, c[0x0][0x28c] ;  /* 0x0000a300ff007b82 */ /* 0x000e640000000800 */
[----:B-1----:R-:W-:-:S13]  /*90d0*/  ISETP.GE.AND P1, PT, R0, 0x1, PT ;  /* 0x000000010000780c */ /* 0x002fda0003f26270 */
[----:B------:R-:W-:Y:S05]  /*90e0*/  @!P1 BRA `(.L_x_31) ;  /* 0x0000000000409947 */ /* 0x000fea0003800000 */
[----:B------:R-:W-:Y:S05]  /*90f0*/  @!P0 BRA `(.L_x_32) ;  /* 0x0000000000048947 */ /* 0x000fea0003800000 */
[----:B------:R-:W-:Y:S01]  /*9100*/  BPT.TRAP 0x1 ;  /* 0x000000040000795c */ /* 0x000fe20000300000 */
.L_x_32:
[----:B------:R-:W2:Y:S01]  /*9110*/  LDL R0, [R1+0x208] ;  /* 0x0002080001007983 */ /* 0x000ea20000100800 */
[----:B------:R-:W-:-:S04]  /*9120*/  UISETP.LT.AND UP0, UPT, UR48, 0x1, UPT ;  /* 0x000000013000788c */ /* 0x000fc8000bf01270 */
[----:B------:R-:W-:-:S04]  /*9130*/  USEL UR6, UR48, 0x1, UP0 ;  /* 0x0000000130067887 */ /* 0x000fc80008000000 */
[----:B------:R-:W-:-:S04]  /*9140*/  UIADD3 UR6, UR40, UR48, -UR6 ;  /* 0x0000003028067290 */ /* 0x000fc8000fffe806 */
[----:B------:R-:W-:-:S04]  /*9150*/  UIMAD.WIDE.U32 UR4, UR6, -0x55555555, URZ ;  /* 0xaaaaaaab060478a5 */ /* 0x000fc8000f8e003f */
[----:B------:R-:W-:-:S04]  /*9160*/  USHF.R.U32.HI UR4, URZ, 0x1, UR5 ;  /* 0x000000013f047899 */ /* 0x000fc80008011605 */
[----:B------:R-:W-:-:S04]  /*9170*/  UIMAD UR6, UR4, -0x3, UR6 ;  /* 0xfffffffd040678a4 */ /* 0x000fc8000f8e0206 */
[----:B------:R-:W-:-:S04]  /*9180*/  ULEA UR6, UR6, UR50, 0x3 ;  /* 0x0000003206067291 */ /* 0x000fc8000f8e183f */
[----:B------:R-:W-:-:S04]  /*9190*/  UIADD3 UR6, UR6, 0x18, URZ ;  /* 0x0000001806067890 */ /* 0x000fc8000fffe03f */
[----:B------:R-:W-:-:S09]  /*91a0*/  UPRMT UR6, URZ, 0x654, UR6 ;  /* 0x000006543f067896 */ /* 0x000fd20008000006 */
[----:B------:R-:W-:Y:S01]  /*91b0*/  SYNCS.ARRIVE.TRANS64.RED.A1T0 RZ, [UR6], RZ ;  /* 0x000000ffffff79a7 */ /* 0x000fe20008100406 */
[----:B--2---:R-:W-:-:S13]  /*91c0*/  ISETP.GT.U32.AND P0, PT, R0, 0x1, PT ;  /* 0x000000010000780c */ /* 0x004fda0003f04070 */
[----:B------:R-:W-:Y:S05]  /*91d0*/  @P0 BRA `(.L_x_31) ;  /* 0x0000000000040947 */ /* 0x000fea0003800000 */
[----:B------:R-:W-:Y:S01]  /*91e0*/  BPT.TRAP 0x1 ;  /* 0x000000040000795c */ /* 0x000fe20000300000 */
.L_x_31:
[----:B------:R-:W-:Y:S01]  /*91f0*/  UIADD3 UR6, UR50, 0x200, URZ ;  /* 0x0000020032067890 */ /* 0x000fe2000fffe03f */
[----:B-----5:R-:W-:Y:S01]  /*9200*/  R2UR UR42, R23 ;  /* 0x00000000172a72ca */ /* 0x020fe200000e0000 */
[----:B------:R-:W-:Y:S01]  /*9210*/  UIADD3 UR51, UR48, UR40, URZ ;  /* 0x0000002830337290 */ /* 0x000fe2000fffe03f */
[----:B------:R-:W-:Y:S01]  /*9220*/  R2UR UR41, R22 ;  /* 0x00000000162972ca */ /* 0x000fe200000e0000 */
[----:B------:R-:W-:Y:S02]  /*9230*/  UISETP.GE.U32.AND UP1, UPT, UR48, 0x3, UPT ;  /* 0x000000033000788c */ /* 0x000fe4000bf26070 */
[----:B------:R-:W-:Y:S02]  /*9240*/  ULOP3.LUT UP2, URZ, UR6, 0x1bf, URZ, 0xc0, !UPT ;  /* 0x000001bf063f7892 */ /* 0x000fe4000f84c03f */
[----:B------:R-:W-:-:S04]  /*9250*/  UISETP.GT.U32.AND UP0, UPT, UR51, 0x2, UPT ;  /* 0x000000023300788c */ /* 0x000fc8000bf04070 */
[----:B------:R-:W-:Y:S01]  /*9260*/  UISETP.LT.U32.AND UP0, UPT, UR48, 0x3, UP0 ;  /* 0x000000033000788c */ /* 0x000fe20008701070 */
[----:B------:R-:W-:Y:S01]  /*9270*/  PLOP3.LUT P0, PT, PT, PT, UP2, 0x80, 0x0 ;  /* 0x000000000000781c */ /* 0x000fe20003f0f028 */
[----:B------:R-:W-:Y:S02]  /*9280*/  USHF.L.U32 UR42, UR42, 0x8, URZ ;  /* 0x000000082a2a7899 */ /* 0x000fe4000800063f */
[----:B------:R-:W-:Y:S02]  /*9290*/  @UP1 UIMAD.WIDE.U32 UR4, UR51, -0x55555555, URZ ;  /* 0xaaaaaaab330418a5 */ /* 0x000fe4000f8e003f */
[----:B------:R-:W-:Y:S02]  /*92a0*/  USEL UR6, URZ, 0x1, !UP0 ;  /* 0x000000013f067887 */ /* 0x000fe4000c000000 */
[----:B------:R-:W-:Y:S02]  /*92b0*/  @UP1 USHF.R.U32.HI UR4, URZ, 0x1, UR5 ;  /* 0x000000013f041899 */ /* 0x000fe40008011605 */
[----:B------:R-:W-:-:S02]  /*92c0*/  ULOP3.LUT UR45, UR45, UR6, URZ, 0x3c, !UPT ;  /* 0x000000062d2d7292 */ /* 0x000fc4000f8e3c3f */
[----:B------:R-:W-:Y:S02]  /*92d0*/  USHF.L.U32 UR41, UR41, 0x8, URZ ;  /* 0x0000000829297899 */ /* 0x000fe4000800063f */
[----:B------:R-:W-:Y:S01]  /*92e0*/  @UP1 ULOP3.LUT UR45, UR45, 0x1, UR4, 0x78, !UPT ;  /* 0x000000012d2d1892 */ /* 0x000fe2000f8e7804 */
[----:B------:R-:W-:Y:S11]  /*92f0*/  @!P0 BRA `(.L_x_33) ;  /* 0x00000000007c8947 */ /* 0x000ff60003800000 */
[----:B------:R-:W-:Y:S01]  /*9300*/  MOV R22, 0x0 ;  /* 0x0000000000167802 */ /* 0x000fe20000000f00 */
[----:B------:R-:W-:Y:S01]  /*9310*/  ULDC.64 UR4, c[0x4][0x80] ;  /* 0x0100200000047ab9 */ /* 0x000fe20000000a00 */
[----:B------:R-:W-:Y:S01]  /*9320*/  ULDC.64 UR6, c[0x4][0x88] ;  /* 0x0100220000067ab9 */ /* 0x000fe20000000a00 */
[----:B------:R-:W-:Y:S01]  /*9330*/  ULDC.64 UR8, c[0x4][0x10] ;  /* 0x0100040000087ab9 */ /* 0x000fe20000000a00 */
[----:B------:R1:W2:Y:S01]  /*9340*/  LDC.64 R2, c[0x4][R22] ;  /* 0x0100000016027b82 */ /* 0x0002a20000000a00 */
[----:B------:R-:W-:Y:S01]  /*9350*/  IMAD.U32 R4, RZ, RZ, UR4 ;  /* 0x00000004ff047e24 */ /* 0x000fe2000f8e00ff */
[----:B------:R-:W-:Y:S01]  /*9360*/  MOV R5, UR5 ;  /* 0x0000000500057c02 */ /* 0x000fe20008000f00 */
[----:B------:R-:W-:Y:S01]  /*9370*/  IMAD.U32 R7, RZ, RZ, UR7 ;  /* 0x00000007ff077e24 */ /* 0x000fe2000f8e00ff */
[----:B------:R-:W-:Y:S01]  /*9380*/  MOV R6, UR6 ;  /* 0x0000000600067c02 */ /* 0x000fe20008000f00 */
[----:B------:R-:W-:Y:S01]  /*9390*/  IMAD.MOV.U32 R8, RZ, RZ, 0x70 ;  /* 0x00000070ff087424 */ /* 0x000fe200078e00ff */
[----:B------:R-:W-:-:S02]  /*93a0*/  MOV R10, UR8 ;  /* 0x00000008000a7c02 */ /* 0x000fc40008000f00 */
[----:B------:R-:W-:Y:S02]  /*93b0*/  MOV R11, UR9 ;  /* 0x00000009000b7c02 */ /* 0x000fe40008000f00 */
[----:B------:R-:W-:Y:S02]  /*93c0*/  MOV R12, 0x1 ;  /* 0x00000001000c7802 */ /* 0x000fe40000000f00 */
[----:B-1----:R-:W-:-:S07]  /*93d0*/  MOV R13, RZ ;  /* 0x000000ff000d7202 */ /* 0x002fce0000000f00 */
[----:B------:R-:W-:-:S07]  /*93e0*/  LEPC R20, `(.L_x_34) ;  /* 0x000000001014794e */ /* 0x000fce0000000000 */
[----:B--2---:R-:W-:Y:S05]  /*93f0*/  CALL.ABS.NOINC R2 ;  /* 0x0000000002007343 */ /* 0x004fea0003c00000 */
.L_x_34:
[----:B------:R1:W2:Y:S01]  /*9400*/  LDC.64 R2, c[0x4][R22] ;  /* 0x0100000016027b82 */ /* 0x0002a20000000a00 */
[----:B------:R-:W-:Y:S01]  /*9410*/  ULDC.64 UR4, c[0x4][0x80] ;  /* 0x0100200000047ab9 */ /* 0x000fe20000000a00 */
[----:B------:R-:W-:Y:S01]  /*9420*/  ULDC.64 UR6, c[0x4][0x88] ;  /* 0x0100220000067ab9 */ /* 0x000fe20000000a00 */
[----:B------:R-:W-:Y:S01]  /*9430*/  ULDC.64 UR8, c[0x4][0x10] ;  /* 0x0100040000087ab9 */ /* 0x000fe20000000a00 */
[----:B------:R-:W-:Y:S01]  /*9440*/  IMAD.U32 R4, RZ, RZ, UR4 ;  /* 0x00000004ff047e24 */ /* 0x000fe2000f8e00ff */
[----:B------:R-:W-:Y:S01]  /*9450*/  MOV R5, UR5 ;  /* 0x0000000500057c02 */ /* 0x000fe20008000f00 */
[----:B------:R-:W-:Y:S01]  /*9460*/  IMAD.U32 R7, RZ, RZ, UR7 ;  /* 0x00000007ff077e24 */ /* 0x000fe2000f8e00ff */
[----:B------:R-:W-:Y:S01]  /*9470*/  MOV R6, UR6 ;  /* 0x0000000600067c02 */ /* 0x000fe20008000f00 */
[----:B------:R-:W-:Y:S01]  /*9480*/  IMAD.MOV.U32 R8, RZ, RZ, 0x70 ;  /* 0x00000070ff087424 */ /* 0x000fe200078e00ff */
[----:B------:R-:W-:Y:S02]  /*9490*/  MOV R10, UR8 ;  /* 0x00000008000a7c02 */ /* 0x000fe40008000f00 */
[----:B------:R-:W-:-:S02]  /*94a0*/  MOV R11, UR9 ;  /* 0x00000009000b7c02 */ /* 0x000fc40008000f00 */
[----:B------:R-:W-:Y:S02]  /*94b0*/  MOV R12, 0x1 ;  /* 0x00000001000c7802 */ /* 0x000fe40000000f00 */
[----:B-1----:R-:W-:-:S07]  /*94c0*/  MOV R13, RZ ;  /* 0x000000ff000d7202 */ /* 0x002fce0000000f00 */
[----:B------:R-:W-:-:S07]  /*94d0*/  LEPC R20, `(.L_x_33) ;  /* 0x000000001014794e */ /* 0x000fce0000000000 */
[----:B--2---:R-:W-:Y:S05]  /*94e0*/  CALL.ABS.NOINC R2 ;  /* 0x0000000002007343 */ /* 0x004fea0003c00000 */
.L_x_33:
[----:B------:R-:W-:Y:S02]  /*94f0*/  ULDC.64 UR4, c[0x0][0x590] ;  /* 0x0001640000047ab9 */ /* 0x000fe40000000a00 */
[----:B------:R-:W-:Y:S01]  /*9500*/  IMAD.U32 R153, RZ, RZ, UR4 ;  /* 0x00000004ff997e24 */ /* 0x000fe2000f8e00ff */
[----:B------:R-:W-:-:S04]  /*9510*/  MOV R156, UR5 ;  /* 0x00000005009c7c02 */ /* 0x000fc80008000f00 */
[----:B------:R-:W-:-:S04]  /*9520*/  ISETP.NE.U32.AND P0, PT, R153, RZ, PT ;  /* 0x000000ff9900720c */ /* 0x000fc80003f05070 */
[----:B------:R-:W-:-:S13]  /*9530*/  ISETP.NE.AND.EX P0, PT, R156, RZ, PT, P0 ;  /* 0x000000ff9c00720c */ /* 0x000fda0003f05300 */
[----:B------:R-:W-:Y:S05]  /*9540*/  @!P0 BRA `(.L_x_35) ;  /* 0x0000000000348947 */ /* 0x000fea0003800000 */
[----:B------:R-:W-:Y:S02]  /*9550*/  ULDC.64 UR4, c[0x0][0x588] ;  /* 0x0001620000047ab9 */ /* 0x000fe40000000a00 */
[----:B------:R-:W-:-:S04]  /*9560*/  ISETP.NE.U32.AND P1, PT, RZ, UR4, PT ;  /* 0x00000004ff007c0c */ /* 0x000fc8000bf25070 */
[----:B------:R-:W-:-:S13]  /*9570*/  ISETP.NE.AND.EX P1, PT, RZ, UR5, PT, P1 ;  /* 0x00000005ff007c0c */ /* 0x000fda000bf25310 */
[----:B------:R-:W-:Y:S05]  /*9580*/  @!P1 BRA `(.L_x_36) ;  /* 0x0000000000189947 */ /* 0x000fea0003800000 */
[----:B------:R-:W1:Y:S01]  /*9590*/  LDC.64 R4, c[0x0][0x588] ;  /* 0x00016200ff047b82 */ /* 0x000e620000000a00 */
[----:B------:R-:W-:-:S04]  /*95a0*/  IMAD R2, R153, UR43, RZ ;  /* 0x0000002b99027c24 */ /* 0x000fc8000f8e02ff */
[----:B-1----:R-:W-:-:S05]  /*95b0*/  IMAD.WIDE R2, R2, 0x4, R4 ;  /* 0x0000000402027825 */ /* 0x002fca00078e0204 */
[----:B------:R1:W5:Y:S01]  /*95c0*/  LDG.E R16, desc[UR54][R2.64] ;  /* 0x0000003602107981 */ /* 0x000362000c1e1900 */
[----:B------:R-:W-:Y:S01]  /*95d0*/  MOV R154, 0x1 ;  /* 0x00000001009a7802 */ /* 0x000fe20000000f00 */
[----:B------:R-:W-:Y:S06]  /*95e0*/  BRA `(.L_x_35) ;  /* 0x00000000000c7947 */ /* 0x000fec0003800000 */
.L_x_36:
[----:B------:R-:W-:Y:S01]  /*95f0*/  ULDC UR4, c[0x0][0x580] ;  /* 0x0001600000047ab9 */ /* 0x000fe20000000800 */
[----:B------:R-:W-:Y:S01]  /*9600*/  IMAD.MOV.U32 R154, RZ, RZ, 0x1 ;  /* 0x00000001ff9a7424 */ /* 0x000fe200078e00ff */
[----:B------:R-:W-:-:S07]  /*9610*/  MOV R16, UR4 ;  /* 0x0000000400107c02 */ /* 0x000fce0008000f00 */
.L_x_35:
[----:B-1----:R-:W1:Y:S02]  /*9620*/  LDC.64 R2, c[0x0][0x5b0] ;  /* 0x00016c00ff027b82 */ /* 0x002e640000000a00 */
[----:B-1----:R-:W-:-:S04]  /*9630*/  ISETP.NE.U32.AND P1, PT, R2, RZ, PT ;  /* 0x000000ff0200720c */ /* 0x002fc80003f25070 */
        /* <DEDUP_REMOVED lines=10> */
[----:B------:R-:W-:Y:S05]  /*96e0*/  BRA `(.L_x_37) ;  /* 0x0000000000087947 */ /* 0x000fea0003800000 */
.L_x_38:
[----:B------:R-:W-:Y:S02]  /*96f0*/  ULDC UR4, c[0x0][0x5a0] ;  /* 0x0001680000047ab9 */ /* 0x000fe40000000800 */
[----:B------:R-:W-:-:S07]  /*9700*/  MOV R17, UR4 ;  /* 0x0000000400117c02 */ /* 0x000fce0008000f00 */
.L_x_37:
[----:B------:R-:W-:Y:S01]  /*9710*/  ULDC.64 UR4, c[0x0][0x588] ;  /* 0x0001620000047ab9 */ /* 0x000fe20000000a00 */
[----:B------:R-:W-:Y:S01]  /*9720*/  ISETP.NE.U32.AND P1, PT, R153, RZ, PT ;  /* 0x000000ff9900720c */ /* 0x000fe20003f25070 */
[----:B------:R-:W-:Y:S02]  /*9730*/  UISETP.NE.U32.AND UP0, UPT, UR4, URZ, UPT ;  /* 0x0000003f0400728c */ /* 0x000fe4000bf05070 */
[----:B------:R-:W-:Y:S01]  /*9740*/  ISETP.NE.U32.AND P3, PT, RZ, UR4, PT ;  /* 0x00000004ff007c0c */ /* 0x000fe2000bf65070 */
[----:B------:R-:W-:Y:S01]  /*9750*/  IMAD.MOV.U32 R0, RZ, RZ, 0x1 ;  /* 0x00000001ff007424 */ /* 0x000fe200078e00ff */
[----:B------:R-:W-:Y:S01]  /*9760*/  ISETP.NE.AND.EX P4, PT, R156, RZ, PT, P1 ;  /* 0x000000ff9c00720c */ /* 0x000fe20003f85310 */
[----:B------:R-:W-:Y:S02]  /*9770*/  UISETP.NE.AND.EX UP0, UPT, UR5, URZ, UPT, UP0 ;  /* 0x0000003f0500728c */ /* 0x000fe4000bf05300 */
[----:B------:R-:W-:-:S04]  /*9780*/  ISETP.NE.AND.EX P3, PT, RZ, UR5, PT, P3 ;  /* 0x00000005ff007c0c */ /* 0x000fc8000bf65330 */
[----:B------:R-:W-:-:S04]  /*9790*/  PLOP3.LUT P2, PT, PT, PT, UP0, 0x80, 0x0 ;  /* 0x000000000000781c */ /* 0x000fc80003f4f008 */
[----:B------:R-:W-:-:S05]  /*97a0*/  PLOP3.LUT P2, PT, P2, PT, PT, 0x8, 0x0 ;  /* 0x000000000000781c */ /* 0x000fca000174e170 */
[----:B------:R-:W-:Y:S08]  /*97b0*/  @P3 BRA P4, `(.L_x_39) ;  /* 0x0000000000283947 */ /* 0x000ff00002000000 */
[----:B------:R-:W-:Y:S04]  /*97c0*/  BSSY B0, `(.L_x_40) ;  /* 0x0000008000007945 */ /* 0x000fe80003800000 */
[----:B------:R-:W-:Y:S05]  /*97d0*/  @!P0 BRA `(.L_x_41) ;  /* 0x0000000000148947 */ /* 0x000fea0003800000 */
[----:B------:R-:W-:Y:S02]  /*97e0*/  LOP3.LUT P4, RZ, R154, 0xff, RZ, 0xc0, !PT ;  /* 0x000000ff9aff7812 */ /* 0x000fe4000788c0ff */
[----:B------:R-:W-:-:S11]  /*97f0*/  PLOP3.LUT P3, PT, P2, PT, PT, 0x80, 0x0 ;  /* 0x000000000000781c */ /* 0x000fd6000176f070 */
[----:B------:R-:W-:Y:S05]  /*9800*/  @!P4 BRA `(.L_x_42) ;  /* 0x00000000000cc947 */ /* 0x000fea0003800000 */
[----:B-----5:R-:W-:Y:S01]  /*9810*/  FSETP.EQ.AND P3, PT, R16, RZ, PT ;  /* 0x000000ff1000720b */ /* 0x020fe20003f62000 */
[----:B------:R-:W-:-:S12]  /*9820*/  BRA `(.L_x_42) ;  /* 0x0000000000047947 */ /* 0x000fd80003800000 */
.L_x_41:
[----:B-----5:R-:W-:-:S13]  /*9830*/  FSETP.EQ.AND P3, PT, R16, RZ, PT ;  /* 0x000000ff1000720b */ /* 0x020fda0003f62000 */
.L_x_42:
[----:B------:R-:W-:Y:S05]  /*9840*/  BSYNC B0 ;  /* 0x0000000000007941 */ /* 0x000fea0003800000 */
.L_x_40:
[----:B------:R-:W-:-:S07]  /*9850*/  SEL R0, RZ, 0x1, P3 ;  /* 0x00000001ff007807 */ /* 0x000fce0001800000 */
.L_x_39:
[----:B------:R-:W-:Y:S04]  /*9860*/  BSSY B0, `(.L_x_43) ;  /* 0x0000007000007945 */ /* 0x000fe80003800000 */
[----:B------:R-:W-:Y:S05]  /*9870*/  @!P0 BRA `(.L_x_44) ;  /* 0x0000000000108947 */ /* 0x000fea0003800000 */
[----:B------:R-:W-:-:S13]  /*9880*/  LOP3.LUT P0, RZ, R154, 0xff, RZ, 0xc0, !PT ;  /* 0x000000ff9aff7812 */ /* 0x000fda000780c0ff */
[----:B------:R-:W-:Y:S05]  /*9890*/  @!P0 BRA `(.L_x_45) ;  /* 0x00000000000c8947 */ /* 0x000fea0003800000 */
[----:B-----5:R-:W-:Y:S01]  /*98a0*/  FSETP.EQ.AND P2, PT, R16, RZ, PT ;  /* 0x000000ff1000720b */ /* 0x020fe20003f42000 */
[----:B------:R-:W-:-:S12]  /*98b0*/  BRA `(.L_x_45) ;  /* 0x0000000000047947 */ /* 0x000fd80003800000 */
.L_x_44:
[----:B-----5:R-:W-:-:S13]  /*98c0*/  FSETP.EQ.AND P2, PT, R16, RZ, PT ;  /* 0x000000ff1000720b */ /* 0x020fda0003f42000 */
.L_x_45:
[----:B------:R-:W-:Y:S05]  /*98d0*/  BSYNC B0 ;  /* 0x0000000000007941 */ /* 0x000fea0003800000 */
.L_x_43:
[----:B------:R-:W-:Y:S01]  /*98e0*/  PRMT R0, R0, 0x9910, RZ ;  /* 0x0000991000007816 */ /* 0x000fe200000000ff */
[----:B------:R-:W-:Y:S01]  /*98f0*/  BSSY B0, `(.L_x_46) ;  /* 0x0000025000007945 */ /* 0x000fe20003800000 */
[----:B------:R-:W-:Y:S02]  /*9900*/  CS2R R8, SRZ ;  /* 0x0000000000087805 */ /* 0x000fe4000001ff00 */
[----:B------:R-:W-:Y:S02]  /*9910*/  CS2R R10, SRZ ;  /* 0x00000000000a7805 */ /* 0x000fe4000001ff00 */
[----:B------:R-:W-:Y:S02]  /*9920*/  ISETP.NE.AND P0, PT, R0, RZ, PT ;  /* 0x000000ff0000720c */ /* 0x000fe40003f05270 */
[----:B------:R-:W-:Y:S02]  /*9930*/  CS2R R4, SRZ ;  /* 0x0000000000047805 */ /* 0x000fe4000001ff00 */
[----:B------:R-:W-:-:S02]  /*9940*/  MOV R0, RZ ;  /* 0x000000ff00007202 */ /* 0x000fc40000000f00 */
[----:B------:R-:W-:-:S07]  /*9950*/  CS2R R6, SRZ ;  /* 0x0000000000067805 */ /* 0x000fce000001ff00 */
[----:B------:R-:W-:Y:S05]  /*9960*/  @!P0 BRA `(.L_x_47) ;  /* 0x0000000000748947 */ /* 0x000fea0003800000 */
[----:B------:R-:W-:-:S13]  /*9970*/  ISETP.NE.AND P3, PT, R18, 0x3, PT ;  /* 0x000000031200780c */ /* 0x000fda0003f65270 */
[----:B------:R-:W-:Y:S05]  /*9980*/  @!P3 BRA `(.L_x_48) ;  /* 0x000000000004b947 */ /* 0x000fea0003800000 */
[----:B------:R-:W-:Y:S01]  /*9990*/  BPT.TRAP 0x1 ;  /* 0x000000040000795c */ /* 0x000fe20000300000 */
.L_x_48:
[----:B------:R-:W-:-:S04]  /*99a0*/  SHF.L.U32 R0, RZ, 0x1f, RZ ;  /* 0x0000001fff007819 */ /* 0x000fc800000006ff */
[----:B------:R-:W2:Y:S02]  /*99b0*/  SYNCS.PHASECHK.TRANS64.TRYWAIT P3, [UR50+0x30], R0 ;  /* 0x00003000ff0075a7 */ /* 0x000ea40008060172 */
[----:B--2---:R-:W-:Y:S05]  /*99c0*/  @!P3 BRA `(.L_x_49) ;  /* 0x000000bc00e8b947 */ /* 0x004fea0003800000 */
.L_x_354:
[----:B-1----:R-:W-:Y:S02]  /*99d0*/  MOV R0, 0x1 ;  /* 0x0000000100007802 */ /* 0x002fe40000000f00 */
[----:B------:R-:W-:Y:S02]  /*99e0*/  CS2R R8, SRZ ;  /* 0x0000000000087805 */ /* 0x000fe4000001ff00 */
[----:B------:R-:W-:Y:S02]  /*99f0*/  CS2R R10, SRZ ;  /* 0x00000000000a7805 */ /* 0x000fe4000001ff00 */
[----:B------:R-:W-:Y:S02]  /*9a00*/  CS2R R4, SRZ ;  /* 0x0000000000047805 */ /* 0x000fe4000001ff00 */
[----:B------:R-:W-:Y:S01]  /*9a10*/  CS2R R6, SRZ ;  /* 0x0000000000067805 */ /* 0x000fe2000001ff00 */
[----:B------:R-:W-:Y:S06]  /*9a20*/  @P2 BRA `(.L_x_47) ;  /* 0x0000000000442947 */ /* 0x000fec0003800000 */
[----:B------:R-:W1:Y:S01]  /*9a30*/  S2R R12, SR_TID.X ;  /* 0x00000000000c7919 */ /* 0x000e620000002100 */
[----:B------:R-:W-:Y:S05]  /*9a40*/  WARPSYNC.ALL ;  /* 0x0000000000007948 */ /* 0x000fea0003800000 */
[C---:B-1----:R-:W-:Y:S01]  /*9a50*/  IMAD.SHL.U32 R2, R12.reuse, 0x10, RZ ;  /* 0x000000100c027824 */ /* 0x042fe200078e00ff */
[----:B------:R-:W-:-:S04]  /*9a60*/  SHF.L.U32 R3, R12, 0x5, RZ ;  /* 0x000000050c037819 */ /* 0x000fc800000006ff */
[----:B------:R-:W-:Y:S02]  /*9a70*/  LOP3.LUT R2, R2, 0xe00, RZ, 0xc0, !PT ;  /* 0x00000e0002027812 */ /* 0x000fe400078ec0ff */
[----:B------:R-:W-:Y:S02]  /*9a80*/  LOP3.LUT R8, R3, 0xc0, RZ, 0xc0, !PT ;  /* 0x000000c003087812 */ /* 0x000fe400078ec0ff */
[----:B------:R-:W-:-:S04]  /*9a90*/  LOP3.LUT R2, R2, 0x20, R3, 0xf8, !PT ;  /* 0x0000002002027812 */ /* 0x000fc800078ef803 */
[----:B------:R-:W-:Y:S02]  /*9aa0*/  LOP3.LUT R2, R2, 0x100, R3, 0xf8, !PT ;  /* 0x0000010002027812 */ /* 0x000fe400078ef803 */
[----:B------:R-:W-:-:S04]  /*9ab0*/  SHF.R.U32.HI R3, RZ, 0x1, R12 ;  /* 0x00000001ff037819 */ /* 0x000fc8000001160c */
[----:B------:R-:W-:Y:S02]  /*9ac0*/  LOP3.LUT R8, R8, 0x8, R3, 0xf8, !PT ;  /* 0x0000000808087812 */ /* 0x000fe400078ef803 */
[----:B------:R-:W-:-:S04]  /*9ad0*/  SHF.L.U32 R3, R12, 0x2, RZ ;  /* 0x000000020c037819 */ /* 0x000fc800000006ff */
[----:B------:R-:W-:-:S04]  /*9ae0*/  LOP3.LUT R8, R8, 0x18, R3, 0x78, !PT ;  /* 0x0000001808087812 */ /* 0x000fc800078e7803 */
[----:B------:R-:W-:-:S04]  /*9af0*/  LOP3.LUT R8, R2, R8, RZ, 0xfc, !PT ;  /* 0x0000000802087212 */ /* 0x000fc800078efcff */
[----:B------:R-:W-:-:S05]  /*9b00*/  LEA R8, R8, UR50, 0x1 ;  /* 0x0000003208087c11 */ /* 0x000fca000f8e08ff */
[----:B------:R-:W-:Y:S02]  /*9b10*/  IMAD R4, R19, 0x2, R8 ;  /* 0x0000000213047824 */ /* 0x000fe400078e0208 */
[----:B------:R-:W2:Y:S04]  /*9b20*/  LDSM.16.M88.4 R8, [R8+0x200] ;  /* 0x000200000808783b */ /* 0x000ea80000000200 */
[----:B------:R-:W3:Y:S02]  /*9b30*/  LDSM.16.M88.4 R4, [R4+0x200] ;  /* 0x000200000404783b */ /* 0x000ee40000000200 */
.L_x_47:
[----:B------:R-:W-:Y:S05]  /*9b40*/  BSYNC B0 ;  /* 0x0000000000007941 */ /* 0x000fea0003800000 */
.L_x_46:
[----:B-1----:R-:W4:Y:S04]  /*9b50*/  LDL.LU R2, [R1] ;  /* 0x0000000001027983 */ /* 0x002f280000300800 */
[----:B------:R-:W3:Y:S04]  /*9b60*/  LDL.LU R12, [R1+0x4] ;  /* 0x00000400010c7983 */ /* 0x000ee80000300800 */
        /* <DEDUP_REMOVED lines=13> */
[----:B------:R-:W3:Y:S01]  /*9c40*/  LDL.LU R158, [R1+0x3c] ;  /* 0x00003c00019e7983 */ /* 0x000ee20000300800 */
[----:B--2---:R-:W-:Y:S01]  /*9c50*/  HADD2.F32 R3, -RZ, R8.H0_H0 ;  /* 0x20000008ff037230 */ /* 0x004fe20000004100 */
[----:B------:R-:W-:Y:S05]  /*9c60*/  WARPSYNC.ALL ;  /* 0x0000000000007948 */ /* 0x000fea0003800000 */
[----:B------:R-:W-:Y:S01]  /*9c70*/  ISETP.GT.U32.AND P3, PT, R157, 0x3e, PT ;  /* 0x0000003e9d00780c */ /* 0x000fe20003f64070 */
[----:B------:R-:W-:Y:S01]  /*9c80*/  BSSY B0, `(.L_x_50) ;  /* 0x0000056000007945 */ /* 0x000fe20003800000 */
[----:B----45:R-:W-:-:S04]  /*9c90*/  FMUL R2, R17, R2 ;  /* 0x0000000211027220 */ /* 0x030fc80000400000 */
[----:B------:R-:W-:Y:S01]  /*9ca0*/  FFMA R3, R16, R3, R2 ;  /* 0x0000000310037223 */ /* 0x000fe20000000002 */
[----:B------:R-:W-:Y:S02]  /*9cb0*/  HADD2.F32 R2, -RZ, R8.H1_H1 ;  /* 0x30000008ff027230 */ /* 0x000fe40000004100 */
[----:B---3--:R-:W-:-:S04]  /*9cc0*/  FMUL R12, R17, R12 ;  /* 0x0000000c110c7220 */ /* 0x008fc80000400000 */
[----:B------:R-:W-:Y:S01]  /*9cd0*/  FFMA R12, R16, R2, R12 ;  /* 0x00000002100c7223 */ /* 0x000fe2000000000c */
[C---:B------:R-:W-:Y:S01]  /*9ce0*/  FMUL R2, R17.reuse, R162 ;  /* 0x000000a211027220 */ /* 0x040fe20000400000 */
[C---:B------:R-:W-:Y:S01]  /*9cf0*/  FMUL R13, R17.reuse, R13 ;  /* 0x0000000d110d7220 */ /* 0x040fe20000400000 */
[----:B------:R-:W1:Y:S02]  /*9d00*/  S2R R162, SR_TID.X ;  /* 0x0000000000a27919 */ /* 0x000e640000002100 */
[----:B------:R-:W-:Y:S01]  /*9d10*/  F2FP.F16.F32.PACK_AB R12, R12, R3 ;  /* 0x000000030c0c723e */ /* 0x000fe200000000ff */
[----:B------:R-:W-:Y:S02]  /*9d20*/  HADD2.F32 R3, -RZ, R9.H0_H0 ;  /* 0x20000009ff037230 */ /* 0x000fe40000004100 */
[----:B------:R-:W-:-:S03]  /*9d30*/  FMUL R14, R17, R14 ;  /* 0x0000000e110e7220 */ /* 0x000fc60000400000 */
[----:B------:R-:W-:Y:S01]  /*9d40*/  FFMA R3, R16, R3, R2 ;  /* 0x0000000310037223 */ /* 0x000fe20000000002 */
[----:B------:R-:W-:-:S05]  /*9d50*/  HADD2.F32 R2, -RZ, R9.H1_H1 ;  /* 0x30000009ff027230 */ /* 0x000fca0000004100 */
[----:B------:R-:W-:Y:S01]  /*9d60*/  FFMA R13, R16, R2, R13 ;  /* 0x00000002100d7223 */ /* 0x000fe2000000000d */
[----:B------:R-:W-:-:S04]  /*9d70*/  FMUL R2, R17, R21 ;  /* 0x0000001511027220 */ /* 0x000fc80000400000 */
[----:B------:R-:W-:Y:S01]  /*9d80*/  F2FP.F16.F32.PACK_AB R13, R13, R3 ;  /* 0x000000030d0d723e */ /* 0x000fe200000000ff */
[----:B------:R-:W-:-:S05]  /*9d90*/  HADD2.F32 R3, -RZ, R10.H0_H0 ;  /* 0x2000000aff037230 */ /* 0x000fca0000004100 */
[----:B------:R-:W-:Y:S01]  /*9da0*/  FFMA R3, R16, R3, R2 ;  /* 0x0000000310037223 */ /* 0x000fe20000000002 */
[----:B------:R-:W-:-:S05]  /*9db0*/  HADD2.F32 R2, -RZ, R10.H1_H1 ;  /* 0x3000000aff027230 */ /* 0x000fca0000004100 */
[----:B------:R-:W-:Y:S01]  /*9dc0*/  FFMA R14, R16, R2, R14 ;  /* 0x00000002100e7223 */ /* 0x000fe2000000000e */
[----:B------:R-:W-:Y:S01]  /*9dd0*/  FMUL R2, R17, R20 ;  /* 0x0000001411027220 */ /* 0x000fe20000400000 */
[----:B-1----:R-:W-:-:S03]  /*9de0*/  SHF.L.U32 R21, R162, 0x5, RZ ;  /* 0x00000005a2157819 */ /* 0x002fc600000006ff */
[----:B------:R-:W-:Y:S01]  /*9df0*/  F2FP.F16.F32.PACK_AB R14, R14, R3 ;  /* 0x000000030e0e723e */ /* 0x000fe200000000ff */
[----:B------:R-:W-:-:S05]  /*9e00*/  HADD2.F32 R3, -RZ, R11.H0_H0 ;  /* 0x2000000bff037230 */ /* 0x000fca0000004100 */
[----:B------:R-:W-:Y:S01]  /*9e10*/  FFMA R20, R16, R3, R2 ;  /* 0x0000000310147223 */ /* 0x000fe20000000002 */
[----:B------:R-:W-:Y:S02]  /*9e20*/  HADD2.F32 R3, -RZ, R11.H1_H1 ;  /* 0x3000000bff037230 */ /* 0x000fe40000004100 */
[----:B------:R-:W-:-:S04]  /*9e30*/  FMUL R2, R17, R15 ;  /* 0x0000000f11027220 */ /* 0x000fc80000400000 */
[----:B------:R-:W-:Y:S01]  /*9e40*/  FFMA R15, R16, R3, R2 ;  /* 0x00000003100f7223 */ /* 0x000fe20000000002 */
[----:B------:R-:W-:-:S04]  /*9e50*/  SHF.L.U32 R2, R162, 0x4, RZ ;  /* 0x00000004a2027819 */ /* 0x000fc800000006ff */
[----:B------:R-:W-:Y:S02]  /*9e60*/  LOP3.LUT R2, R2, 0xe00, RZ, 0xc0, !PT ;  /* 0x00000e0002027812 */ /* 0x000fe400078ec0ff */
[----:B------:R-:W-:Y:S02]  /*9e70*/  F2FP.F16.F32.PACK_AB R15, R15, R20 ;  /* 0x000000140f0f723e */ /* 0x000fe400000000ff */
[----:B------:R-:W-:-:S04]  /*9e80*/  LOP3.LUT R2, R2, 0x20, R21, 0xf8, !PT ;  /* 0x0000002002027812 */ /* 0x000fc800078ef815 */
[----:B------:R-:W-:Y:S02]  /*9e90*/  LOP3.LUT R3, R2, 0x100, R21, 0xf8, !PT ;  /* 0x0000010002037812 */ /* 0x000fe400078ef815 */
[----:B------:R-:W-:Y:S02]  /*9ea0*/  LOP3.LUT R2, R21, 0xc0, RZ, 0xc0, !PT ;  /* 0x000000c015027812 */ /* 0x000fe400078ec0ff */
[----:B------:R-:W-:-:S04]  /*9eb0*/  SHF.R.U32.HI R21, RZ, 0x1, R162 ;  /* 0x00000001ff157819 */ /* 0x000fc800000116a2 */
[----:B------:R-:W-:Y:S01]  /*9ec0*/  LOP3.LUT R2, R2, 0x8, R21, 0xf8, !PT ;  /* 0x0000000802027812 */ /* 0x000fe200078ef815 */
[----:B------:R-:W-:-:S05]  /*9ed0*/  IMAD.SHL.U32 R21, R162, 0x4, RZ ;  /* 0x00000004a2157824 */ /* 0x000fca00078e00ff */
[----:B------:R-:W-:-:S04]  /*9ee0*/  LOP3.LUT R2, R2, 0x18, R21, 0x78, !PT ;  /* 0x0000001802027812 */ /* 0x000fc800078e7815 */
[----:B------:R-:W-:-:S04]  /*9ef0*/  LOP3.LUT R2, R3, R2, RZ, 0xfc, !PT ;  /* 0x0000000203027212 */ /* 0x000fc800078efcff */
[----:B------:R-:W-:Y:S01]  /*9f00*/  LEA R3, R2, UR50, 0x1 ;  /* 0x0000003202037c11 */ /* 0x000fe2000f8e08ff */
[----:B------:R-:W-:-:S04]  /*9f10*/  FMUL R2, R17, R152 ;  /* 0x0000009811027220 */ /* 0x000fc80000400000 */
[----:B------:R1:W-:Y:S02]  /*9f20*/  STSM.16.M88.4 [R3+0x200], R12 ;  /* 0x0002000c03007844 */ /* 0x0003e40000000200 */
[--C-:B-1----:R-:W-:Y:S02]  /*9f30*/  HADD2.F32 R13, -RZ, R4.reuse.H0_H0 ;  /* 0x20000004ff0d7230 */ /* 0x102fe40000004100 */
[----:B------:R-:W-:Y:S01]  /*9f40*/  FMUL R14, R17, R155 ;  /* 0x0000009b110e7220 */ /* 0x000fe20000400000 */
[----:B------:R-:W-:-:S03]  /*9f50*/  HADD2.F32 R12, -RZ, R4.H1_H1 ;  /* 0x30000004ff0c7230 */ /* 0x000fc60000004100 */
[C---:B------:R-:W-:Y:S01]  /*9f60*/  FFMA R155, R16.reuse, R13, R14 ;  /* 0x0000000d109b7223 */ /* 0x040fe2000000000e */
[--C-:B------:R-:W-:Y:S02]  /*9f70*/  HADD2.F32 R13, -RZ, R5.reuse.H0_H0 ;  /* 0x20000005ff0d7230 */ /* 0x100fe40000004100 */
[----:B------:R-:W-:Y:S01]  /*9f80*/  FFMA R152, R16, R12, R2 ;  /* 0x0000000c10987223 */ /* 0x000fe20000000002 */
[----:B------:R-:W-:Y:S02]  /*9f90*/  HADD2.F32 R12, -RZ, R5.H1_H1 ;  /* 0x30000005ff0c7230 */ /* 0x000fe40000004100 */
[C---:B------:R-:W-:Y:S01]  /*9fa0*/  FMUL R14, R17.reuse, R23 ;  /* 0x00000017110e7220 */ /* 0x040fe20000400000 */
[----:B------:R-:W-:-:S03]  /*9fb0*/  FMUL R2, R17, R22 ;  /* 0x0000001611027220 */ /* 0x000fc60000400000 */
[C---:B------:R-:W-:Y:S01]  /*9fc0*/  FFMA R23, R16.reuse, R13, R14 ;  /* 0x0000000d10177223 */ /* 0x040fe2000000000e */
[C---:B------:R-:W-:Y:S01]  /*9fd0*/  FFMA R22, R16.reuse, R12, R2 ;  /* 0x0000000c10167223 */ /* 0x040fe20000000002 */
[--C-:B------:R-:W-:Y:S02]  /*9fe0*/  HADD2.F32 R13, -RZ, R6.reuse.H0_H0 ;  /* 0x20000006ff0d7230 */ /* 0x100fe40000004100 */
[C---:B------:R-:W-:Y:S01]  /*9ff0*/  FMUL R14, R17.reuse, R161 ;  /* 0x000000a1110e7220 */ /* 0x040fe20000400000 */
[----:B------:R-:W-:Y:S02]  /*a000*/  HADD2.F32 R12, -RZ, R6.H1_H1 ;  /* 0x30000006ff0c7230 */ /* 0x000fe40000004100 */
[----:B------:R-:W-:Y:S01]  /*a010*/  FMUL R2, R17, R160 ;  /* 0x000000a011027220 */ /* 0x000fe20000400000 */
[C---:B------:R-:W-:Y:S01]  /*a020*/  FFMA R21, R16.reuse, R13, R14 ;  /* 0x0000000d10157223 */ /* 0x040fe2000000000e */
[--C-:B------:R-:W-:Y:S02]  /*a030*/  HADD2.F32 R13, -RZ, R7.reuse.H0_H0 ;  /* 0x20000007ff0d7230 */ /* 0x100fe40000004100 */
[----:B------:R-:W-:Y:S01]  /*a040*/  FFMA R20, R16, R12, R2 ;  /* 0x0000000c10147223 */ /* 0x000fe20000000002 */
[----:B------:R-:W-:-:S02]  /*a050*/  HADD2.F32 R12, -RZ, R7.H1_H1 ;  /* 0x30000007ff0c7230 */ /* 0x000fc40000004100 */
[C---:B------:R-:W-:Y:S01]  /*a060*/  FMUL R14, R17.reuse, R159 ;  /* 0x0000009f110e7220 */ /* 0x040fe20000400000 */
[----:B------:R-:W-:-:S03]  /*a070*/  FMUL R2, R17, R158 ;  /* 0x0000009e11027220 */ /* 0x000fc60000400000 */
[C---:B------:R-:W-:Y:S01]  /*a080*/  FFMA R15, R16.reuse, R13, R14 ;  /* 0x0000000d100f7223 */ /* 0x040fe2000000000e */
[----:B------:R-:W-:Y:S01]  /*a090*/  FFMA R2, R16, R12, R2 ;  /* 0x0000000c10027223 */ /* 0x000fe20000000002 */
[----:B------:R-:W-:Y:S02]  /*a0a0*/  F2FP.F16.F32.PACK_AB R14, R20, R21 ;  /* 0x00000015140e723e */ /* 0x000fe400000000ff */
[----:B------:R-:W-:Y:S02]  /*a0b0*/  F2FP.F16.F32.PACK_AB R12, R152, R155 ;  /* 0x0000009b980c723e */ /* 0x000fe400000000ff */
[----:B------:R-:W-:Y:S02]  /*a0c0*/  F2FP.F16.F32.PACK_AB R13, R22, R23 ;  /* 0x00000017160d723e */ /* 0x000fe400000000ff */
[----:B------:R-:W-:Y:S02]  /*a0d0*/  F2FP.F16.F32.PACK_AB R15, R2, R15 ;  /* 0x0000000f020f723e */ /* 0x000fe400000000ff */
[----:B------:R-:W-:-:S05]  /*a0e0*/  LEA R21, R19, R3, 0x1 ;  /* 0x0000000313157211 */ /* 0x000fca00078e08ff */
[----:B------:R1:W-:Y:S01]  /*a0f0*/  STSM.16.M88.4 [R21+0x200], R12 ;  /* 0x0002000c15007844 */ /* 0x0003e20000000200 */
[----:B------:R-:W-:Y:S01]  /*a100*/  @!PT LDS RZ, [RZ] ;  /* 0x00000000fffff984 */ /* 0x000fe20000000800 */
[----:B------:R-:W-:Y:S01]  /*a110*/  @!PT LDS RZ, [RZ] ;  /* 0x00000000fffff984 */ /* 0x000fe20000000800 */
[----:B------:R-:W-:Y:S01]  /*a120*/  @!PT LDS RZ, [RZ] ;  /* 0x00000000fffff984 */ /* 0x000fe20000000800 */
[----:B------:R-:W-:Y:S01]  /*a130*/  @!PT LDS RZ, [RZ] ;  /* 0x00000000fffff984 */ /* 0x000fe20000000800 */
[----:B------:R2:W-:Y:S06]  /*a140*/  MEMBAR.ALL.CTA ;  /* 0x0000000000007992 */ /* 0x0005ec0000008000 */
[----:B--2---:R-:W2:Y:S02]  /*a150*/  FENCE.VIEW.ASYNC.S ;  /* 0x00000000000073c6 */ /* 0x004ea40000000000 */
[----:B--2---:R-:W-:Y:S06]  /*a160*/  BAR.SYNC.DEFER_BLOCKING 0x1, 0x100 ;  /* 0x0044000000007b1d */ /* 0x004fec0000010000 */
[----:B------:R-:W-:Y:S05]  /*a170*/  @P3 BRA `(.L_x_51) ;  /* 0x0000000000183947 */ /* 0x000fea0003800000 */
[----:B------:R-:W-:Y:S02]  /*a180*/  UIADD3 UR4, UP0, UR52, 0x4f0, URZ ;  /* 0x000004f034047890 */ /* 0x000fe4000ff1e03f */
[----:B------:R-:W-:Y:S02]  /*a190*/  UIADD3 UR40, UR50, 0x200, URZ ;  /* 0x0000020032287890 */ /* 0x000fe4000fffe03f */
[----:B------:R-:W-:-:S09]  /*a1a0*/  UIADD3.X UR5, URZ, UR53, URZ, UP0, !UPT ;  /* 0x000000353f057290 */ /* 0x000fd200087fe43f */
[----:B------:R2:W-:Y:S01]  /*a1b0*/  UTMASTG.3D [UR40], [UR4] ;  /* 0x00000028040073b5 */ /* 0x0005e20008010000 */
[----:B------:R0:W-:Y:S01]  /*a1c0*/  UTMACMDFLUSH ;  /* 0x00000000000079b7 */ /* 0x0001e20000000000 */
[----:B--2---:R-:W-:-:S04]  /*a1d0*/  DEPBAR.LE SB0, 0x1 ;  /* 0x000080400000791a */ /* 0x004fc80000000000 */
.L_x_51:
[----:B------:R-:W-:Y:S05]  /*a1e0*/  BSYNC B0 ;  /* 0x0000000000007941 */ /* 0x000fea0003800000 */
.L_x_50:
[----:B------:R-:W-:Y:S01]  /*a1f0*/  BAR.SYNC.DEFER_BLOCKING 0x1, 0x100 ;  /* 0x0044000000007b1d */ /* 0x000fe20000010000 */
[----:B------:R-:W-:Y:S02]  /*a200*/  ISETP.NE.AND P4, PT, RZ, UR44, PT ;  /* 0x0000002cff007c0c */ /* 0x000fe4000bf85270 */
[----:B------:R-:W-:-:S05]  /*a210*/  IADD3 R20, R3, 0x200, RZ ;  /* 0x0000020003147810 */ /* 0x000fca0007ffe0ff */
[----:B------:R-:W-:-:S06]  /*a220*/  IMAD R152, R19, 0x2, R20 ;  /* 0x0000000213987824 */ /* 0x000fcc00078e0214 */
[----:B------:R-:W-:Y:S05]  /*a230*/  @!P4 BRA `(.L_x_52) ;  /* 0x000000000034c947 */ /* 0x000fea0003800000 */
[----:B------:R-:W-:Y:S04]  /*a240*/  BSSY B0, `(.L_x_53) ;  /* 0x0000009000007945 */ /* 0x000fe80003800000 */
[----:B------:R-:W-:Y:S05]  /*a250*/  @!P0 BRA `(.L_x_54) ;  /* 0x00000000001c8947 */ /* 0x000fea0003800000 */
[----:B------:R-:W-:-:S13]  /*a260*/  ISETP.NE.AND P4, PT, R18, 0x3, PT ;  /* 0x000000031200780c */ /* 0x000fda0003f85270 */
[----:B------:R-:W-:Y:S05]  /*a270*/  @!P4 BRA `(.L_x_55) ;  /* 0x000000000004c947 */ /* 0x000fea0003800000 */
[----:B------:R-:W-:Y:S01]  /*a280*/  BPT.TRAP 0x1 ;  /* 0x000000040000795c */ /* 0x000fe20000300000 */
.L_x_55:
[----:B------:R-:W-:-:S04]  /*a290*/  ULEA UR4, UR36, UR50, 0x3 ;  /* 0x0000003224047291 */ /* 0x000fc8000f8e183f */
[----:B------:R-:W-:-:S04]  /*a2a0*/  UIADD3 UR4, UR4, 0x50, URZ ;  /* 0x0000005004047890 */ /* 0x000fc8000fffe03f */
[----:B------:R-:W-:-:S09]  /*a2b0*/  UPRMT UR4, UR49, 0x654, UR4 ;  /* 0x0000065431047896 */ /* 0x000fd20008000004 */
[----:B------:R-:W-:Y:S03]  /*a2c0*/  SYNCS.ARRIVE.TRANS64.RED.A1T0 RZ, [UR4], RZ ;  /* 0x000000ffffff79a7 */ /* 0x000fe60008100404 */
.L_x_54:
[----:B------:R-:W-:Y:S05]  /*a2d0*/  BSYNC B0 ;  /* 0x0000000000007941 */ /* 0x000fea0003800000 */
.L_x_53:
[----:B------:R-:W-:-:S04]  /*a2e0*/  UIADD3 UR36, UR36, 0x1, URZ ;  /* 0x0000000124247890 */ /* 0x000fc8000fffe03f */
[----:B------:R-:W-:-:S04]  /*a2f0*/  UISETP.NE.AND UP0, UPT, UR36, 0x4, UPT ;  /* 0x000000042400788c */ /* 0x000fc8000bf05270 */
[----:B------:R-:W-:-:S12]  /*a300*/  USEL UR36, UR36, URZ, UP0 ;  /* 0x0000003f24247287 */ /* 0x000fd80008000000 */
.L_x_52:
[----:B------:R-:W-:Y:S04]  /*a310*/  BSSY B0, `(.L_x_56) ;  /* 0x0000011000007945 */ /* 0x000fe80003800000 */
[----:B------:R-:W-:Y:S05]  /*a320*/  @!P0 BRA `(.L_x_57) ;  /* 0x00000000003c8947 */ /* 0x000fea0003800000 */
[----:B------:R-:W-:-:S13]  /*a330*/  ISETP.NE.AND P4, PT, R18, 0x3, PT ;  /* 0x000000031200780c */ /* 0x000fda0003f85270 */
[----:B------:R-:W-:Y:S05]  /*a340*/  @!P4 BRA `(.L_x_58) ;  /* 0x000000000004c947 */ /* 0x000fea0003800000 */
[----:B------:R-:W-:Y:S01]  /*a350*/  BPT.TRAP 0x1 ;  /* 0x000000040000795c */ /* 0x000fe20000300000 */
.L_x_58:
[----:B------:R-:W-:Y:S01]  /*a360*/  LEA R2, R0, UR50, 0x3 ;  /* 0x0000003200027c11 */ /* 0x000fe2000f8e18ff */
[----:B------:R-:W-:Y:S01]  /*a370*/  BSSY B1, `(.L_x_59) ;  /* 0x0000004000017945 */ /* 0x000fe20003800000 */
[----:B-1----:R-:W-:-:S04]  /*a380*/  SHF.L.U32 R12, RZ, 0x1f, RZ ;  /* 0x0000001fff0c7819 */ /* 0x002fc800000006ff */
[----:B------:R-:W1:Y:S02]  /*a390*/  SYNCS.PHASECHK.TRANS64.TRYWAIT P4, [R2+URZ+0x30], R12 ;  /* 0x0000300c020075a7 */ /* 0x000e64000808017f */
[----:B-1----:R-:W-:Y:S05]  /*a3a0*/  @!P4 BRA `(.L_x_60) ;  /* 0x000000b40088c947 */ /* 0x002fea0003800000 */
.L_x_355:
[----:B------:R-:W-:Y:S05]  /*a3b0*/  BSYNC B1 ;  /* 0x0000000000017941 */ /* 0x000fea0003800000 */
.L_x_59:
[C---:B-1----:R-:W-:Y:S01]  /*a3c0*/  @!P2 LEA R2, R0.reuse, R20, 0xd ;  /* 0x000000140002a211 */ /* 0x042fe200078e68ff */
[----:B------:R-:W-:Y:S05]  /*a3d0*/  @!P2 WARPSYNC.ALL ;  /* 0x000000000000a948 */ /* 0x000fea0003800000 */
[----:B------:R1:W2:Y:S01]  /*a3e0*/  @!P2 LDSM.16.M88.4 R8, [R2] ;  /* 0x000000000208a83b */ /* 0x0002a20000000200 */
[----:B------:R-:W-:Y:S01]  /*a3f0*/  VIADD R0, R0, 0x1 ;  /* 0x0000000100007836 */ /* 0x000fe20000000000 */
[----:B-1----:R-:W-:-:S05]  /*a400*/  @!P2 LEA R2, R19, R2, 0x1 ;  /* 0x000000021302a211 */ /* 0x002fca00078e08ff */
[----:B------:R3:W4:Y:S02]  /*a410*/  @!P2 LDSM.16.M88.4 R4, [R2] ;  /* 0x000000000204a83b */ /* 0x0007240000000200 */
.L_x_57:
[----:B------:R-:W-:Y:S05]  /*a420*/  BSYNC B0 ;  /* 0x0000000000007941 */ /* 0x000fea0003800000 */
.L_x_56:
[--C-:B--23--:R-:W-:Y:S02]  /*a430*/  HADD2.F32 R2, -RZ, R8.reuse.H0_H0 ;  /* 0x20000008ff027230 */ /* 0x10cfe40000004100 */
[C---:B------:R-:W-:Y:S01]  /*a440*/  FMUL R24, R17.reuse, R24 ;  /* 0x0000001811187220 */ /* 0x040fe20000400000 */
[C---:B------:R-:W-:Y:S01]  /*a450*/  FMUL R25, R17.reuse, R25 ;  /* 0x0000001911197220 */ /* 0x040fe20000400000 */
[C---:B------:R-:W-:Y:S01]  /*a460*/  FMUL R26, R17.reuse, R26 ;  /* 0x0000001a111a7220 */ /* 0x040fe20000400000 */
[C---:B------:R-:W-:Y:S01]  /*a470*/  FMUL R27, R17.reuse, R27 ;  /* 0x0000001b111b7220 */ /* 0x040fe20000400000 */
[C---:B-1----:R-:W-:Y:S01]  /*a480*/  FFMA R12, R16.reuse, R2, R24 ;  /* 0x00000002100c7223 */ /* 0x042fe20000000018 */
[----:B------:R-:W-:Y:S02]  /*a490*/  HADD2.F32 R2, -RZ, R8.H1_H1 ;  /* 0x30000008ff027230 */ /* 0x000fe40000004100 */
[C---:B------:R-:W-:Y:S01]  /*a4a0*/  FMUL R28, R17.reuse, R28 ;  /* 0x0000001c111c7220 */ /* 0x040fe20000400000 */
[C---:B------:R-:W-:Y:S01]  /*a4b0*/  FMUL R29, R17.reuse, R29 ;  /* 0x0000001d111d7220 */ /* 0x040fe20000400000 */
[C---:B------:R-:W-:Y:S01]  /*a4c0*/  FMUL R30, R17.reuse, R30 ;  /* 0x0000001e111e7220 */ /* 0x040fe20000400000 */
[----:B------:R-:W-:Y:S01]  /*a4d0*/  FMUL R31, R17, R31 ;  /* 0x0000001f111f7220 */ /* 0x000fe20000400000 */
[----:B------:R-:W-:Y:S01]  /*a4e0*/  FFMA R2, R16, R2, R25 ;  /* 0x0000000210027223 */ /* 0x000fe20000000019 */
[----:B------:R-:W-:Y:S05]  /*a4f0*/  WARPSYNC.ALL ;  /* 0x0000000000007948 */ /* 0x000fea0003800000 */
[----:B------:R-:W-:Y:S01]  /*a500*/  F2FP.F16.F32.PACK_AB R12, R2, R12 ;  /* 0x0000000c020c723e */ /* 0x000fe200000000ff */
[----:B------:R-:W-:-:S02]  /*a510*/  HADD2.F32 R2, -RZ, R9.H0_H0 ;  /* 0x20000009ff027230 */ /* 0x000fc40000004100 */
[C---:B------:R-:W-:Y:S01]  /*a520*/  FMUL R32, R17.reuse, R32 ;  /* 0x0000002011207220 */ /* 0x040fe20000400000 */
[C---:B------:R-:W-:Y:S01]  /*a530*/  FMUL R33, R17.reuse, R33 ;  /* 0x0000002111217220 */ /* 0x040fe20000400000 */
[C---:B------:R-:W-:Y:S01]  /*a540*/  FMUL R34, R17.reuse, R34 ;  /* 0x0000002211227220 */ /* 0x040fe20000400000 */
[C---:B------:R-:W-:Y:S01]  /*a550*/  FMUL R35, R17.reuse, R35 ;  /* 0x0000002311237220 */ /* 0x040fe20000400000 */
[C---:B------:R-:W-:Y:S01]  /*a560*/  FFMA R13, R16.reuse, R2, R26 ;  /* 0x00000002100d7223 */ /* 0x040fe2000000001a */
[----:B------:R-:W-:Y:S02]  /*a570*/  HADD2.F32 R2, -RZ, R9.H1_H1 ;  /* 0x30000009ff027230 */ /* 0x000fe40000004100 */
[C---:B------:R-:W-:Y:S01]  /*a580*/  FMUL R36, R17.reuse, R36 ;  /* 0x0000002411247220 */ /* 0x040fe20000400000 */
[C---:B------:R-:W-:Y:S01]  /*a590*/  FMUL R37, R17.reuse, R37 ;  /* 0x0000002511257220 */ /* 0x040fe20000400000 */
[C---:B------:R-:W-:Y:S01]  /*a5a0*/  FMUL R38, R17.reuse, R38 ;  /* 0x0000002611267220 */ /* 0x040fe20000400000 */
[----:B------:R-:W-:Y:S01]  /*a5b0*/  FMUL R39, R17, R39 ;  /* 0x0000002711277220 */ /* 0x000fe20000400000 */
[----:B------:R-:W-:Y:S01]  /*a5c0*/  FFMA R2, R16, R2, R27 ;  /* 0x0000000210027223 */ /* 0x000fe2000000001b */
[----:B------:R-:W-:Y:S04]  /*a5d0*/  BSSY B0, `(.L_x_61) ;  /* 0x0000033000007945 */ /* 0x000fe80003800000 */
[----:B------:R-:W-:Y:S01]  /*a5e0*/  F2FP.F16.F32.PACK_AB R13, R2, R13 ;  /* 0x0000000d020d723e */ /* 0x000fe200000000ff */
[----:B------:R-:W-:-:S05]  /*a5f0*/  HADD2.F32 R2, -RZ, R10.H0_H0 ;  /* 0x2000000aff027230 */ /* 0x000fca0000004100 */
[----:B------:R-:W-:Y:S01]  /*a600*/  FFMA R28, R16, R2, R28 ;  /* 0x00000002101c7223 */ /* 0x000fe2000000001c */
[----:B------:R-:W-:-:S05]  /*a610*/  HADD2.F32 R2, -RZ, R10.H1_H1 ;  /* 0x3000000aff027230 */ /* 0x000fca0000004100 */
[----:B------:R-:W-:Y:S01]  /*a620*/  FFMA R14, R16, R2, R29 ;  /* 0x00000002100e7223 */ /* 0x000fe2000000001d */
[----:B------:R-:W-:-:S04]  /*a630*/  HADD2.F32 R2, -RZ, R11.H0_H0 ;  /* 0x2000000bff027230 */ /* 0x000fc80000004100 */
[----:B------:R-:W-:Y:S01]  /*a640*/  F2FP.F16.F32.PACK_AB R14, R14, R28 ;  /* 0x0000001c0e0e723e */ /* 0x000fe200000000ff */
[----:B------:R-:W-:Y:S01]  /*a650*/  FFMA R15, R16, R2, R30 ;  /* 0x00000002100f7223 */ /* 0x000fe2000000001e */
[----:B------:R-:W-:-:S05]  /*a660*/  HADD2.F32 R2, -RZ, R11.H1_H1 ;  /* 0x3000000bff027230 */ /* 0x000fca0000004100 */
[----:B------:R-:W-:-:S05]  /*a670*/  FFMA R2, R16, R2, R31 ;  /* 0x0000000210027223 */ /* 0x000fca000000001f */
[----:B------:R-:W-:Y:S01]  /*a680*/  F2FP.F16.F32.PACK_AB R15, R2, R15 ;  /* 0x0000000f020f723e */ /* 0x000fe200000000ff */
[----:B----4-:R-:W-:-:S04]  /*a690*/  HADD2.F32 R2, -RZ, R4.H1_H1 ;  /* 0x30000004ff027230 */ /* 0x010fc80000004100 */
[----:B------:R1:W-:Y:S01]  /*a6a0*/  STSM.16.M88.4 [R3+0x2200], R12 ;  /* 0x0022000c03007844 */ /* 0x0003e20000000200 */
[----:B------:R-:W-:Y:S01]  /*a6b0*/  FFMA R33, R16, R2, R33 ;  /* 0x0000000210217223 */ /* 0x000fe20000000021 */
[----:B------:R-:W-:Y:S02]  /*a6c0*/  HADD2.F32 R2, -RZ, R5.H1_H1 ;  /* 0x30000005ff027230 */ /* 0x000fe40000004100 */
[----:B-1----:R-:W-:-:S03]  /*a6d0*/  HADD2.F32 R12, -RZ, R4.H0_H0 ;  /* 0x20000004ff0c7230 */ /* 0x002fc60000004100 */
[C---:B------:R-:W-:Y:S01]  /*a6e0*/  FFMA R13, R16.reuse, R2, R35 ;  /* 0x00000002100d7223 */ /* 0x040fe20000000023 */
[--C-:B------:R-:W-:Y:S02]  /*a6f0*/  HADD2.F32 R2, -RZ, R6.reuse.H1_H1 ;  /* 0x30000006ff027230 */ /* 0x100fe40000004100 */
[C---:B------:R-:W-:Y:S01]  /*a700*/  FFMA R32, R16.reuse, R12, R32 ;  /* 0x0000000c10207223 */ /* 0x040fe20000000020 */
[----:B------:R-:W-:Y:S02]  /*a710*/  HADD2.F32 R12, -RZ, R5.H0_H0 ;  /* 0x20000005ff0c7230 */ /* 0x000fe40000004100 */
[C---:B------:R-:W-:Y:S01]  /*a720*/  FFMA R14, R16.reuse, R2, R37 ;  /* 0x00000002100e7223 */ /* 0x040fe20000000025 */
[----:B------:R-:W-:Y:S02]  /*a730*/  HADD2.F32 R2, -RZ, R7.H1_H1 ;  /* 0x30000007ff027230 */ /* 0x000fe40000004100 */
[----:B------:R-:W-:Y:S01]  /*a740*/  FFMA R34, R16, R12, R34 ;  /* 0x0000000c10227223 */ /* 0x000fe20000000022 */
[----:B------:R-:W-:-:S02]  /*a750*/  HADD2.F32 R12, -RZ, R6.H0_H0 ;  /* 0x20000006ff0c7230 */ /* 0x000fc40000004100 */
[C---:B------:R-:W-:Y:S02]  /*a760*/  FFMA R2, R16.reuse, R2, R39 ;  /* 0x0000000210027223 */ /* 0x040fe40000000027 */
[----:B------:R-:W-:Y:S01]  /*a770*/  F2FP.F16.F32.PACK_AB R13, R13, R34 ;  /* 0x000000220d0d723e */ /* 0x000fe200000000ff */
[----:B------:R-:W-:Y:S01]  /*a780*/  FFMA R36, R16, R12, R36 ;  /* 0x0000000c10247223 */ /* 0x000fe20000000024 */
[----:B------:R-:W-:-:S04]  /*a790*/  HADD2.F32 R12, -RZ, R7.H0_H0 ;  /* 0x20000007ff0c7230 */ /* 0x000fc80000004100 */
[----:B------:R-:W-:Y:S01]  /*a7a0*/  F2FP.F16.F32.PACK_AB R14, R14, R36 ;  /* 0x000000240e0e723e */ /* 0x000fe200000000ff */
[----:B------:R-:W-:Y:S01]  /*a7b0*/  FFMA R15, R16, R12, R38 ;  /* 0x0000000c100f7223 */ /* 0x000fe20000000026 */
[----:B------:R-:W-:-:S04]  /*a7c0*/  F2FP.F16.F32.PACK_AB R12, R33, R32 ;  /* 0x00000020210c723e */ /* 0x000fc800000000ff */
[----:B------:R-:W-:-:S05]  /*a7d0*/  F2FP.F16.F32.PACK_AB R15, R2, R15 ;  /* 0x0000000f020f723e */ /* 0x000fca00000000ff */
        /* <DEDUP_REMOVED lines=11> */
[----:B------:R-:W-:Y:S02]  /*a890*/  UIADD3 UR4, UR50, 0x2200, URZ ;  /* 0x0000220032047890 */ /* 0x000fe4000fffe03f */
[----:B------:R-:W-:Y:S01]  /*a8a0*/  UIADD3.X UR9, URZ, UR53, URZ, UP0, !UPT ;  /* 0x000000353f097290 */ /* 0x000fe200087fe43f */
[----:B------:R-:W-:Y:S01]  /*a8b0*/  UMOV UR5, UR41 ;  /* 0x0000002900057c82 */ /* 0x000fe20008000000 */
[----:B------:R-:W-:-:S07]  /*a8c0*/  UMOV UR7, UR43 ;  /* 0x0000002b00077c82 */ /* 0x000fce0008000000 */
[----:B------:R2:W-:Y:S01]  /*a8d0*/  UTMASTG.3D [UR4], [UR8] ;  /* 0x00000004080073b5 */ /* 0x0005e20008010000 */
[----:B------:R0:W-:Y:S01]  /*a8e0*/  UTMACMDFLUSH ;  /* 0x00000000000079b7 */ /* 0x0001e20000000000 */
[----:B--2---:R-:W-:-:S04]  /*a8f0*/  DEPBAR.LE SB0, 0x1 ;  /* 0x000080400000791a */ /* 0x004fc80000000000 */
.L_x_62:
[----:B------:R-:W-:Y:S05]  /*a900*/  BSYNC B0 ;  /* 0x0000000000007941 */ /* 0x000fea0003800000 */
.L_x_61:
[----:B------:R-:W-:Y:S01]  /*a910*/  IADD3 R23, R3, 0x2200, RZ ;  /* 0x0000220003177810 */ /* 0x000fe20007ffe0ff */
[----:B------:R-:W-:Y:S03]  /*a920*/  BAR.SYNC.DEFER_BLOCKING 0x1, 0x100 ;  /* 0x0044000000007b1d */ /* 0x000fe60000010000 */
[----:B------:R-:W-:-:S03]  /*a930*/  LEA R23, R19, R23, 0x1 ;  /* 0x0000001713177211 */ /* 0x000fc600078e08ff */
[----:B------:R-:W-:Y:S04]  /*a940*/  BSSY B0, `(.L_x_63) ;  /* 0x0000009000007945 */ /* 0x000fe80003800000 */
[----:B------:R-:W-:Y:S05]  /*a950*/  @!P0 BRA `(.L_x_64) ;  /* 0x00000000001c8947 */ /* 0x000fea0003800000 */
[----:B------:R-:W-:-:S13]  /*a960*/  ISETP.NE.AND P4, PT, R18, 0x3, PT ;  /* 0x000000031200780c */ /* 0x000fda0003f85270 */
[----:B------:R-:W-:Y:S05]  /*a970*/  @!P4 BRA `(.L_x_65) ;  /* 0x000000000004c947 */ /* 0x000fea0003800000 */
[----:B------:R-:W-:Y:S01]  /*a980*/  BPT.TRAP 0x1 ;  /* 0x000000040000795c */ /* 0x000fe20000300000 */
.L_x_65:
[----:B------:R-:W-:-:S04]  /*a990*/  ULEA UR4, UR36, UR50, 0x3 ;  /* 0x0000003224047291 */ /* 0x000fc8000f8e183f */
[----:B------:R-:W-:-:S04]  /*a9a0*/  UIADD3 UR4, UR4, 0x50, URZ ;  /* 0x0000005004047890 */ /* 0x000fc8000fffe03f */
[----:B------:R-:W-:-:S09]  /*a9b0*/  UPRMT UR4, UR49, 0x654, UR4 ;  /* 0x0000065431047896 */ /* 0x000fd20008000004 */
[----:B------:R-:W-:Y:S03]  /*a9c0*/  SYNCS.ARRIVE.TRANS64.RED.A1T0 RZ, [UR4], RZ ;  /* 0x000000ffffff79a7 */ /* 0x000fe60008100404 */
.L_x_64:
[----:B------:R-:W-:Y:S05]  /*a9d0*/  BSYNC B0 ;  /* 0x0000000000007941 */ /* 0x000fea0003800000 */
.L_x_63:
[----:B------:R-:W-:Y:S01]  /*a9e0*/  UIADD3 UR36, UR36, 0x1, URZ ;  /* 0x0000000124247890 */ /* 0x000fe2000fffe03f */
[----:B------:R-:W-:Y:S01]  /*a9f0*/  BSSY B0, `(.L_x_66) ;  /* 0x0000017000007945 */ /* 0x000fe20003800000 */
[----:B------:R-:W-:Y:S02]  /*aa00*/  IMAD.MOV.U32 R2, RZ, RZ, RZ ;  /* 0x000000ffff027224 */ /* 0x000fe400078e00ff */
[----:B------:R-:W-:-:S04]  /*aa10*/  UISETP.NE.AND UP0, UPT, UR36, 0x4, UPT ;  /* 0x000000042400788c */ /* 0x000fc8000bf05270 */
[----:B------:R-:W-:Y:S01]  /*aa20*/  USEL UR36, UR36, URZ, UP0 ;  /* 0x0000003f24247287 */ /* 0x000fe20008000000 */
[----:B------:R-:W-:Y:S11]  /*aa30*/  @!P0 BRA `(.L_x_67) ;  /* 0x0000000000488947 */ /* 0x000ff60003800000 */
[----:B------:R-:W-:-:S13]  /*aa40*/  ISETP.NE.AND P4, PT, R18, 0x3, PT ;  /* 0x000000031200780c */ /* 0x000fda0003f85270 */
[----:B------:R-:W-:Y:S05]  /*aa50*/  @!P4 BRA `(.L_x_68) ;  /* 0x000000000004c947 */ /* 0x000fea0003800000 */
[----:B------:R-:W-:Y:S01]  /*aa60*/  BPT.TRAP 0x1 ;  /* 0x000000040000795c */ /* 0x000fe20000300000 */
.L_x_68:
[----:B------:R-:W-:Y:S01]  /*aa70*/  LEA R2, R0, UR50, 0x3 ;  /* 0x0000003200027c11 */ /* 0x000fe2000f8e18ff */
[----:B------:R-:W-:Y:S01]  /*aa80*/  BSSY B1, `(.L_x_69) ;  /* 0x0000004000017945 */ /* 0x000fe20003800000 */
[----:B-1----:R-:W-:-:S04]  /*aa90*/  SHF.L.U32 R12, RZ, 0x1f, RZ ;  /* 0x0000001fff0c7819 */ /* 0x002fc800000006ff */
[----:B------:R-:W1:Y:S02]  /*aaa0*/  SYNCS.PHASECHK.TRANS64.TRYWAIT P4, [R2+URZ+0x30], R12 ;  /* 0x0000300c020075a7 */ /* 0x000e64000808017f */
[----:B-1----:R-:W-:Y:S05]  /*aab0*/  @!P4 BRA `(.L_x_70) ;  /* 0x000000ac00d8c947 */ /* 0x002fea0003800000 */
.L_x_356:
[----:B------:R-:W-:Y:S05]  /*aac0*/  BSYNC B1 ;  /* 0x0000000000017941 */ /* 0x000fea0003800000 */
.L_x_69:
[C---:B-1----:R-:W-:Y:S01]  /*aad0*/  @!P2 LEA R2, R0.reuse, R20, 0xd ;  /* 0x000000140002a211 */ /* 0x042fe200078e68ff */
[----:B------:R-:W-:Y:S01]  /*aae0*/  VIADD R0, R0, 0x1 ;  /* 0x0000000100007836 */ /* 0x000fe20000000000 */
[----:B------:R-:W-:Y:S05]  /*aaf0*/  @!P2 WARPSYNC.ALL ;  /* 0x000000000000a948 */ /* 0x000fea0003800000 */
[----:B------:R1:W2:Y:S01]  /*ab00*/  @!P2 LDSM.16.M88.4 R8, [R2] ;  /* 0x000000000208a83b */ /* 0x0002a20000000200 */
[----:B------:R-:W-:-:S04]  /*ab10*/  ISETP.NE.AND P4, PT, R0, 0x4, PT ;  /* 0x000000040000780c */ /* 0x000fc80003f85270 */
[----:B------:R-:W-:Y:S02]  /*ab20*/  SEL R0, R0, RZ, P4 ;  /* 0x000000ff00007207 */ /* 0x000fe40002000000 */
[----:B-1----:R-:W-:-:S05]  /*ab30*/  @!P2 LEA R2, R19, R2, 0x1 ;  /* 0x000000021302a211 */ /* 0x002fca00078e08ff */
[----:B------:R1:W3:Y:S02]  /*ab40*/  @!P2 LDSM.16.M88.4 R4, [R2] ;  /* 0x000000000204a83b */ /* 0x0002e40000000200 */
[----:B-1----:R-:W-:-:S07]  /*ab50*/  SEL R2, RZ, 0x1, P4 ;  /* 0x00000001ff027807 */ /* 0x002fce0002000000 */
.L_x_67:
[----:B------:R-:W-:Y:S05]  /*ab60*/  BSYNC B0 ;  /* 0x0000000000007941 */ /* 0x000fea0003800000 */
.L_x_66:
[----:B-1----:R-:W4:Y:S04]  /*ab70*/  LDL.LU R12, [R1+0x40] ;  /* 0x00004000010c7983 */ /* 0x002f280000300800 */
[----:B------:R-:W5:Y:S04]  /*ab80*/  LDL.LU R36, [R1+0x44] ;  /* 0x0000440001247983 */ /* 0x000f680000300800 */
        /* <DEDUP_REMOVED lines=14> */
[----:B------:R-:W-:Y:S05]  /*ac70*/  WARPSYNC.ALL ;  /* 0x0000000000007948 */ /* 0x000fea0003800000 */
[----:B------:R-:W-:Y:S01]  /*ac80*/  BSSY B0, `(.L_x_71) ;  /* 0x000004c000007945 */ /* 0x000fe20003800000 */
[----:B----4-:R-:W-:Y:S01]  /*ac90*/  FMUL R13, R17, R12 ;  /* 0x0000000c110d7220 */ /* 0x010fe20000400000 */
[----:B--2---:R-:W-:-:S05]  /*aca0*/  HADD2.F32 R12, -RZ, R8.H0_H0 ;  /* 0x20000008ff0c7230 */ /* 0x004fca0000004100 */
[----:B------:R-:W-:Y:S01]  /*acb0*/  FFMA R14, R16, R12, R13 ;  /* 0x0000000c100e7223 */ /* 0x000fe2000000000d */
[----:B------:R-:W-:Y:S02]  /*acc0*/  HADD2.F32 R12, -RZ, R8.H1_H1 ;  /* 0x30000008ff0c7230 */ /* 0x000fe40000004100 */
[----:B-----5:R-:W-:-:S04]  /*acd0*/  FMUL R13, R17, R36 ;  /* 0x00000024110d7220 */ /* 0x020fc80000400000 */
[----:B------:R-:W-:Y:S01]  /*ace0*/  FFMA R12, R16, R12, R13 ;  /* 0x0000000c100c7223 */ /* 0x000fe2000000000d */
[----:B------:R-:W-:-:S04]  /*acf0*/  HADD2.F32 R13, -RZ, R9.H0_H0 ;  /* 0x20000009ff0d7230 */ /* 0x000fc80000004100 */
[----:B------:R-:W-:Y:S01]  /*ad00*/  F2FP.F16.F32.PACK_AB R12, R12, R14 ;  /* 0x0000000e0c0c723e */ /* 0x000fe200000000ff */
[----:B---3--:R-:W-:-:S04]  /*ad10*/  FMUL R14, R17, R15 ;  /* 0x0000000f110e7220 */ /* 0x008fc80000400000 */
[----:B------:R-:W-:Y:S01]  /*ad20*/  FFMA R15, R16, R13, R14 ;  /* 0x0000000d100f7223 */ /* 0x000fe2000000000e */
[----:B------:R-:W-:Y:S02]  /*ad30*/  HADD2.F32 R13, -RZ, R9.H1_H1 ;  /* 0x30000009ff0d7230 */ /* 0x000fe40000004100 */
[----:B------:R-:W-:-:S04]  /*ad40*/  FMUL R14, R17, R35 ;  /* 0x00000023110e7220 */ /* 0x000fc80000400000 */
[----:B------:R-:W-:Y:S01]  /*ad50*/  FFMA R13, R16, R13, R14 ;  /* 0x0000000d100d7223 */ /* 0x000fe2000000000e */
[----:B------:R-:W-:-:S04]  /*ad60*/  HADD2.F32 R14, -RZ, R10.H0_H0 ;  /* 0x2000000aff0e7230 */ /* 0x000fc80000004100 */
[----:B------:R-:W-:Y:S01]  /*ad70*/  F2FP.F16.F32.PACK_AB R13, R13, R15 ;  /* 0x0000000f0d0d723e */ /* 0x000fe200000000ff */
[----:B------:R-:W-:-:S04]  /*ad80*/  FMUL R15, R17, R25 ;  /* 0x00000019110f7220 */ /* 0x000fc80000400000 */
[----:B------:R-:W-:Y:S01]  /*ad90*/  FFMA R25, R16, R14, R15 ;  /* 0x0000000e10197223 */ /* 0x000fe2000000000f */
[----:B------:R-:W-:Y:S02]  /*ada0*/  HADD2.F32 R14, -RZ, R10.H1_H1 ;  /* 0x3000000aff0e7230 */ /* 0x000fe40000004100 */
[----:B------:R-:W-:-:S04]  /*adb0*/  FMUL R15, R17, R24 ;  /* 0x00000018110f7220 */ /* 0x000fc80000400000 */
[----:B------:R-:W-:Y:S01]  /*adc0*/  FFMA R24, R16, R14, R15 ;  /* 0x0000000e10187223 */ /* 0x000fe2000000000f */
[----:B------:R-:W-:Y:S02]  /*add0*/  HADD2.F32 R14, -RZ, R11.H0_H0 ;  /* 0x2000000bff0e7230 */ /* 0x000fe40000004100 */
[----:B------:R-:W-:-:S04]  /*ade0*/  FMUL R15, R17, R22 ;  /* 0x00000016110f7220 */ /* 0x000fc80000400000 */
[----:B------:R-:W-:Y:S01]  /*adf0*/  FFMA R22, R16, R14, R15 ;  /* 0x0000000e10167223 */ /* 0x000fe2000000000f */
[----:B------:R-:W-:Y:S02]  /*ae00*/  HADD2.F32 R14, -RZ, R11.H1_H1 ;  /* 0x3000000bff0e7230 */ /* 0x000fe40000004100 */
[----:B------:R-:W-:-:S04]  /*ae10*/  FMUL R15, R17, R34 ;  /* 0x00000022110f7220 */ /* 0x000fc80000400000 */
[----:B------:R-:W-:Y:S01]  /*ae20*/  FFMA R15, R16, R14, R15 ;  /* 0x0000000e100f7223 */ /* 0x000fe2000000000f */
[----:B------:R-:W-:-:S04]  /*ae30*/  F2FP.F16.F32.PACK_AB R14, R24, R25 ;  /* 0x00000019180e723e */ /* 0x000fc800000000ff */
[----:B------:R-:W-:Y:S01]  /*ae40*/  F2FP.F16.F32.PACK_AB R15, R15, R22 ;  /* 0x000000160f0f723e */ /* 0x000fe200000000ff */
[----:B------:R-:W-:-:S04]  /*ae50*/  FMUL R22, R17, R29 ;  /* 0x0000001d11167220 */ /* 0x000fc80000400000 */
[----:B------:R1:W-:Y:S02]  /*ae60*/  STSM.16.M88.4 [R3+0x4200], R12 ;  /* 0x0042000c03007844 */ /* 0x0003e40000000200 */
[--C-:B-1----:R-:W-:Y:S02]  /*ae70*/  HADD2.F32 R13, -RZ, R4.reuse.H0_H0 ;  /* 0x20000004ff0d7230 */ /* 0x102fe40000004100 */
        /* <DEDUP_REMOVED lines=16> */
[--C-:B------:R-:W-:Y:S02]  /*af80*/  HADD2.F32 R12, -RZ, R7.reuse.H1_H1 ;  /* 0x30000007ff0c7230 */ /* 0x100fe40000004100 */
[----:B------:R-:W-:Y:S01]  /*af90*/  FFMA R14, R16, R13, R14 ;  /* 0x0000000d100e7223 */ /* 0x000fe2000000000e */
[----:B------:R-:W-:-:S02]  /*afa0*/  HADD2.F32 R13, -RZ, R7.H0_H0 ;  /* 0x20000007ff0d7230 */ /* 0x000fc40000004100 */
[----:B------:R-:W-:Y:S01]  /*afb0*/  FMUL R15, R17, R30 ;  /* 0x0000001e110f7220 */ /* 0x000fe20000400000 */
[C---:B------:R-:W-:Y:S01]  /*afc0*/  FFMA R22, R16.reuse, R12, R22 ;  /* 0x0000000c10167223 */ /* 0x040fe20000000016 */
[----:B------:R-:W-:Y:S02]  /*afd0*/  F2FP.F16.F32.PACK_AB R12, R27, R28 ;  /* 0x0000001c1b0c723e */ /* 0x000fe400000000ff */
[----:B------:R-:W-:Y:S01]  /*afe0*/  FFMA R15, R16, R13, R15 ;  /* 0x0000000d100f7223 */ /* 0x000fe2000000000f */
[----:B------:R-:W-:Y:S02]  /*aff0*/  F2FP.F16.F32.PACK_AB R13, R25, R26 ;  /* 0x0000001a190d723e */ /* 0x000fe400000000ff */
[----:B------:R-:W-:Y:S02]  /*b000*/  F2FP.F16.F32.PACK_AB R14, R14, R24 ;  /* 0x000000180e0e723e */ /* 0x000fe400000000ff */
        /* <DEDUP_REMOVED lines=19> */
.L_x_72:
[----:B------:R-:W-:Y:S05]  /*b140*/  BSYNC B0 ;  /* 0x0000000000007941 */ /* 0x000fea0003800000 */
.L_x_71:
        /* <DEDUP_REMOVED lines=8> */
.L_x_75:
[----:B------:R-:W-:-:S04]  /*b1d0*/  ULEA UR4, UR36, UR50, 0x3 ;  /* 0x0000003224047291 */ /* 0x000fc8000f8e183f */
[----:B------:R-:W-:-:S04]  /*b1e0*/  UIADD3 UR4, UR4, 0x50, URZ ;  /* 0x0000005004047890 */ /* 0x000fc8000fffe03f */
[----:B------:R-:W-:-:S09]  /*b1f0*/  UPRMT UR4, UR49, 0x654, UR4 ;  /* 0x0000065431047896 */ /* 0x000fd20008000004 */
[----:B------:R-:W-:Y:S03]  /*b200*/  SYNCS.ARRIVE.TRANS64.RED.A1T0 RZ, [UR4], RZ ;  /* 0x000000ffffff79a7 */ /* 0x000fe60008100404 */
.L_x_74:
[----:B------:R-:W-:Y:S05]  /*b210*/  BSYNC B0 ;  /* 0x0000000000007941 */ /* 0x000fea0003800000 */
.L_x_73:
[----:B------:R-:W-:Y:S01]  /*b220*/  UIADD3 UR4, UR36, 0x1, URZ ;  /* 0x0000000124047890 */ /* 0x000fe2000fffe03f */
[----:B------:R-:W-:Y:S03]  /*b230*/  BSSY B0, `(.L_x_76) ;  /* 0x0000017000007945 */ /* 0x000fe60003800000 */
[----:B------:R-:W-:-:S04]  /*b240*/  UISETP.NE.AND UP0, UPT, UR4, 0x4, UPT ;  /* 0x000000040400788c */ /* 0x000fc8000bf05270 */
[----:B------:R-:W-:Y:S01]  /*b250*/  USEL UR8, UR4, URZ, UP0 ;  /* 0x0000003f04087287 */ /* 0x000fe20008000000 */
[----:B------:R-:W-:Y:S11]  /*b260*/  @!P0 BRA `(.L_x_77) ;  /* 0x00000000004c8947 */ /* 0x000ff60003800000 */
[----:B------:R-:W-:-:S13]  /*b270*/  ISETP.NE.AND P4, PT, R18, 0x3, PT ;  /* 0x000000031200780c */ /* 0x000fda0003f85270 */
[----:B------:R-:W-:Y:S05]  /*b280*/  @!P4 BRA `(.L_x_78) ;  /* 0x000000000004c947 */ /* 0x000fea0003800000 */
[----:B------:R-:W-:Y:S01]  /*b290*/  BPT.TRAP 0x1 ;  /* 0x000000040000795c */ /* 0x000fe20000300000 */
.L_x_78:
[----:B-1----:R-:W-:Y:S01]  /*b2a0*/  LEA R12, R0, UR50, 0x3 ;  /* 0x00000032000c7c11 */ /* 0x002fe2000f8e18ff */
[----:B------:R-:W-:Y:S01]  /*b2b0*/  BSSY B1, `(.L_x_79) ;  /* 0x0000004000017945 */ /* 0x000fe20003800000 */
[----:B------:R-:W-:-:S04]  /*b2c0*/  SHF.L.U32 R13, R2, 0x1f, RZ ;  /* 0x0000001f020d7819 */ /* 0x000fc800000006ff */
[----:B------:R-:W1:Y:S02]  /*b2d0*/  SYNCS.PHASECHK.TRANS64.TRYWAIT P4, [R12+URZ+0x30], R13 ;  /* 0x0000300d0c0075a7 */ /* 0x000e64000808017f */
[----:B-1----:R-:W-:Y:S05]  /*b2e0*/  @!P4 BRA `(.L_x_80) ;  /* 0x000000a400e0c947 */ /* 0x002fea0003800000 */
.L_x_357:
[----:B------:R-:W-:Y:S05]  /*b2f0*/  BSYNC B1 ;  /* 0x0000000000017941 */ /* 0x000fea0003800000 */
.L_x_79:
[C---:B-1----:R-:W-:Y:S01]  /*b300*/  @!P2 IMAD R12, R0.reuse, 0x2000, R20 ;  /* 0x00002000000ca824 */ /* 0x042fe200078e0214 */
[----:B------:R-:W-:Y:S05]  /*b310*/  @!P2 WARPSYNC.ALL ;  /* 0x000000000000a948 */ /* 0x000fea0003800000 */
[----:B------:R-:W-:Y:S01]  /*b320*/  IADD3 R0, R0, 0x1, RZ ;  /* 0x0000000100007810 */ /* 0x000fe20007ffe0ff */
[----:B------:R1:W2:Y:S03]  /*b330*/  @!P2 LDSM.16.M88.4 R8, [R12] ;  /* 0x000000000c08a83b */ /* 0x0002a60000000200 */
[----:B------:R-:W-:-:S04]  /*b340*/  ISETP.NE.AND P4, PT, R0, 0x4, PT ;  /* 0x000000040000780c */ /* 0x000fc80003f85270 */
[----:B------:R-:W-:Y:S02]  /*b350*/  SEL R0, R0, RZ, P4 ;  /* 0x000000ff00007207 */ /* 0x000fe40002000000 */
[----:B-1----:R-:W-:-:S05]  /*b360*/  @!P2 LEA R12, R19, R12, 0x1 ;  /* 0x0000000c130ca211 */ /* 0x002fca00078e08ff */
[----:B------:R1:W3:Y:S02]  /*b370*/  @!P2 LDSM.16.M88.4 R4, [R12] ;  /* 0x000000000c04a83b */ /* 0x0002e40000000200 */
[----:B-1----:R-:W-:-:S04]  /*b380*/  SEL R12, RZ, 0x1, P4 ;  /* 0x00000001ff0c7807 */ /* 0x002fc80002000000 */
[----:B------:R-:W-:-:S07]  /*b390*/  LOP3.LUT R2, R2, R12, RZ, 0x3c, !PT ;  /* 0x0000000c02027212 */ /* 0x000fce00078e3cff */
.L_x_77:
[----:B------:R-:W-:Y:S05]  /*b3a0*/  BSYNC B0 ;  /* 0x0000000000007941 */ /* 0x000fea0003800000 */
.L_x_76:
[--C-:B-12---:R-:W-:Y:S02]  /*b3b0*/  HADD2.F32 R12, -RZ, R8.reuse.H0_H0 ;  /* 0x20000008ff0c7230 */ /* 0x106fe40000004100 */
[C---:B------:R-:W-:Y:S01]  /*b3c0*/  FMUL R40, R17.reuse, R40 ;  /* 0x0000002811287220 */ /* 0x040fe20000400000 */
[----:B------:R-:W-:Y:S02]  /*b3d0*/  HADD2.F32 R13, -RZ, R8.H1_H1 ;  /* 0x30000008ff0d7230 */ /* 0x000fe40000004100 */
[C---:B------:R-:W-:Y:S01]  /*b3e0*/  FMUL R41, R17.reuse, R41 ;  /* 0x0000002911297220 */ /* 0x040fe20000400000 */
[----:B------:R-:W-:Y:S02]  /*b3f0*/  HADD2.F32 R14, -RZ, R9.H1_H1 ;  /* 0x30000009ff0e7230 */ /* 0x000fe40000004100 */
[C---:B------:R-:W-:Y:S01]  /*b400*/  FFMA R12, R16.reuse, R12, R40 ;  /* 0x0000000c100c7223 */ /* 0x040fe20000000028 */
[C---:B------:R-:W-:Y:S01]  /*b410*/  FMUL R42, R17.reuse, R42 ;  /* 0x0000002a112a7220 */ /* 0x040fe20000400000 */
[----:B------:R-:W-:Y:S01]  /*b420*/  FFMA R13, R16, R13, R41 ;  /* 0x0000000d100d7223 */ /* 0x000fe20000000029 */
[C---:B------:R-:W-:Y:S01]  /*b430*/  FMUL R43, R17.reuse, R43 ;  /* 0x0000002b112b7220 */ /* 0x040fe20000400000 */
[----:B------:R-:W-:Y:S01]  /*b440*/  FMUL R15, R17, R44 ;  /* 0x0000002c110f7220 */ /* 0x000fe20000400000 */
[----:B------:R-:W-:-:S02]  /*b450*/  HADD2.F32 R24, -RZ, R10.H1_H1 ;  /* 0x3000000aff187230 */ /* 0x000fc40000004100 */
[----:B------:R-:W-:Y:S01]  /*b460*/  FMUL R25, R17, R46 ;  /* 0x0000002e11197220 */ /* 0x000fe20000400000 */
[----:B------:R-:W-:Y:S01]  /*b470*/  F2FP.F16.F32.PACK_AB R12, R13, R12 ;  /* 0x0000000c0d0c723e */ /* 0x000fe200000000ff */
[----:B------:R-:W-:Y:S02]  /*b480*/  HADD2.F32 R13, -RZ, R9.H0_H0 ;  /* 0x20000009ff0d7230 */ /* 0x000fe40000004100 */
[C---:B------:R-:W-:Y:S01]  /*b490*/  FFMA R14, R16.reuse, R14, R43 ;  /* 0x0000000e100e7223 */ /* 0x040fe2000000002b */
[----:B------:R-:W-:Y:S02]  /*b4a0*/  HADD2.F32 R26, -RZ, R11.H1_H1 ;  /* 0x3000000bff1a7230 */ /* 0x000fe40000004100 */
[C---:B------:R-:W-:Y:S01]  /*b4b0*/  FMUL R47, R17.reuse, R47 ;  /* 0x0000002f112f7220 */ /* 0x040fe20000400000 */
[----:B------:R-:W-:Y:S01]  /*b4c0*/  FMUL R49, R17, R49 ;  /* 0x0000003111317220 */ /* 0x000fe20000400000 */
[----:B------:R-:W-:Y:S01]  /*b4d0*/  FFMA R13, R16, R13, R42 ;  /* 0x0000000d100d7223 */ /* 0x000fe2000000002a */
[----:B------:R-:W-:Y:S05]  /*b4e0*/  WARPSYNC.ALL ;  /* 0x0000000000007948 */ /* 0x000fea0003800000 */
[----:B------:R-:W-:Y:S01]  /*b4f0*/  F2FP.F16.F32.PACK_AB R13, R14, R13 ;  /* 0x0000000d0e0d723e */ /* 0x000fe200000000ff */
[----:B------:R-:W-:-:S02]  /*b500*/  HADD2.F32 R14, -RZ, R10.H0_H0 ;  /* 0x2000000aff0e7230 */ /* 0x000fc40000004100 */
[C---:B------:R-:W-:Y:S01]  /*b510*/  FFMA R47, R16.reuse, R26, R47 ;  /* 0x0000001a102f7223 */ /* 0x040fe2000000002f */
[----:B---3--:R-:W-:Y:S02]  /*b520*/  HADD2.F32 R26, -RZ, R4.H1_H1 ;  /* 0x30000004ff1a7230 */ /* 0x008fe40000004100 */
[C---:B------:R-:W-:Y:S01]  /*b530*/  FMUL R27, R17.reuse, R50 ;  /* 0x00000032111b7220 */ /* 0x040fe20000400000 */
[----:B------:R-:W-:Y:S02]  /*b540*/  HADD2.F32 R28, -RZ, R5.H1_H1 ;  /* 0x30000005ff1c7230 */ /* 0x000fe40000004100 */
[C---:B------:R-:W-:Y:S01]  /*b550*/  FFMA R14, R16.reuse, R14, R15 ;  /* 0x0000000e100e7223 */ /* 0x040fe2000000000f */
[C---:B------:R-:W-:Y:S01]  /*b560*/  FMUL R15, R17.reuse, R45 ;  /* 0x0000002d110f7220 */ /* 0x040fe20000400000 */
[C---:B------:R-:W-:Y:S01]  /*b570*/  FMUL R51, R17.reuse, R51 ;  /* 0x0000003311337220 */ /* 0x040fe20000400000 */
[C---:B------:R-:W-:Y:S01]  /*b580*/  FMUL R53, R17.reuse, R53 ;  /* 0x0000003511357220 */ /* 0x040fe20000400000 */
[----:B------:R-:W-:Y:S01]  /*b590*/  FMUL R55, R17, R55 ;  /* 0x0000003711377220 */ /* 0x000fe20000400000 */
[C---:B------:R-:W-:Y:S01]  /*b5a0*/  FFMA R15, R16.reuse, R24, R15 ;  /* 0x00000018100f7223 */ /* 0x040fe2000000000f */
[----:B------:R-:W-:Y:S01]  /*b5b0*/  HADD2.F32 R24, -RZ, R11.H0_H0 ;  /* 0x2000000bff187230 */ /* 0x000fe20000004100 */
[----:B------:R-:W-:Y:S03]  /*b5c0*/  BSSY B0, `(.L_x_81) ;  /* 0x000002c000007945 */ /* 0x000fe60003800000 */
[----:B------:R-:W-:Y:S01]  /*b5d0*/  F2FP.F16.F32.PACK_AB R14, R15, R14 ;  /* 0x0000000e0f0e723e */ /* 0x000fe200000000ff */
[----:B------:R-:W-:Y:S01]  /*b5e0*/  FFMA R24, R16, R24, R25 ;  /* 0x0000001810187223 */ /* 0x000fe20000000019 */
[----:B------:R-:W-:-:S04]  /*b5f0*/  FMUL R25, R17, R48 ;  /* 0x0000003011197220 */ /* 0x000fc80000400000 */
[----:B------:R-:W-:Y:S01]  /*b600*/  F2FP.F16.F32.PACK_AB R15, R47, R24 ;  /* 0x000000182f0f723e */ /* 0x000fe200000000ff */
[----:B------:R-:W-:-:S04]  /*b610*/  HADD2.F32 R24, -RZ, R4.H0_H0 ;  /* 0x20000004ff187230 */ /* 0x000fc80000004100 */
[----:B------:R1:W-:Y:S01]  /*b620*/  STSM.16.M88.4 [R3+0x6200], R12 ;  /* 0x0062000c03007844 */ /* 0x0003e20000000200 */
[C---:B------:R-:W-:Y:S01]  /*b630*/  FFMA R24, R16.reuse, R24, R25 ;  /* 0x0000001810187223 */ /* 0x040fe20000000019 */
[C---:B------:R-:W-:Y:S01]  /*b640*/  FFMA R25, R16.reuse, R26, R49 ;  /* 0x0000001a10197223 */ /* 0x040fe20000000031 */
[----:B------:R-:W-:Y:S02]  /*b650*/  HADD2.F32 R26, -RZ, R5.H0_H0 ;  /* 0x20000005ff1a7230 */ /* 0x000fe40000004100 */
[--C-:B-1----:R-:W-:Y:S02]  /*b660*/  HADD2.F32 R12, -RZ, R6.reuse.H0_H0 ;  /* 0x20000006ff0c7230 */ /* 0x102fe40000004100 */
[----:B------:R-:W-:Y:S01]  /*b670*/  FMUL R15, R17, R52 ;  /* 0x00000034110f7220 */ /* 0x000fe20000400000 */
[C---:B------:R-:W-:Y:S01]  /*b680*/  FFMA R13, R16.reuse, R26, R27 ;  /* 0x0000001a100d7223 */ /* 0x040fe2000000001b */
[----:B------:R-:W-:Y:S01]  /*b690*/  FFMA R14, R16, R28, R51 ;  /* 0x0000001c100e7223 */ /* 0x000fe20000000033 */
[----:B------:R-:W-:-:S02]  /*b6a0*/  HADD2.F32 R26, -RZ, R6.H1_H1 ;  /* 0x30000006ff1a7230 */ /* 0x000fc40000004100 */
[C---:B------:R-:W-:Y:S01]  /*b6b0*/  FFMA R15, R16.reuse, R12, R15 ;  /* 0x0000000c100f7223 */ /* 0x040fe2000000000f */
[--C-:B------:R-:W-:Y:S02]  /*b6c0*/  HADD2.F32 R12, -RZ, R7.reuse.H0_H0 ;  /* 0x20000007ff0c7230 */ /* 0x100fe40000004100 */
[----:B------:R-:W-:Y:S01]  /*b6d0*/  FMUL R27, R17, R54 ;  /* 0x00000036111b7220 */ /* 0x000fe20000400000 */
[----:B------:R-:W-:Y:S02]  /*b6e0*/  HADD2.F32 R28, -RZ, R7.H1_H1 ;  /* 0x30000007ff1c7230 */ /* 0x000fe40000004100 */
[----:B------:R-:W-:Y:S01]  /*b6f0*/  FFMA R26, R16, R26, R53 ;  /* 0x0000001a101a7223 */ /* 0x000fe20000000035 */
[----:B------:R-:W-:Y:S01]  /*b700*/  F2FP.F16.F32.PACK_AB R13, R14, R13 ;  /* 0x0000000d0e0d723e */ /* 0x000fe200000000ff */
[C---:B------:R-:W-:Y:S01]  /*b710*/  FFMA R27, R16.reuse, R12, R27 ;  /* 0x0000000c101b7223 */ /* 0x040fe2000000001b */
        /* <DEDUP_REMOVED lines=16> */
[----:B------:R-:W-:Y:S02]  /*b820*/  UIADD3 UR4, UR50, 0x6200, URZ ;  /* 0x0000620032047890 */ /* 0x000fe4000fffe03f */
[----:B------:R-:W-:Y:S01]  /*b830*/  UIADD3.X UR11, URZ, UR53, URZ, UP0, !UPT ;  /* 0x000000353f0b7290 */ /* 0x000fe200087fe43f */
[----:B------:R-:W-:-:S08]  /*b840*/  UMOV UR7, UR43 ;  /* 0x0000002b00077c82 */ /* 0x000fd00008000000 */
[----:B------:R2:W-:Y:S01]  /*b850*/  UTMASTG.3D [UR4], [UR10] ;  /* 0x000000040a0073b5 */ /* 0x0005e20008010000 */
[----:B------:R0:W-:Y:S01]  /*b860*/  UTMACMDFLUSH ;  /* 0x00000000000079b7 */ /* 0x0001e20000000000 */
[----:B--2---:R-:W-:-:S04]  /*b870*/  DEPBAR.LE SB0, 0x1 ;  /* 0x000080400000791a */ /* 0x004fc80000000000 */
.L_x_82:
[----:B------:R-:W-:Y:S05]  /*b880*/  BSYNC B0 ;  /* 0x0000000000007941 */ /* 0x000fea0003800000 */
.L_x_81:
[----:B-1----:R-:W-:Y:S01]  /*b890*/  VIADD R12, R3, 0x6200 ;  /* 0x00006200030c7836 */ /* 0x002fe20000000000 */
[----:B------:R-:W-:Y:S04]  /*b8a0*/  BAR.SYNC.DEFER_BLOCKING 0x1, 0x100 ;  /* 0x0044000000007b1d */ /* 0x000fe80000010000 */
[----:B------:R-:W-:Y:S02]  /*b8b0*/  LEA R21, R19, R12, 0x1 ;  /* 0x0000000c13157211 */ /* 0x000fe400078e08ff */
[----:B------:R-:W-:Y:S04]  /*b8c0*/  BSSY B0, `(.L_x_83) ;  /* 0x0000009000007945 */ /* 0x000fe80003800000 */
[----:B------:R-:W-:Y:S05]  /*b8d0*/  @!P0 BRA `(.L_x_84) ;  /* 0x00000000001c8947 */ /* 0x000fea0003800000 */
[----:B------:R-:W-:-:S13]  /*b8e0*/  ISETP.NE.AND P4, PT, R18, 0x3, PT ;  /* 0x000000031200780c */ /* 0x000fda0003f85270 */
[----:B------:R-:W-:Y:S05]  /*b8f0*/  @!P4 BRA `(.L_x_85) ;  /* 0x000000000004c947 */ /* 0x000fea0003800000 */
[----:B------:R-:W-:Y:S01]  /*b900*/  BPT.TRAP 0x1 ;  /* 0x000000040000795c */ /* 0x000fe20000300000 */
.L_x_85:
[----:B------:R-:W-:-:S04]  /*b910*/  ULEA UR4, UR8, UR50, 0x3 ;  /* 0x0000003208047291 */ /* 0x000fc8000f8e183f */
[----:B------:R-:W-:-:S04]  /*b920*/  UIADD3 UR4, UR4, 0x50, URZ ;  /* 0x0000005004047890 */ /* 0x000fc8000fffe03f */
[----:B------:R-:W-:-:S09]  /*b930*/  UPRMT UR4, UR49, 0x654, UR4 ;  /* 0x0000065431047896 */ /* 0x000fd20008000004 */
[----:B------:R-:W-:Y:S03]  /*b940*/  SYNCS.ARRIVE.TRANS64.RED.A1T0 RZ, [UR4], RZ ;  /* 0x000000ffffff79a7 */ /* 0x000fe60008100404 */
.L_x_84:
[----:B------:R-:W-:Y:S05]  /*b950*/  BSYNC B0 ;  /* 0x0000000000007941 */ /* 0x000fea0003800000 */
.L_x_83:
        /* <DEDUP_REMOVED lines=8> */
.L_x_88:
[----:B------:R-:W-:Y:S01]  /*b9e0*/  LEA R12, R0, UR50, 0x3 ;  /* 0x00000032000c7c11 */ /* 0x000fe2000f8e18ff */
[----:B------:R-:W-:Y:S01]  /*b9f0*/  BSSY B1, `(.L_x_89) ;  /* 0x0000004000017945 */ /* 0x000fe20003800000 */
[----:B------:R-:W-:-:S04]  /*ba00*/  SHF.L.U32 R13, R2, 0x1f, RZ ;  /* 0x0000001f020d7819 */ /* 0x000fc800000006ff */
[----:B------:R-:W1:Y:S02]  /*ba10*/  SYNCS.PHASECHK.TRANS64.TRYWAIT P4, [R12+URZ+0x30], R13 ;  /* 0x0000300d0c0075a7 */ /* 0x000e64000808017f */
[----:B-1----:R-:W-:Y:S05]  /*ba20*/  @!P4 BRA `(.L_x_90) ;  /* 0x000000a00024c947 */ /* 0x002fea0003800000 */
.L_x_358:
[----:B------:R-:W-:Y:S05]  /*ba30*/  BSYNC B1 ;  /* 0x0000000000017941 */ /* 0x000fea0003800000 */
.L_x_89:
[C---:B-1----:R-:W-:Y:S01]  /*ba40*/  @!P2 LEA R12, R0.reuse, R20, 0xd ;  /* 0x00000014000ca211 */ /* 0x042fe200078e68ff */
[----:B------:R-:W-:Y:S05]  /*ba50*/  @!P2 WARPSYNC.ALL ;  /* 0x000000000000a948 */ /* 0x000fea0003800000 */
[----:B------:R-:W-:Y:S01]  /*ba60*/  @!P2 IMAD R13, R19, 0x2, R12 ;  /* 0x00000002130da824 */ /* 0x000fe200078e020c */
[----:B------:R1:W2:Y:S01]  /*ba70*/  @!P2 LDSM.16.M88.4 R8, [R12] ;  /* 0x000000000c08a83b */ /* 0x0002a20000000200 */
[----:B------:R-:W-:-:S03]  /*ba80*/  IADD3 R0, R0, 0x1, RZ ;  /* 0x0000000100007810 */ /* 0x000fc60007ffe0ff */
[----:B------:R1:W3:Y:S01]  /*ba90*/  @!P2 LDSM.16.M88.4 R4, [R13] ;  /* 0x000000000d04a83b */ /* 0x0002e20000000200 */
[----:B------:R-:W-:-:S04]  /*baa0*/  ISETP.NE.AND P4, PT, R0, 0x4, PT ;  /* 0x000000040000780c */ /* 0x000fc80003f85270 */
[----:B------:R-:W-:Y:S02]  /*bab0*/  SEL R15, RZ, 0x1, P4 ;  /* 0x00000001ff0f7807 */ /* 0x000fe40002000000 */
[----:B------:R-:W-:Y:S02]  /*bac0*/  SEL R0, R0, RZ, P4 ;  /* 0x000000ff00007207 */ /* 0x000fe40002000000 */
[----:B-1----:R-:W-:-:S07]  /*bad0*/  LOP3.LUT R2, R2, R15, RZ, 0x3c, !PT ;  /* 0x0000000f02027212 */ /* 0x002fce00078e3cff */
.L_x_87:
[----:B------:R-:W-:Y:S05]  /*bae0*/  BSYNC B0 ;  /* 0x0000000000007941 */ /* 0x000fea0003800000 */
.L_x_86:
[----:B------:R-:W4:Y:S04]  /*baf0*/  LDL.LU R13, [R1+0x80] ;  /* 0x00008000010d7983 */ /* 0x000f280000300800 */
        /* <DEDUP_REMOVED lines=15> */
[--C-:B--2---:R-:W-:Y:S01]  /*bbf0*/  HADD2.F32 R14, -RZ, R8.reuse.H1_H1 ;  /* 0x30000008ff0e7230 */ /* 0x104fe20000004100 */
[----:B------:R-:W-:Y:S05]  /*bc00*/  WARPSYNC.ALL ;  /* 0x0000000000007948 */ /* 0x000fea0003800000 */
[----:B------:R-:W-:Y:S01]  /*bc10*/  BSSY B0, `(.L_x_91) ;  /* 0x000004b000007945 */ /* 0x000fe20003800000 */
[C---:B----4-:R-:W-:Y:S01]  /*bc20*/  FMUL R13, R17.reuse, R13 ;  /* 0x0000000d110d7220 */ /* 0x050fe20000400000 */
[----:B-----5:R-:W-:Y:S01]  /*bc30*/  FMUL R15, R17, R12 ;  /* 0x0000000c110f7220 */ /* 0x020fe20000400000 */
[----:B------:R-:W-:-:S03]  /*bc40*/  HADD2.F32 R12, -RZ, R8.H0_H0 ;  /* 0x20000008ff0c7230 */ /* 0x000fc60000004100 */
[C---:B------:R-:W-:Y:S01]  /*bc50*/  FFMA R15, R16.reuse, R14, R15 ;  /* 0x0000000e100f7223 */ /* 0x040fe2000000000f */
[--C-:B------:R-:W-:Y:S02]  /*bc60*/  HADD2.F32 R14, -RZ, R9.reuse.H0_H0 ;  /* 0x20000009ff0e7230 */ /* 0x100fe40000004100 */
[C---:B------:R-:W-:Y:S01]  /*bc70*/  FFMA R12, R16.reuse, R12, R13 ;  /* 0x0000000c100c7223 */ /* 0x040fe2000000000d */
[C---:B---3--:R-:W-:Y:S01]  /*bc80*/  FMUL R13, R17.reuse, R25 ;  /* 0x00000019110d7220 */ /* 0x048fe20000400000 */
[----:B------:R-:W-:Y:S01]  /*bc90*/  FMUL R25, R17, R24 ;  /* 0x0000001811197220 */ /* 0x000fe20000400000 */
[----:B------:R-:W-:Y:S02]  /*bca0*/  HADD2.F32 R24, -RZ, R9.H1_H1 ;  /* 0x30000009ff187230 */ /* 0x000fe40000004100 */
[C---:B------:R-:W-:Y:S01]  /*bcb0*/  FFMA R13, R16.reuse, R14, R13 ;  /* 0x0000000e100d7223 */ /* 0x040fe2000000000d */
[----:B------:R-:W-:Y:S01]  /*bcc0*/  F2FP.F16.F32.PACK_AB R12, R15, R12 ;  /* 0x0000000c0f0c723e */ /* 0x000fe200000000ff */
[----:B------:R-:W-:Y:S01]  /*bcd0*/  FMUL R15, R17, R37 ;  /* 0x00000025110f7220 */ /* 0x000fe20000400000 */
[----:B------:R-:W-:Y:S01]  /*bce0*/  FFMA R14, R16, R24, R25 ;  /* 0x00000018100e7223 */ /* 0x000fe20000000019 */
[----:B------:R-:W-:-:S02]  /*bcf0*/  HADD2.F32 R24, -RZ, R10.H1_H1 ;  /* 0x3000000aff187230 */ /* 0x000fc40000004100 */
[----:B------:R-:W-:Y:S02]  /*bd00*/  FMUL R25, R17, R36 ;  /* 0x0000002411197220 */ /* 0x000fe40000400000 */
[----:B------:R-:W-:Y:S01]  /*bd10*/  F2FP.F16.F32.PACK_AB R13, R14, R13 ;  /* 0x0000000d0e0d723e */ /* 0x000fe200000000ff */
[----:B------:R-:W-:-:S05]  /*bd20*/  HADD2.F32 R14, -RZ, R10.H0_H0 ;  /* 0x2000000aff0e7230 */ /* 0x000fca0000004100 */
[C---:B------:R-:W-:Y:S01]  /*bd30*/  FFMA R14, R16.reuse, R14, R15 ;  /* 0x0000000e100e7223 */ /* 0x040fe2000000000f */
[C---:B------:R-:W-:Y:S01]  /*bd40*/  FFMA R15, R16.reuse, R24, R25 ;  /* 0x00000018100f7223 */ /* 0x040fe20000000019 */
[C---:B------:R-:W-:Y:S01]  /*bd50*/  FMUL R25, R17.reuse, R27 ;  /* 0x0000001b11197220 */ /* 0x040fe20000400000 */
[----:B------:R-:W-:Y:S01]  /*bd60*/  FMUL R27, R17, R26 ;  /* 0x0000001a111b7220 */ /* 0x000fe20000400000 */
[--C-:B------:R-:W-:Y:S02]  /*bd70*/  HADD2.F32 R24, -RZ, R11.reuse.H0_H0 ;  /* 0x2000000bff187230 */ /* 0x100fe40000004100 */
[----:B------:R-:W-:Y:S01]  /*bd80*/  HADD2.F32 R26, -RZ, R11.H1_H1 ;  /* 0x3000000bff1a7230 */ /* 0x000fe20000004100 */
[----:B------:R-:W-:Y:S02]  /*bd90*/  F2FP.F16.F32.PACK_AB R14, R15, R14 ;  /* 0x0000000e0f0e723e */ /* 0x000fe400000000ff */
[C---:B------:R-:W-:Y:S02]  /*bda0*/  FFMA R24, R16.reuse, R24, R25 ;  /* 0x0000001810187223 */ /* 0x040fe40000000019 */
[----:B------:R-:W-:Y:S01]  /*bdb0*/  FFMA R25, R16, R26, R27 ;  /* 0x0000001a10197223 */ /* 0x000fe2000000001b */
[C---:B------:R-:W-:Y:S01]  /*bdc0*/  FMUL R27, R17.reuse, R29 ;  /* 0x0000001d111b7220 */ /* 0x040fe20000400000 */
[----:B------:R-:W-:Y:S01]  /*bdd0*/  FMUL R29, R17, R28 ;  /* 0x0000001c111d7220 */ /* 0x000fe20000400000 */
[----:B------:R-:W-:-:S02]  /*bde0*/  HADD2.F32 R26, -RZ, R4.H0_H0 ;  /* 0x20000004ff1a7230 */ /* 0x000fc40000004100 */
[----:B------:R-:W-:Y:S01]  /*bdf0*/  HADD2.F32 R28, -RZ, R4.H1_H1 ;  /* 0x30000004ff1c7230 */ /* 0x000fe20000004100 */
[----:B------:R-:W-:Y:S02]  /*be00*/  F2FP.F16.F32.PACK_AB R15, R25, R24 ;  /* 0x00000018190f723e */ /* 0x000fe400000000ff */
[C---:B------:R-:W-:Y:S02]  /*be10*/  FFMA R26, R16.reuse, R26, R27 ;  /* 0x0000001a101a7223 */ /* 0x040fe4000000001b */
[----:B------:R-:W-:Y:S01]  /*be20*/  FFMA R27, R16, R28, R29 ;  /* 0x0000001c101b7223 */ /* 0x000fe2000000001d */
[C---:B------:R-:W-:Y:S01]  /*be30*/  FMUL R29, R17.reuse, R31 ;  /* 0x0000001f111d7220 */ /* 0x040fe20000400000 */
[----:B------:R-:W-:Y:S01]  /*be40*/  FMUL R31, R17, R30 ;  /* 0x0000001e111f7220 */ /* 0x000fe20000400000 */
[--C-:B------:R-:W-:Y:S01]  /*be50*/  HADD2.F32 R28, -RZ, R5.reuse.H0_H0 ;  /* 0x20000005ff1c7230 */ /* 0x100fe20000004100 */
[----:B------:R1:W-:Y:S01]  /*be60*/  STSM.16.M88.4 [R3+0x200], R12 ;  /* 0x0002000c03007844 */ /* 0x0003e20000000200 */
[----:B------:R-:W-:Y:S01]  /*be70*/  HADD2.F32 R30, -RZ, R5.H1_H1 ;  /* 0x30000005ff1e7230 */ /* 0x000fe20000004100 */
[----:B------:R-:W-:-:S02]  /*be80*/  F2FP.F16.F32.PACK_AB R24, R27, R26 ;  /* 0x0000001a1b18723e */ /* 0x000fc400000000ff */
[C---:B------:R-:W-:Y:S02]  /*be90*/  FFMA R29, R16.reuse, R28, R29 ;  /* 0x0000001c101d7223 */ /* 0x040fe4000000001d */
[----:B------:R-:W-:Y:S01]  /*bea0*/  FFMA R28, R16, R30, R31 ;  /* 0x0000001e101c7223 */ /* 0x000fe2000000001f */
[C---:B------:R-:W-:Y:S01]  /*beb0*/  FMUL R31, R17.reuse, R33 ;  /* 0x00000021111f7220 */ /* 0x040fe20000400000 */
[----:B------:R-:W-:Y:S01]  /*bec0*/  FMUL R33, R17, R32 ;  /* 0x0000002011217220 */ /* 0x000fe20000400000 */
[--C-:B------:R-:W-:Y:S02]  /*bed0*/  HADD2.F32 R30, -RZ, R6.reuse.H0_H0 ;  /* 0x20000006ff1e7230 */ /* 0x100fe40000004100 */
[----:B------:R-:W-:Y:S01]  /*bee0*/  HADD2.F32 R32, -RZ, R6.H1_H1 ;  /* 0x30000006ff207230 */ /* 0x000fe20000004100 */
[----:B------:R-:W-:Y:S02]  /*bef0*/  F2FP.F16.F32.PACK_AB R25, R28, R29 ;  /* 0x0000001d1c19723e */ /* 0x000fe400000000ff */
[----:B------:R-:W-:-:S02]  /*bf00*/  FFMA R31, R16, R30, R31 ;  /* 0x0000001e101f7223 */ /* 0x000fc4000000001f */
[----:B------:R-:W-:Y:S01]  /*bf10*/  FFMA R30, R16, R32, R33 ;  /* 0x00000020101e7223 */ /* 0x000fe20000000021 */
[C---:B------:R-:W-:Y:S01]  /*bf20*/  FMUL R33, R17.reuse, R35 ;  /* 0x0000002311217220 */ /* 0x040fe20000400000 */
[----:B------:R-:W-:Y:S01]  /*bf30*/  FMUL R35, R17, R34 ;  /* 0x0000002211237220 */ /* 0x000fe20000400000 */
[--C-:B------:R-:W-:Y:S02]  /*bf40*/  HADD2.F32 R32, -RZ, R7.reuse.H0_H0 ;  /* 0x20000007ff207230 */ /* 0x100fe40000004100 */
[----:B------:R-:W-:Y:S01]  /*bf50*/  HADD2.F32 R34, -RZ, R7.H1_H1 ;  /* 0x30000007ff227230 */ /* 0x000fe20000004100 */
[----:B------:R-:W-:Y:S02]  /*bf60*/  F2FP.F16.F32.PACK_AB R26, R30, R31 ;  /* 0x0000001f1e1a723e */ /* 0x000fe400000000ff */
[C---:B------:R-:W-:Y:S02]  /*bf70*/  FFMA R33, R16.reuse, R32, R33 ;  /* 0x0000002010217223 */ /* 0x040fe40000000021 */
[----:B------:R-:W-:-:S05]  /*bf80*/  FFMA R32, R16, R34, R35 ;  /* 0x0000002210207223 */ /* 0x000fca0000000023 */
[----:B------:R-:W-:-:S05]  /*bf90*/  F2FP.F16.F32.PACK_AB R27, R32, R33 ;  /* 0x00000021201b723e */ /* 0x000fca00000000ff */
[----:B------:R1:W-:Y:S01]  /*bfa0*/  STSM.16.M88.4 [R152], R24 ;  /* 0x0000001898007844 */ /* 0x0003e20000000200 */
        /* <DEDUP_REMOVED lines=17> */
.L_x_92:
[----:B------:R-:W-:Y:S05]  /*c0c0*/  BSYNC B0 ;  /* 0x0000000000007941 */ /* 0x000fea0003800000 */
.L_x_91:
[----:B------:R-:W-:Y:S06]  /*c0d0*/  BAR.SYNC.DEFER_BLOCKING 0x1, 0x100 ;  /* 0x0044000000007b1d */ /* 0x000fec0000010000 */
[----:B------:R-:W-:Y:S04]  /*c0e0*/  BSSY B0, `(.L_x_93) ;  /* 0x0000009000007945 */ /* 0x000fe80003800000 */
[----:B------:R-:W-:Y:S05]  /*c0f0*/  @!P0 BRA `(.L_x_94) ;  /* 0x00000000001c8947 */ /* 0x000fea0003800000 */
[----:B------:R-:W-:-:S13]  /*c100*/  ISETP.NE.AND P4, PT, R18, 0x3, PT ;  /* 0x000000031200780c */ /* 0x000fda0003f85270 */
[----:B------:R-:W-:Y:S05]  /*c110*/  @!P4 BRA `(.L_x_95) ;  /* 0x000000000004c947 */ /* 0x000fea0003800000 */
[----:B------:R-:W-:Y:S01]  /*c120*/  BPT.TRAP 0x1 ;  /* 0x000000040000795c */ /* 0x000fe20000300000 */
.L_x_95:
[----:B------:R-:W-:-:S04]  /*c130*/  ULEA UR4, UR8, UR50, 0x3 ;  /* 0x0000003208047291 */ /* 0x000fc8000f8e183f */
[----:B------:R-:W-:-:S04]  /*c140*/  UIADD3 UR4, UR4, 0x50, URZ ;  /* 0x0000005004047890 */ /* 0x000fc8000fffe03f */
[----:B------:R-:W-:-:S09]  /*c150*/  UPRMT UR4, UR49, 0x654, UR4 ;  /* 0x0000065431047896 */ /* 0x000fd20008000004 */
[----:B------:R-:W-:Y:S03]  /*c160*/  SYNCS.ARRIVE.TRANS64.RED.A1T0 RZ, [UR4], RZ ;  /* 0x000000ffffff79a7 */ /* 0x000fe60008100404 */
.L_x_94:
[----:B------:R-:W-:Y:S05]  /*c170*/  BSYNC B0 ;  /* 0x0000000000007941 */ /* 0x000fea0003800000 */
.L_x_93:
        /* <DEDUP_REMOVED lines=8> */
.L_x_98:
[----:B-1----:R-:W-:Y:S01]  /*c200*/  LEA R12, R0, UR50, 0x3 ;  /* 0x00000032000c7c11 */ /* 0x002fe2000f8e18ff */
[----:B------:R-:W-:Y:S01]  /*c210*/  BSSY B1, `(.L_x_99) ;  /* 0x0000006000017945 */ /* 0x000fe20003800000 */
[----:B------:R-:W-:Y:S02]  /*c220*/  SHF.L.U32 R13, R2, 0x1f, RZ ;  /* 0x0000001f020d7819 */ /* 0x000fe400000006ff */
[----:B------:R-:W-:Y:S02]  /*c230*/  @!P2 LEA R14, R0, R20, 0xd ;  /* 0x00000014000ea211 */ /* 0x000fe400078e68ff */
[----:B------:R-:W1:Y:S03]  /*c240*/  SYNCS.PHASECHK.TRANS64.TRYWAIT P4, [R12+URZ+0x30], R13 ;  /* 0x0000300d0c0075a7 */ /* 0x000e66000808017f */
[----:B------:R-:W-:Y:S01]  /*c250*/  @!P2 IMAD R15, R19, 0x2, R14 ;  /* 0x00000002130fa824 */ /* 0x000fe200078e020e */
[----:B-1----:R-:W-:Y:S06]  /*c260*/  @!P4 BRA `(.L_x_100) ;  /* 0x000000980028c947 */ /* 0x002fec0003800000 */
.L_x_359:
[----:B------:R-:W-:Y:S05]  /*c270*/  BSYNC B1 ;  /* 0x0000000000017941 */ /* 0x000fea0003800000 */
.L_x_99:
[----:B------:R-:W-:Y:S05]  /*c280*/  @!P2 WARPSYNC.ALL ;  /* 0x000000000000a948 */ /* 0x000fea0003800000 */
[----:B------:R2:W3:Y:S01]  /*c290*/  @!P2 LDSM.16.M88.4 R8, [R14] ;  /* 0x000000000e08a83b */ /* 0x0004e20000000200 */
[----:B------:R-:W-:-:S03]  /*c2a0*/  IADD3 R0, R0, 0x1, RZ ;  /* 0x0000000100007810 */ /* 0x000fc60007ffe0ff */
[----:B------:R2:W4:Y:S01]  /*c2b0*/  @!P2 LDSM.16.M88.4 R4, [R15] ;  /* 0x000000000f04a83b */ /* 0x0005220000000200 */
[----:B------:R-:W-:-:S04]  /*c2c0*/  ISETP.NE.AND P4, PT, R0, 0x4, PT ;  /* 0x000000040000780c */ /* 0x000fc80003f85270 */
[----:B-1----:R-:W-:Y:S02]  /*c2d0*/  SEL R13, RZ, 0x1, P4 ;  /* 0x00000001ff0d7807 */ /* 0x002fe40002000000 */
[----:B------:R-:W-:Y:S02]  /*c2e0*/  SEL R0, R0, RZ, P4 ;  /* 0x000000ff00007207 */ /* 0x000fe40002000000 */
[----:B--2---:R-:W-:-:S07]  /*c2f0*/  LOP3.LUT R2, R2, R13, RZ, 0x3c, !PT ;  /* 0x0000000d02027212 */ /* 0x004fce00078e3cff */
.L_x_97:
[----:B------:R-:W-:Y:S05]  /*c300*/  BSYNC B0 ;  /* 0x0000000000007941 */ /* 0x000fea0003800000 */
.L_x_96:
[--C-:B-1-3--:R-:W-:Y:S02]  /*c310*/  HADD2.F32 R12, -RZ, R8.reuse.H0_H0 ;  /* 0x20000008ff0c7230 */ /* 0x10afe40000004100 */
[C---:B------:R-:W-:Y:S01]  /*c320*/  FMUL R13, R17.reuse, R56 ;  /* 0x00000038110d7220 */ /* 0x040fe20000400000 */
[----:B------:R-:W-:Y:S02]  /*c330*/  HADD2.F32 R14, -RZ, R8.H1_H1 ;  /* 0x30000008ff0e7230 */ /* 0x000fe40000004100 */
[C---:B------:R-:W-:Y:S01]  /*c340*/  FMUL R57, R17.reuse, R57 ;  /* 0x0000003911397220 */ /* 0x040fe20000400000 */
[--C-:B------:R-:W-:Y:S02]  /*c350*/  HADD2.F32 R24, -RZ, R9.reuse.H0_H0 ;  /* 0x20000009ff187230 */ /* 0x100fe40000004100 */
[C---:B------:R-:W-:Y:S01]  /*c360*/  FMUL R15, R17.reuse, R58 ;  /* 0x0000003a110f7220 */ /* 0x040fe20000400000 */
[----:B------:R-:W-:Y:S02]  /*c370*/  HADD2.F32 R26, -RZ, R9.H1_H1 ;  /* 0x30000009ff1a7230 */ /* 0x000fe40000004100 */
[----:B------:R-:W-:Y:S01]  /*c380*/  FMUL R59, R17, R59 ;  /* 0x0000003b113b7220 */ /* 0x000fe20000400000 */
[C---:B------:R-:W-:Y:S01]  /*c390*/  FFMA R12, R16.reuse, R12, R13 ;  /* 0x0000000c100c7223 */ /* 0x040fe2000000000d */
[C---:B------:R-:W-:Y:S01]  /*c3a0*/  FFMA R13, R16.reuse, R14, R57 ;  /* 0x0000000e100d7223 */ /* 0x040fe20000000039 */
[C---:B------:R-:W-:Y:S01]  /*c3b0*/  FFMA R14, R16.reuse, R24, R15 ;  /* 0x00000018100e7223 */ /* 0x040fe2000000000f */
[----:B------:R-:W-:Y:S01]  /*c3c0*/  FFMA R15, R16, R26, R59 ;  /* 0x0000001a100f7223 */ /* 0x000fe2000000003b */
[----:B------:R-:W-:-:S02]  /*c3d0*/  HADD2.F32 R26, -RZ, R10.H1_H1 ;  /* 0x3000000aff1a7230 */ /* 0x000fc40000004100 */
[C---:B------:R-:W-:Y:S01]  /*c3e0*/  FMUL R61, R17.reuse, R61 ;  /* 0x0000003d113d7220 */ /* 0x040fe20000400000 */
[--C-:B------:R-:W-:Y:S02]  /*c3f0*/  HADD2.F32 R28, -RZ, R11.reuse.H0_H0 ;  /* 0x2000000bff1c7230 */ /* 0x100fe40000004100 */
[C---:B------:R-:W-:Y:S01]  /*c400*/  FMUL R27, R17.reuse, R62 ;  /* 0x0000003e111b7220 */ /* 0x040fe20000400000 */
[----:B------:R-:W-:Y:S02]  /*c410*/  HADD2.F32 R24, -RZ, R10.H0_H0 ;  /* 0x2000000aff187230 */ /* 0x000fe40000004100 */
[C---:B------:R-:W-:Y:S01]  /*c420*/  FMUL R25, R17.reuse, R60 ;  /* 0x0000003c11197220 */ /* 0x040fe20000400000 */
[----:B------:R-:W-:Y:S02]  /*c430*/  HADD2.F32 R30, -RZ, R11.H1_H1 ;  /* 0x3000000bff1e7230 */ /* 0x000fe40000004100 */
[----:B------:R-:W-:Y:S01]  /*c440*/  FMUL R63, R17, R63 ;  /* 0x0000003f113f7220 */ /* 0x000fe20000400000 */
[C---:B------:R-:W-:Y:S01]  /*c450*/  FFMA R61, R16.reuse, R26, R61 ;  /* 0x0000001a103d7223 */ /* 0x040fe2000000003d */
[C---:B------:R-:W-:Y:S01]  /*c460*/  FFMA R27, R16.reuse, R28, R27 ;  /* 0x0000001c101b7223 */ /* 0x040fe2000000001b */
[C---:B------:R-:W-:Y:S01]  /*c470*/  FFMA R24, R16.reuse, R24, R25 ;  /* 0x0000001810187223 */ /* 0x040fe20000000019 */
[----:B------:R-:W-:Y:S01]  /*c480*/  FFMA R26, R16, R30, R63 ;  /* 0x0000001e101a7223 */ /* 0x000fe2000000003f */
[----:B----4-:R-:W-:-:S02]  /*c490*/  HADD2.F32 R28, -RZ, R4.H0_H0 ;  /* 0x20000004ff1c7230 */ /* 0x010fc40000004100 */
        /* <DEDUP_REMOVED lines=11> */
[----:B------:R-:W-:-:S02]  /*c550*/  HADD2.F32 R32, -RZ, R6.H0_H0 ;  /* 0x20000006ff207230 */ /* 0x000fc40000004100 */
        /* <DEDUP_REMOVED lines=11> */
[----:B------:R-:W-:Y:S01]  /*c610*/  F2FP.F16.F32.PACK_AB R12, R13, R12 ;  /* 0x0000000c0d0c723e */ /* 0x000fe200000000ff */
[----:B------:R-:W-:Y:S05]  /*c620*/  WARPSYNC.ALL ;  /* 0x0000000000007948 */ /* 0x000fea0003800000 */
[----:B------:R-:W-:Y:S01]  /*c630*/  F2FP.F16.F32.PACK_AB R13, R15, R14 ;  /* 0x0000000e0f0d723e */ /* 0x000fe200000000ff */
[----:B------:R-:W-:Y:S01]  /*c640*/  BSSY B0, `(.L_x_101) ;  /* 0x000001a000007945 */ /* 0x000fe20003800000 */
[----:B------:R-:W-:-:S02]  /*c650*/  F2FP.F16.F32.PACK_AB R14, R61, R24 ;  /* 0x000000183d0e723e */ /* 0x000fc400000000ff */
[----:B------:R-:W-:Y:S02]  /*c660*/  F2FP.F16.F32.PACK_AB R15, R26, R27 ;  /* 0x0000001b1a0f723e */ /* 0x000fe400000000ff */
[----:B------:R-:W-:Y:S02]  /*c670*/  F2FP.F16.F32.PACK_AB R24, R28, R25 ;  /* 0x000000191c18723e */ /* 0x000fe400000000ff */
[----:B------:R-:W-:Y:S01]  /*c680*/  F2FP.F16.F32.PACK_AB R25, R30, R29 ;  /* 0x0000001d1e19723e */ /* 0x000fe200000000ff */
[----:B------:R1:W-:Y:S01]  /*c690*/  STSM.16.M88.4 [R3+0x2200], R12 ;  /* 0x0022000c03007844 */ /* 0x0003e20000000200 */
[----:B------:R-:W-:Y:S02]  /*c6a0*/  F2FP.F16.F32.PACK_AB R26, R32, R31 ;  /* 0x0000001f201a723e */ /* 0x000fe400000000ff */
        /* <DEDUP_REMOVED lines=19> */
.L_x_102:
[----:B------:R-:W-:Y:S05]  /*c7e0*/  BSYNC B0 ;  /* 0x0000000000007941 */ /* 0x000fea0003800000 */
.L_x_101:
[----:B------:R-:W-:Y:S06]  /*c7f0*/  BAR.SYNC.DEFER_BLOCKING 0x1, 0x100 ;  /* 0x0044000000007b1d */ /* 0x000fec0000010000 */
[----:B------:R-:W-:Y:S04]  /*c800*/  BSSY B0, `(.L_x_103) ;  /* 0x0000009000007945 */ /* 0x000fe80003800000 */
[----:B------:R-:W-:Y:S05]  /*c810*/  @!P0 BRA `(.L_x_104) ;  /* 0x00000000001c8947 */ /* 0x000fea0003800000 */
[----:B------:R-:W-:-:S13]  /*c820*/  ISETP.NE.AND P4, PT, R18, 0x3, PT ;  /* 0x000000031200780c */ /* 0x000fda0003f85270 */
[----:B------:R-:W-:Y:S05]  /*c830*/  @!P4 BRA `(.L_x_105) ;  /* 0x000000000004c947 */ /* 0x000fea0003800000 */
[----:B------:R-:W-:Y:S01]  /*c840*/  BPT.TRAP 0x1 ;  /* 0x000000040000795c */ /* 0x000fe20000300000 */
.L_x_105:
[----:B------:R-:W-:-:S04]  /*c850*/  ULEA UR4, UR8, UR50, 0x3 ;  /* 0x0000003208047291 */ /* 0x000fc8000f8e183f */
[----:B------:R-:W-:-:S04]  /*c860*/  UIADD3 UR4, UR4, 0x50, URZ ;  /* 0x0000005004047890 */ /* 0x000fc8000fffe03f */
[----:B------:R-:W-:-:S09]  /*c870*/  UPRMT UR4, UR49, 0x654, UR4 ;  /* 0x0000065431047896 */ /* 0x000fd20008000004 */
[----:B------:R-:W-:Y:S03]  /*c880*/  SYNCS.ARRIVE.TRANS64.RED.A1T0 RZ, [UR4], RZ ;  /* 0x000000ffffff79a7 */ /* 0x000fe60008100404 */
.L_x_104:
[----:B------:R-:W-:Y:S05]  /*c890*/  BSYNC B0 ;  /* 0x0000000000007941 */ /* 0x000fea0003800000 */
.L_x_103:
        /* <DEDUP_REMOVED lines=8> */
.L_x_108:
[----:B-1----:R-:W-:Y:S01]  /*c920*/  LEA R12, R0, UR50, 0x3 ;  /* 0x00000032000c7c11 */ /* 0x002fe2000f8e18ff */
[----:B------:R-:W-:Y:S01]  /*c930*/  BSSY B1, `(.L_x_109) ;  /* 0x0000006000017945 */ /* 0x000fe20003800000 */
[----:B------:R-:W-:Y:S02]  /*c940*/  SHF.L.U32 R13, R2, 0x1f, RZ ;  /* 0x0000001f020d7819 */ /* 0x000fe400000006ff */
[----:B------:R-:W-:Y:S02]  /*c950*/  @!P2 LEA R14, R0, R20, 0xd ;  /* 0x00000014000ea211 */ /* 0x000fe400078e68ff */
[----:B------:R-:W1:Y:S03]  /*c960*/  SYNCS.PHASECHK.TRANS64.TRYWAIT P4, [R12+URZ+0x30], R13 ;  /* 0x0000300d0c0075a7 */ /* 0x000e66000808017f */
[----:B------:R-:W-:Y:S01]  /*c970*/  @!P2 IMAD R15, R19, 0x2, R14 ;  /* 0x00000002130fa824 */ /* 0x000fe200078e020e */
[----:B-1----:R-:W-:Y:S06]  /*c980*/  @!P4 BRA `(.L_x_110) ;  /* 0x000000900074c947 */ /* 0x002fec0003800000 */
.L_x_360:
[----:B------:R-:W-:Y:S05]  /*c990*/  BSYNC B1 ;  /* 0x0000000000017941 */ /* 0x000fea0003800000 */
.L_x_109:
        /* <DEDUP_REMOVED lines=8> */
.L_x_107:
[----:B------:R-:W-:Y:S05]  /*ca20*/  BSYNC B0 ;  /* 0x0000000000007941 */ /* 0x000fea0003800000 */
.L_x_106:
[----:B-1----:R-:W2:Y:S04]  /*ca30*/  LDL.LU R13, [R1+0xc0] ;  /* 0x0000c000010d7983 */ /* 0x002ea80000300800 */
[----:B------:R-:W5:Y:S04]  /*ca40*/  LDL.LU R14, [R1+0xc4] ;  /* 0x0000c400010e7983 */ /* 0x000f680000300800 */
[----:B------:R-:W4:Y:S04]  /*ca50*/  LDL.LU R12, [R1+0xc8] ;  /* 0x0000c800010c7983 */ /* 0x000f280000300800 */
        /* <DEDUP_REMOVED lines=12> */
[----:B------:R-:W4:Y:S01]  /*cb20*/  LDL.LU R39, [R1+0xfc] ;  /* 0x0000fc0001277983 */ /* 0x000f220000300800 */
[--C-:B---3--:R-:W-:Y:S01]  /*cb30*/  HADD2.F32 R24, -RZ, R9.reuse.H0_H0 ;  /* 0x20000009ff187230 */ /* 0x108fe20000004100 */
[----:B------:R-:W-:Y:S05]  /*cb40*/  WARPSYNC.ALL ;  /* 0x0000000000007948 */ /* 0x000fea0003800000 */
[----:B------:R-:W-:Y:S01]  /*cb50*/  HADD2.F32 R26, -RZ, R9.H1_H1 ;  /* 0x30000009ff1a7230 */ /* 0x000fe20000004100 */
[----:B------:R-:W-:Y:S01]  /*cb60*/  BSSY B0, `(.L_x_111) ;  /* 0x000004a000007945 */ /* 0x000fe20003800000 */
[C---:B--2---:R-:W-:Y:S01]  /*cb70*/  FMUL R13, R17.reuse, R13 ;  /* 0x0000000d110d7220 */ /* 0x044fe20000400000 */
[----:B-----5:R-:W-:Y:S01]  /*cb80*/  FMUL R15, R17, R14 ;  /* 0x0000000e110f7220 */ /* 0x020fe20000400000 */
[----:B------:R-:W-:-:S02]  /*cb90*/  HADD2.F32 R14, -RZ, R8.H1_H1 ;  /* 0x30000008ff0e7230 */ /* 0x000fc40000004100 */
[C---:B----4-:R-:W-:Y:S01]  /*cba0*/  FMUL R25, R17.reuse, R12 ;  /* 0x0000000c11197220 */ /* 0x050fe20000400000 */
[----:B------:R-:W-:Y:S02]  /*cbb0*/  HADD2.F32 R12, -RZ, R8.H0_H0 ;  /* 0x20000008ff0c7230 */ /* 0x000fe40000004100 */
[C---:B------:R-:W-:Y:S01]  /*cbc0*/  FFMA R15, R16.reuse, R14, R15 ;  /* 0x0000000e100f7223 */ /* 0x040fe2000000000f */
[C---:B------:R-:W-:Y:S02]  /*cbd0*/  FMUL R27, R17.reuse, R27 ;  /* 0x0000001b111b7220 */ /* 0x040fe40000400000 */
[C---:B------:R-:W-:Y:S01]  /*cbe0*/  FFMA R12, R16.reuse, R12, R13 ;  /* 0x0000000c100c7223 */ /* 0x040fe2000000000d */
[C---:B------:R-:W-:Y:S01]  /*cbf0*/  FFMA R13, R16.reuse, R24, R25 ;  /* 0x00000018100d7223 */ /* 0x040fe20000000019 */
[----:B------:R-:W-:Y:S01]  /*cc00*/  FFMA R14, R16, R26, R27 ;  /* 0x0000001a100e7223 */ /* 0x000fe2000000001b */
[--C-:B------:R-:W-:Y:S02]  /*cc10*/  HADD2.F32 R24, -RZ, R10.reuse.H0_H0 ;  /* 0x2000000aff187230 */ /* 0x100fe40000004100 */
[----:B------:R-:W-:Y:S01]  /*cc20*/  FMUL R25, R17, R30 ;  /* 0x0000001e11197220 */ /* 0x000fe20000400000 */
[----:B------:R-:W-:-:S02]  /*cc30*/  HADD2.F32 R26, -RZ, R10.H1_H1 ;  /* 0x3000000aff1a7230 */ /* 0x000fc40000004100 */
[C---:B------:R-:W-:Y:S01]  /*cc40*/  FMUL R27, R17.reuse, R29 ;  /* 0x0000001d111b7220 */ /* 0x040fe20000400000 */
[--C-:B------:R-:W-:Y:S02]  /*cc50*/  HADD2.F32 R30, -RZ, R11.reuse.H1_H1 ;  /* 0x3000000bff1e7230 */ /* 0x100fe40000004100 */
[----:B------:R-:W-:Y:S01]  /*cc60*/  FFMA R25, R16, R24, R25 ;  /* 0x0000001810197223 */ /* 0x000fe20000000019 */
[----:B------:R-:W-:Y:S01]  /*cc70*/  F2FP.F16.F32.PACK_AB R13, R14, R13 ;  /* 0x0000000d0e0d723e */ /* 0x000fe200000000ff */
[----:B------:R-:W-:Y:S01]  /*cc80*/  FMUL R29, R17, R28 ;  /* 0x0000001c111d7220 */ /* 0x000fe20000400000 */
[----:B------:R-:W-:Y:S02]  /*cc90*/  HADD2.F32 R28, -RZ, R11.H0_H0 ;  /* 0x2000000bff1c7230 */ /* 0x000fe40000004100 */
[C---:B------:R-:W-:Y:S01]  /*cca0*/  FFMA R24, R16.reuse, R26, R27 ;  /* 0x0000001a10187223 */ /* 0x040fe2000000001b */
[----:B------:R-:W-:Y:S01]  /*ccb0*/  F2FP.F16.F32.PACK_AB R12, R15, R12 ;  /* 0x0000000c0f0c723e */ /* 0x000fe200000000ff */
[----:B------:R-:W-:Y:S01]  /*ccc0*/  FMUL R31, R17, R31 ;  /* 0x0000001f111f7220 */ /* 0x000fe20000400000 */
[----:B------:R-:W-:Y:S01]  /*ccd0*/  FFMA R29, R16, R28, R29 ;  /* 0x0000001c101d7223 */ /* 0x000fe2000000001d */
[----:B------:R-:W-:-:S02]  /*cce0*/  HADD2.F32 R28, -RZ, R4.H0_H0 ;  /* 0x20000004ff1c7230 */ /* 0x000fc40000004100 */
[----:B------:R-:W-:Y:S01]  /*ccf0*/  FFMA R26, R16, R30, R31 ;  /* 0x0000001e101a7223 */ /* 0x000fe2000000001f */
[C---:B------:R-:W-:Y:S01]  /*cd00*/  FMUL R27, R17.reuse, R34 ;  /* 0x00000022111b7220 */ /* 0x040fe20000400000 */
[----:B------:R-:W-:Y:S01]  /*cd10*/  HADD2.F32 R30, -RZ, R4.H1_H1 ;  /* 0x30000004ff1e7230 */ /* 0x000fe20000004100 */
[----:B------:R-:W-:Y:S01]  /*cd20*/  F2FP.F16.F32.PACK_AB R14, R24, R25 ;  /* 0x00000019180e723e */ /* 0x000fe200000000ff */
[C---:B------:R-:W-:Y:S01]  /*cd30*/  FMUL R31, R17.reuse, R33 ;  /* 0x00000021111f7220 */ /* 0x040fe20000400000 */
[--C-:B------:R-:W-:Y:S02]  /*cd40*/  HADD2.F32 R34, -RZ, R5.reuse.H1_H1 ;  /* 0x30000005ff227230 */ /* 0x100fe40000004100 */
[----:B------:R-:W-:Y:S01]  /*cd50*/  FFMA R27, R16, R28, R27 ;  /* 0x0000001c101b7223 */ /* 0x000fe2000000001b */
[----:B------:R-:W-:Y:S01]  /*cd60*/  F2FP.F16.F32.PACK_AB R15, R26, R29 ;  /* 0x0000001d1a0f723e */ /* 0x000fe200000000ff */
[----:B------:R-:W-:Y:S01]  /*cd70*/  FMUL R33, R17, R32 ;  /* 0x0000002011217220 */ /* 0x000fe20000400000 */
[----:B------:R-:W-:-:S02]  /*cd80*/  HADD2.F32 R32, -RZ, R5.H0_H0 ;  /* 0x20000005ff207230 */ /* 0x000fc40000004100 */
[C---:B------:R-:W-:Y:S01]  /*cd90*/  FFMA R28, R16.reuse, R30, R31 ;  /* 0x0000001e101c7223 */ /* 0x040fe2000000001f */
[C---:B------:R-:W-:Y:S01]  /*cda0*/  FMUL R35, R17.reuse, R35 ;  /* 0x0000002311237220 */ /* 0x040fe20000400000 */
[----:B------:R1:W-:Y:S01]  /*cdb0*/  STSM.16.M88.4 [R3+0x4200], R12 ;  /* 0x0042000c03007844 */ /* 0x0003e20000000200 */
[C---:B------:R-:W-:Y:S01]  /*cdc0*/  FFMA R33, R16.reuse, R32, R33 ;  /* 0x0000002010217223 */ /* 0x040fe20000000021 */
[--C-:B------:R-:W-:Y:S02]  /*cdd0*/  HADD2.F32 R32, -RZ, R6.reuse.H0_H0 ;  /* 0x20000006ff207230 */ /* 0x100fe40000004100 */
[----:B------:R-:W-:Y:S01]  /*cde0*/  FFMA R30, R16, R34, R35 ;  /* 0x00000022101e7223 */ /* 0x000fe20000000023 */
[C---:B------:R-:W-:Y:S01]  /*cdf0*/  FMUL R31, R17.reuse, R38 ;  /* 0x00000026111f7220 */ /* 0x040fe20000400000 */
[----:B------:R-:W-:Y:S01]  /*ce00*/  HADD2.F32 R34, -RZ, R6.H1_H1 ;  /* 0x30000006ff227230 */ /* 0x000fe20000004100 */
[----:B------:R-:W-:Y:S01]  /*ce10*/  F2FP.F16.F32.PACK_AB R24, R28, R27 ;  /* 0x0000001b1c18723e */ /* 0x000fe200000000ff */
[----:B------:R-:W-:Y:S01]  /*ce20*/  FMUL R35, R17, R37 ;  /* 0x0000002511237220 */ /* 0x000fe20000400000 */
[----:B------:R-:W-:-:S02]  /*ce30*/  HADD2.F32 R38, -RZ, R7.H1_H1 ;  /* 0x30000007ff267230 */ /* 0x000fc40000004100 */
[----:B------:R-:W-:Y:S01]  /*ce40*/  FFMA R31, R16, R32, R31 ;  /* 0x00000020101f7223 */ /* 0x000fe2000000001f */
[----:B------:R-:W-:Y:S01]  /*ce50*/  F2FP.F16.F32.PACK_AB R25, R30, R33 ;  /* 0x000000211e19723e */ /* 0x000fe200000000ff */
[C---:B------:R-:W-:Y:S01]  /*ce60*/  FMUL R37, R17.reuse, R36 ;  /* 0x0000002411257220 */ /* 0x040fe20000400000 */
[----:B------:R-:W-:Y:S02]  /*ce70*/  HADD2.F32 R36, -RZ, R7.H0_H0 ;  /* 0x20000007ff247230 */ /* 0x000fe40000004100 */
[C---:B------:R-:W-:Y:S01]  /*ce80*/  FFMA R32, R16.reuse, R34, R35 ;  /* 0x0000002210207223 */ /* 0x040fe20000000023 */
[----:B------:R-:W-:Y:S02]  /*ce90*/  FMUL R39, R17, R39 ;  /* 0x0000002711277220 */ /* 0x000fe40000400000 */
[----:B------:R-:W-:Y:S02]  /*cea0*/  FFMA R37, R16, R36, R37 ;  /* 0x0000002410257223 */ /* 0x000fe40000000025 */
[----:B------:R-:W-:Y:S01]  /*ceb0*/  F2FP.F16.F32.PACK_AB R26, R32, R31 ;  /* 0x0000001f201a723e */ /* 0x000fe200000000ff */
        /* <DEDUP_REMOVED lines=20> */
.L_x_112:
[----:B------:R-:W-:Y:S05]  /*d000*/  BSYNC B0 ;  /* 0x0000000000007941 */ /* 0x000fea0003800000 */
.L_x_111:
[----:B------:R-:W-:Y:S06]  /*d010*/  BAR.SYNC.DEFER_BLOCKING 0x1, 0x100 ;  /* 0x0044000000007b1d */ /* 0x000fec0000010000 */
[----:B------:R-:W-:Y:S04]  /*d020*/  BSSY B0, `(.L_x_113) ;  /* 0x0000009000007945 */ /* 0x000fe80003800000 */
[----:B------:R-:W-:Y:S05]  /*d030*/  @!P0 BRA `(.L_x_114) ;  /* 0x00000000001c8947 */ /* 0x000fea0003800000 */
[----:B------:R-:W-:-:S13]  /*d040*/  ISETP.NE.AND P4, PT, R18, 0x3, PT ;  /* 0x000000031200780c */ /* 0x000fda0003f85270 */
[----:B------:R-:W-:Y:S05]  /*d050*/  @!P4 BRA `(.L_x_115) ;  /* 0x000000000004c947 */ /* 0x000fea0003800000 */
[----:B------:R-:W-:Y:S01]  /*d060*/  BPT.TRAP 0x1 ;  /* 0x000000040000795c */ /* 0x000fe20000300000 */
.L_x_115:
[----:B------:R-:W-:-:S04]  /*d070*/  ULEA UR4, UR8, UR50, 0x3 ;  /* 0x0000003208047291 */ /* 0x000fc8000f8e183f */
[----:B------:R-:W-:-:S04]  /*d080*/  UIADD3 UR4, UR4, 0x50, URZ ;  /* 0x0000005004047890 */ /* 0x000fc8000fffe03f */
[----:B------:R-:W-:-:S09]  /*d090*/  UPRMT UR4, UR49, 0x654, UR4 ;  /* 0x0000065431047896 */ /* 0x000fd20008000004 */
[----:B------:R-:W-:Y:S03]  /*d0a0*/  SYNCS.ARRIVE.TRANS64.RED.A1T0 RZ, [UR4], RZ ;  /* 0x000000ffffff79a7 */ /* 0x000fe60008100404 */
.L_x_114:
[----:B------:R-:W-:Y:S05]  /*d0b0*/  BSYNC B0 ;  /* 0x0000000000007941 */ /* 0x000fea0003800000 */
.L_x_113:
        /* <DEDUP_REMOVED lines=8> */
.L_x_118:
[----:B-1----:R-:W-:Y:S01]  /*d140*/  LEA R12, R0, UR50, 0x3 ;  /* 0x00000032000c7c11 */ /* 0x002fe2000f8e18ff */
[----:B------:R-:W-:Y:S01]  /*d150*/  BSSY B1, `(.L_x_119) ;  /* 0x0000006000017945 */ /* 0x000fe20003800000 */
[----:B------:R-:W-:Y:S02]  /*d160*/  SHF.L.U32 R13, R2, 0x1f, RZ ;  /* 0x0000001f020d7819 */ /* 0x000fe400000006ff */
[----:B------:R-:W-:Y:S02]  /*d170*/  @!P2 LEA R14, R0, R20, 0xd ;  /* 0x00000014000ea211 */ /* 0x000fe400078e68ff */
[----:B------:R-:W1:Y:S03]  /*d180*/  SYNCS.PHASECHK.TRANS64.TRYWAIT P4, [R12+URZ+0x30], R13 ;  /* 0x0000300d0c0075a7 */ /* 0x000e66000808017f */
[----:B------:R-:W-:Y:S01]  /*d190*/  @!P2 IMAD R15, R19, 0x2, R14 ;  /* 0x00000002130fa824 */ /* 0x000fe200078e020e */
[----:B-1----:R-:W-:Y:S06]  /*d1a0*/  @!P4 BRA `(.L_x_120) ;  /* 0x000000880080c947 */ /* 0x002fec0003800000 */
.L_x_361:
[----:B------:R-:W-:Y:S05]  /*d1b0*/  BSYNC B1 ;  /* 0x0000000000017941 */ /* 0x000fea0003800000 */
.L_x_119:
        /* <DEDUP_REMOVED lines=8> */
.L_x_117:
[----:B------:R-:W-:Y:S05]  /*d240*/  BSYNC B0 ;  /* 0x0000000000007941 */ /* 0x000fea0003800000 */
.L_x_116:
        /* <DEDUP_REMOVED lines=77> */
.L_x_122:
[----:B------:R-:W-:Y:S05]  /*d720*/  BSYNC B0 ;  /* 0x0000000000007941 */ /* 0x000fea0003800000 */
.L_x_121:
[----:B------:R-:W-:Y:S06]  /*d730*/  BAR.SYNC.DEFER_BLOCKING 0x1, 0x100 ;  /* 0x0044000000007b1d */ /* 0x000fec0000010000 */
[----:B------:R-:W-:Y:S04]  /*d740*/  BSSY B0, `(.L_x_123) ;  /* 0x0000009000007945 */ /* 0x000fe80003800000 */
[----:B------:R-:W-:Y:S05]  /*d750*/  @!P0 BRA `(.L_x_124) ;  /* 0x00000000001c8947 */ /* 0x000fea0003800000 */
[----:B------:R-:W-:-:S13]  /*d760*/  ISETP.NE.AND P4, PT, R18, 0x3, PT ;  /* 0x000000031200780c */ /* 0x000fda0003f85270 */
[----:B------:R-:W-:Y:S05]  /*d770*/  @!P4 BRA `(.L_x_125) ;  /* 0x000000000004c947 */ /* 0x000fea0003800000 */
[----:B------:R-:W-:Y:S01]  /*d780*/  BPT.TRAP 0x1 ;  /* 0x000000040000795c */ /* 0x000fe20000300000 */
.L_x_125:
[----:B------:R-:W-:-:S04]  /*d790*/  ULEA UR4, UR8, UR50, 0x3 ;  /* 0x0000003208047291 */ /* 0x000fc8000f8e183f */
[----:B------:R-:W-:-:S04]  /*d7a0*/  UIADD3 UR4, UR4, 0x50, URZ ;  /* 0x0000005004047890 */ /* 0x000fc8000fffe03f */
[----:B------:R-:W-:-:S09]  /*d7b0*/  UPRMT UR4, UR49, 0x654, UR4 ;  /* 0x0000065431047896 */ /* 0x000fd20008000004 */
[----:B------:R-:W-:Y:S03]  /*d7c0*/  SYNCS.ARRIVE.TRANS64.RED.A1T0 RZ, [UR4], RZ ;  /* 0x000000ffffff79a7 */ /* 0x000fe60008100404 */
.L_x_124:
[----:B------:R-:W-:Y:S05]  /*d7d0*/  BSYNC B0 ;  /* 0x0000000000007941 */ /* 0x000fea0003800000 */
.L_x_123:
        /* <DEDUP_REMOVED lines=8> */
.L_x_128:
[----:B-1----:R-:W-:Y:S01]  /*d860*/  LEA R12, R0, UR50, 0x3 ;  /* 0x00000032000c7c11 */ /* 0x002fe2000f8e18ff */
[----:B------:R-:W-:Y:S01]  /*d870*/  BSSY B1, `(.L_x_129) ;  /* 0x0000006000017945 */ /* 0x000fe20003800000 */
[----:B------:R-:W-:Y:S02]  /*d880*/  SHF.L.U32 R13, R2, 0x1f, RZ ;  /* 0x0000001f020d7819 */ /* 0x000fe400000006ff */
[----:B------:R-:W-:Y:S02]  /*d890*/  @!P2 LEA R14, R0, R20, 0xd ;  /* 0x00000014000ea211 */ /* 0x000fe400078e68ff */
[----:B------:R-:W1:Y:S03]  /*d8a0*/  SYNCS.PHASECHK.TRANS64.TRYWAIT P4, [R12+URZ+0x30], R13 ;  /* 0x0000300d0c0075a7 */ /* 0x000e66000808017f */
[----:B------:R-:W-:Y:S01]  /*d8b0*/  @!P2 IMAD R15, R19, 0x2, R14 ;  /* 0x00000002130fa824 */ /* 0x000fe200078e020e */
[----:B-1----:R-:W-:Y:S06]  /*d8c0*/  @!P4 BRA `(.L_x_130) ;  /* 0x0000008000ccc947 */ /* 0x002fec0003800000 */
.L_x_362:
[----:B------:R-:W-:Y:S05]  /*d8d0*/  BSYNC B1 ;  /* 0x0000000000017941 */ /* 0x000fea0003800000 */
.L_x_129:
        /* <DEDUP_REMOVED lines=8> */
.L_x_127:
[----:B------:R-:W-:Y:S05]  /*d960*/  BSYNC B0 ;  /* 0x0000000000007941 */ /* 0x000fea0003800000 */
.L_x_126:
        /* <DEDUP_REMOVED lines=93> */
.L_x_132:
[----:B------:R-:W-:Y:S05]  /*df40*/  BSYNC B0 ;  /* 0x0000000000007941 */ /* 0x000fea0003800000 */
.L_x_131:
[----:B------:R-:W-:Y:S06]  /*df50*/  BAR.SYNC.DEFER_BLOCKING 0x1, 0x100 ;  /* 0x0044000000007b1d */ /* 0x000fec0000010000 */
[----:B------:R-:W-:Y:S04]  /*df60*/  BSSY B0, `(.L_x_133) ;  /* 0x0000009000007945 */ /* 0x000fe80003800000 */
[----:B------:R-:W-:Y:S05]  /*df70*/  @!P0 BRA `(.L_x_134) ;  /* 0x00000000001c8947 */ /* 0x000fea0003800000 */
[----:B------:R-:W-:-:S13]  /*df80*/  ISETP.NE.AND P4, PT, R18, 0x3, PT ;  /* 0x000000031200780c */ /* 0x000fda0003f85270 */
[----:B------:R-:W-:Y:S05]  /*df90*/  @!P4 BRA `(.L_x_135) ;  /* 0x000000000004c947 */ /* 0x000fea0003800000 */
[----:B------:R-:W-:Y:S01]  /*dfa0*/  BPT.TRAP 0x1 ;  /* 0x000000040000795c */ /* 0x000fe20000300000 */
.L_x_135:
[----:B------:R-:W-:-:S04]  /*dfb0*/  ULEA UR4, UR8, UR50, 0x3 ;  /* 0x0000003208047291 */ /* 0x000fc8000f8e183f */
[----:B------:R-:W-:-:S04]  /*dfc0*/  UIADD3 UR4, UR4, 0x50, URZ ;  /* 0x0000005004047890 */ /* 0x000fc8000fffe03f */
[----:B------:R-:W-:-:S09]  /*dfd0*/  UPRMT UR4, UR49, 0x654, UR4 ;  /* 0x0000065431047896 */ /* 0x000fd20008000004 */
[----:B------:R-:W-:Y:S03]  /*dfe0*/  SYNCS.ARRIVE.TRANS64.RED.A1T0 RZ, [UR4], RZ ;  /* 0x000000ffffff79a7 */ /* 0x000fe60008100404 */
.L_x_134:
[----:B------:R-:W-:Y:S05]  /*dff0*/  BSYNC B0 ;  /* 0x0000000000007941 */ /* 0x000fea0003800000 */
.L_x_133:
        /* <DEDUP_REMOVED lines=8> */
.L_x_138:
[----:B-1----:R-:W-:Y:S01]  /*e080*/  LEA R12, R0, UR50, 0x3 ;  /* 0x00000032000c7c11 */ /* 0x002fe2000f8e18ff */
[----:B------:R-:W-:Y:S01]  /*e090*/  BSSY B1, `(.L_x_139) ;  /* 0x0000006000017945 */ /* 0x000fe20003800000 */
[----:B------:R-:W-:Y:S02]  /*e0a0*/  SHF.L.U32 R13, R2, 0x1f, RZ ;  /* 0x0000001f020d7819 */ /* 0x000fe400000006ff */
[----:B------:R-:W-:Y:S02]  /*e0b0*/  @!P2 LEA R14, R0, R20, 0xd ;  /* 0x00000014000ea211 */ /* 0x000fe400078e68ff */
[----:B------:R-:W1:Y:S03]  /*e0c0*/  SYNCS.PHASECHK.TRANS64.TRYWAIT P4, [R12+URZ+0x30], R13 ;  /* 0x0000300d0c0075a7 */ /* 0x000e66000808017f */
[----:B------:R-:W-:Y:S01]  /*e0d0*/  @!P2 IMAD R15, R19, 0x2, R14 ;  /* 0x00000002130fa824 */ /* 0x000fe200078e020e */
[----:B-1----:R-:W-:Y:S06]  /*e0e0*/  @!P4 BRA `(.L_x_140) ;  /* 0x0000007800d8c947 */ /* 0x002fec0003800000 */
.L_x_363:
[----:B------:R-:W-:Y:S05]  /*e0f0*/  BSYNC B1 ;  /* 0x0000000000017941 */ /* 0x000fea0003800000 */
.L_x_139:
        /* <DEDUP_REMOVED lines=8> */
.L_x_137:
[----:B------:R-:W-:Y:S05]  /*e180*/  BSYNC B0 ;  /* 0x0000000000007941 */ /* 0x000fea0003800000 */
.L_x_136:
        /* <DEDUP_REMOVED lines=55> */
[----:B------:R-:W-:Y:S02]  /*e500*/  F2FP.F16.F32.PACK_AB R30, R32, R31 ;  /* 0x0000001f201e723e */ /* 0x000fe400000000ff */
[----:B------:R-:W-:Y:S01]  /*e510*/  F2FP.F16.F32.PACK_AB R28, R28, R27 ;  /* 0x0000001b1c1c723e */ /* 0x000fe200000000ff */
[----:B------:R1:W-:Y:S01]  /*e520*/  STSM.16.M88.4 [R3+0x2200], R12 ;  /* 0x0022000c03007844 */ /* 0x0003e20000000200 */
        /* <DEDUP_REMOVED lines=19> */
.L_x_142:
[----:B------:R-:W-:Y:S05]  /*e660*/  BSYNC B0 ;  /* 0x0000000000007941 */ /* 0x000fea0003800000 */
.L_x_141:
[----:B------:R-:W-:Y:S06]  /*e670*/  BAR.SYNC.DEFER_BLOCKING 0x1, 0x100 ;  /* 0x0044000000007b1d */ /* 0x000fec0000010000 */
[----:B------:R-:W-:Y:S04]  /*e680*/  BSSY B0, `(.L_x_143) ;  /* 0x0000009000007945 */ /* 0x000fe80003800000 */
[----:B------:R-:W-:Y:S05]  /*e690*/  @!P0 BRA `(.L_x_144) ;  /* 0x00000000001c8947 */ /* 0x000fea0003800000 */
[----:B------:R-:W-:-:S13]  /*e6a0*/  ISETP.NE.AND P4, PT, R18, 0x3, PT ;  /* 0x000000031200780c */ /* 0x000fda0003f85270 */
[----:B------:R-:W-:Y:S05]  /*e6b0*/  @!P4 BRA `(.L_x_145) ;  /* 0x000000000004c947 */ /* 0x000fea0003800000 */
[----:B------:R-:W-:Y:S01]  /*e6c0*/  BPT.TRAP 0x1 ;  /* 0x000000040000795c */ /* 0x000fe20000300000 */
.L_x_145:
[----:B------:R-:W-:-:S04]  /*e6d0*/  ULEA UR4, UR8, UR50, 0x3 ;  /* 0x0000003208047291 */ /* 0x000fc8000f8e183f */
[----:B------:R-:W-:-:S04]  /*e6e0*/  UIADD3 UR4, UR4, 0x50, URZ ;  /* 0x0000005004047890 */ /* 0x000fc8000fffe03f */
[----:B------:R-:W-:-:S09]  /*e6f0*/  UPRMT UR4, UR49, 0x654, UR4 ;  /* 0x0000065431047896 */ /* 0x000fd20008000004 */
[----:B------:R-:W-:Y:S03]  /*e700*/  SYNCS.ARRIVE.TRANS64.RED.A1T0 RZ, [UR4], RZ ;  /* 0x000000ffffff79a7 */ /* 0x000fe60008100404 */
.L_x_144:
[----:B------:R-:W-:Y:S05]  /*e710*/  BSYNC B0 ;  /* 0x0000000000007941 */ /* 0x000fea0003800000 */
.L_x_143:
        /* <DEDUP_REMOVED lines=8> */
.L_x_148:
[----:B-1----:R-:W-:Y:S01]  /*e7a0*/  LEA R12, R0, UR50, 0x3 ;  /* 0x00000032000c7c11 */ /* 0x002fe2000f8e18ff */
[----:B------:R-:W-:Y:S01]  /*e7b0*/  BSSY B1, `(.L_x_149) ;  /* 0x0000006000017945 */ /* 0x000fe20003800000 */
[----:B------:R-:W-:Y:S02]  /*e7c0*/  SHF.L.U32 R13, R2, 0x1f, RZ ;  /* 0x0000001f020d7819 */ /* 0x000fe400000006ff */
[----:B------:R-:W-:Y:S02]  /*e7d0*/  @!P2 LEA R14, R0, R20, 0xd ;  /* 0x00000014000ea211 */ /* 0x000fe400078e68ff */
[----:B------:R-:W1:Y:S03]  /*e7e0*/  SYNCS.PHASECHK.TRANS64.TRYWAIT P4, [R12+URZ+0x30], R13 ;  /* 0x0000300d0c0075a7 */ /* 0x000e66000808017f */
[----:B------:R-:W-:Y:S01]  /*e7f0*/  @!P2 IMAD R15, R19, 0x2, R14 ;  /* 0x00000002130fa824 */ /* 0x000fe200078e020e */
[----:B-1----:R-:W-:Y:S06]  /*e800*/  @!P4 BRA `(.L_x_150) ;  /* 0x000000740024c947 */ /* 0x002fec0003800000 */
.L_x_364:
[----:B------:R-:W-:Y:S05]  /*e810*/  BSYNC B1 ;  /* 0x0000000000017941 */ /* 0x000fea0003800000 */
.L_x_149:
        /* <DEDUP_REMOVED lines=8> */
.L_x_147:
[----:B------:R-:W-:Y:S05]  /*e8a0*/  BSYNC B0 ;  /* 0x0000000000007941 */ /* 0x000fea0003800000 */
.L_x_146:
        /* <DEDUP_REMOVED lines=33> */
[----:B------:R-:W-:Y:S01]  /*eac0*/  FMUL R27, R17, R29 ;  /* 0x0000001d111b7220 */ /* 0x000fe20000400000 */
[--C-:B------:R-:W-:Y:S02]  /*ead0*/  HADD2.F32 R30, -RZ, R11.reuse.H1_H1 ;  /* 0x3000000bff1e7230 */ /* 0x100fe40000004100 */
[C---:B------:R-:W-:Y:S01]  /*eae0*/  FFMA R25, R16.reuse, R24, R25 ;  /* 0x0000001810197223 */ /* 0x040fe20000000019 */
[----:B------:R-:W-:Y:S01]  /*eaf0*/  F2FP.F16.F32.PACK_AB R12, R15, R12 ;  /* 0x0000000c0f0c723e */ /* 0x000fe200000000ff */
[C---:B------:R-:W-:Y:S01]  /*eb00*/  FMUL R29, R17.reuse, R28 ;  /* 0x0000001c111d7220 */ /* 0x040fe20000400000 */
[----:B------:R-:W-:Y:S02]  /*eb10*/  HADD2.F32 R28, -RZ, R11.H0_H0 ;  /* 0x2000000bff1c7230 */ /* 0x000fe40000004100 */
[----:B------:R-:W-:Y:S01]  /*eb20*/  FFMA R24, R16, R26, R27 ;  /* 0x0000001a10187223 */ /* 0x000fe2000000001b */
        /* <DEDUP_REMOVED lines=53> */
.L_x_152:
[----:B------:R-:W-:Y:S05]  /*ee80*/  BSYNC B0 ;  /* 0x0000000000007941 */ /* 0x000fea0003800000 */
.L_x_151:
[----:B------:R-:W-:Y:S06]  /*ee90*/  BAR.SYNC.DEFER_BLOCKING 0x1, 0x100 ;  /* 0x0044000000007b1d */ /* 0x000fec0000010000 */
[----:B------:R-:W-:Y:S04]  /*eea0*/  BSSY B0, `(.L_x_153) ;  /* 0x0000009000007945 */ /* 0x000fe80003800000 */
[----:B------:R-:W-:Y:S05]  /*eeb0*/  @!P0 BRA `(.L_x_154) ;  /* 0x00000000001c8947 */ /* 0x000fea0003800000 */
[----:B------:R-:W-:-:S13]  /*eec0*/  ISETP.NE.AND P4, PT, R18, 0x3, PT ;  /* 0x000000031200780c */ /* 0x000fda0003f85270 */
[----:B------:R-:W-:Y:S05]  /*eed0*/  @!P4 BRA `(.L_x_155) ;  /* 0x000000000004c947 */ /* 0x000fea0003800000 */
[----:B------:R-:W-:Y:S01]  /*eee0*/  BPT.TRAP 0x1 ;  /* 0x000000040000795c */ /* 0x000fe20000300000 */
.L_x_155:
[----:B------:R-:W-:-:S04]  /*eef0*/  ULEA UR4, UR8, UR50, 0x3 ;  /* 0x0000003208047291 */ /* 0x000fc8000f8e183f */
[----:B------:R-:W-:-:S04]  /*ef00*/  UIADD3 UR4, UR4, 0x50, URZ ;  /* 0x0000005004047890 */ /* 0x000fc8000fffe03f */
[----:B------:R-:W-:-:S09]  /*ef10*/  UPRMT UR4, UR49, 0x654, UR4 ;  /* 0x0000065431047896 */ /* 0x000fd20008000004 */
[----:B------:R-:W-:Y:S03]  /*ef20*/  SYNCS.ARRIVE.TRANS64.RED.A1T0 RZ, [UR4], RZ ;  /* 0x000000ffffff79a7 */ /* 0x000fe60008100404 */
.L_x_154:
[----:B------:R-:W-:Y:S05]  /*ef30*/  BSYNC B0 ;  /* 0x0000000000007941 */ /* 0x000fea0003800000 */
.L_x_153:
        /* <DEDUP_REMOVED lines=8> */
.L_x_158:
[----:B-1----:R-:W-:Y:S01]  /*efc0*/  LEA R12, R0, UR50, 0x3 ;  /* 0x00000032000c7c11 */ /* 0x002fe2000f8e18ff */
[----:B------:R-:W-:Y:S01]  /*efd0*/  BSSY B1, `(.L_x_159) ;  /* 0x0000006000017945 */ /* 0x000fe20003800000 */
[----:B------:R-:W-:Y:S02]  /*efe0*/  SHF.L.U32 R13, R2, 0x1f, RZ ;  /* 0x0000001f020d7819 */ /* 0x000fe400000006ff */
[----:B------:R-:W-:Y:S02]  /*eff0*/  @!P2 LEA R14, R0, R20, 0xd ;  /* 0x00000014000ea211 */ /* 0x000fe400078e68ff */
[----:B------:R-:W1:Y:S03]  /*f000*/  SYNCS.PHASECHK.TRANS64.TRYWAIT P4, [R12+URZ+0x30], R13 ;  /* 0x0000300d0c0075a7 */ /* 0x000e66000808017f */
[----:B------:R-:W-:Y:S01]  /*f010*/  @!P2 IMAD R15, R19, 0x2, R14 ;  /* 0x00000002130fa824 */ /* 0x000fe200078e020e */
[----:B-1----:R-:W-:Y:S06]  /*f020*/  @!P4 BRA `(.L_x_160) ;  /* 0x0000006c0030c947 */ /* 0x002fec0003800000 */
.L_x_365:
[----:B------:R-:W-:Y:S05]  /*f030*/  BSYNC B1 ;  /* 0x0000000000017941 */ /* 0x000fea0003800000 */
.L_x_159:
        /* <DEDUP_REMOVED lines=8> */
.L_x_157:
[----:B------:R-:W-:Y:S05]  /*f0c0*/  BSYNC B0 ;  /* 0x0000000000007941 */ /* 0x000fea0003800000 */
.L_x_156:
        /* <DEDUP_REMOVED lines=77> */
.L_x_162:
[----:B------:R-:W-:Y:S05]  /*f5a0*/  BSYNC B0 ;  /* 0x0000000000007941 */ /* 0x000fea0003800000 */
.L_x_161:
[----:B------:R-:W-:Y:S06]  /*f5b0*/  BAR.SYNC.DEFER_BLOCKING 0x1, 0x100 ;  /* 0x0044000000007b1d */ /* 0x000fec0000010000 */
[----:B------:R-:W-:Y:S04]  /*f5c0*/  BSSY B0, `(.L_x_163) ;  /* 0x0000009000007945 */ /* 0x000fe80003800000 */
[----:B------:R-:W-:Y:S05]  /*f5d0*/  @!P0 BRA `(.L_x_164) ;  /* 0x00000000001c8947 */ /* 0x000fea0003800000 */
[----:B------:R-:W-:-:S13]  /*f5e0*/  ISETP.NE.AND P4, PT, R18, 0x3, PT ;  /* 0x000000031200780c */ /* 0x000fda0003f85270 */
[----:B------:R-:W-:Y:S05]  /*f5f0*/  @!P4 BRA `(.L_x_165) ;  /* 0x000000000004c947 */ /* 0x000fea0003800000 */
[----:B------:R-:W-:Y:S01]  /*f600*/  BPT.TRAP 0x1 ;  /* 0x000000040000795c */ /* 0x000fe20000300000 */
.L_x_165:
[----:B------:R-:W-:-:S04]  /*f610*/  ULEA UR4, UR8, UR50, 0x3 ;  /* 0x0000003208047291 */ /* 0x000fc8000f8e183f */
[----:B------:R-:W-:-:S04]  /*f620*/  UIADD3 UR4, UR4, 0x50, URZ ;  /* 0x0000005004047890 */ /* 0x000fc8000fffe03f */
[----:B------:R-:W-:-:S09]  /*f630*/  UPRMT UR4, UR49, 0x654, UR4 ;  /* 0x0000065431047896 */ /* 0x000fd20008000004 */
[----:B------:R-:W-:Y:S03]  /*f640*/  SYNCS.ARRIVE.TRANS64.RED.A1T0 RZ, [UR4], RZ ;  /* 0x000000ffffff79a7 */ /* 0x000fe60008100404 */
.L_x_164:
[----:B------:R-:W-:Y:S05]  /*f650*/  BSYNC B0 ;  /* 0x0000000000007941 */ /* 0x000fea0003800000 */
.L_x_163:
        /* <DEDUP_REMOVED lines=8> */
.L_x_168:
[----:B-1----:R-:W-:Y:S01]  /*f6e0*/  LEA R12, R0, UR50, 0x3 ;  /* 0x00000032000c7c11 */ /* 0x002fe2000f8e18ff */
[----:B------:R-:W-:Y:S01]  /*f6f0*/  BSSY B1, `(.L_x_169) ;  /* 0x0000006000017945 */ /* 0x000fe20003800000 */
[----:B------:R-:W-:Y:S02]  /*f700*/  SHF.L.U32 R13, R2, 0x1f, RZ ;  /* 0x0000001f020d7819 */ /* 0x000fe400000006ff */
[----:B------:R-:W-:Y:S02]  /*f710*/  @!P2 LEA R14, R0, R20, 0xd ;  /* 0x00000014000ea211 */ /* 0x000fe400078e68ff */
[----:B------:R-:W1:Y:S03]  /*f720*/  SYNCS.PHASECHK.TRANS64.TRYWAIT P4, [R12+URZ+0x30], R13 ;  /* 0x0000300d0c0075a7 */ /* 0x000e66000808017f */
[----:B------:R-:W-:Y:S01]  /*f730*/  @!P2 IMAD R15, R19, 0x2, R14 ;  /* 0x00000002130fa824 */ /* 0x000fe200078e020e */
[----:B-1----:R-:W-:Y:S06]  /*f740*/  @!P4 BRA `(.L_x_170) ;  /* 0x00000064007cc947 */ /* 0x002fec0003800000 */
.L_x_366:
[----:B------:R-:W-:Y:S05]  /*f750*/  BSYNC B1 ;  /* 0x0000000000017941 */ /* 0x000fea0003800000 */
.L_x_169:
        /* <DEDUP_REMOVED lines=8> */
.L_x_167:
[----:B------:R-:W-:Y:S05]  /*f7e0*/  BSYNC B0 ;  /* 0x0000000000007941 */ /* 0x000fea0003800000 */
.L_x_166:
        /* <DEDUP_REMOVED lines=25> */
[C---:B------:R-:W-:Y:S01]  /*f980*/  FMUL R27, R17.reuse, R27 ;  /* 0x0000001b111b7220 */ /* 0x040fe20000400000 */
[C---:B------:R-:W-:Y:S02]  /*f990*/  FFMA R25, R16.reuse, R24, R25 ;  /* 0x0000001810197223 */ /* 0x040fe40000000019 */
        /* <DEDUP_REMOVED lines=66> */
.L_x_172:
[----:B------:R-:W-:Y:S05]  /*fdc0*/  BSYNC B0 ;  /* 0x0000000000007941 */ /* 0x000fea0003800000 */
.L_x_171:
[----:B------:R-:W-:Y:S06]  /*fdd0*/  BAR.SYNC.DEFER_BLOCKING 0x1, 0x100 ;  /* 0x0044000000007b1d */ /* 0x000fec0000010000 */
[----:B------:R-:W-:Y:S04]  /*fde0*/  BSSY B0, `(.L_x_173) ;  /* 0x0000009000007945 */ /* 0x000fe80003800000 */
[----:B------:R-:W-:Y:S05]  /*fdf0*/  @!P0 BRA `(.L_x_174) ;  /* 0x00000000001c8947 */ /* 0x000fea0003800000 */
[----:B------:R-:W-:-:S13]  /*fe00*/  ISETP.NE.AND P4, PT, R18, 0x3, PT ;  /* 0x000000031200780c */ /* 0x000fda0003f85270 */
[----:B------:R-:W-:Y:S05]  /*fe10*/  @!P4 BRA `(.L_x_175) ;  /* 0x000000000004c947 */ /* 0x000fea0003800000 */
[----:B------:R-:W-:Y:S01]  /*fe20*/  BPT.TRAP 0x1 ;  /* 0x000000040000795c */ /* 0x000fe20000300000 */
.L_x_175:
[----:B------:R-:W-:-:S04]  /*fe30*/  ULEA UR4, UR8, UR50, 0x3 ;  /* 0x0000003208047291 */ /* 0x000fc8000f8e183f */
[----:B------:R-:W-:-:S04]  /*fe40*/  UIADD3 UR4, UR4, 0x50, URZ ;  /* 0x0000005004047890 */ /* 0x000fc8000fffe03f */
[----:B------:R-:W-:-:S09]  /*fe50*/  UPRMT UR4, UR49, 0x654, UR4 ;  /* 0x0000065431047896 */ /* 0x000fd20008000004 */
[----:B------:R-:W-:Y:S03]  /*fe60*/  SYNCS.ARRIVE.TRANS64.RED.A1T0 RZ, [UR4], RZ ;  /* 0x000000ffffff79a7 */ /* 0x000fe60008100404 */
.L_x_174:
[----:B------:R-:W-:Y:S05]  /*fe70*/  BSYNC B0 ;  /* 0x0000000000007941 */ /* 0x000fea0003800000 */
.L_x_173:
        /* <DEDUP_REMOVED lines=8> */
.L_x_178:
[----:B-1----:R-:W-:Y:S01]  /*ff00*/  LEA R12, R0, UR50, 0x3 ;  /* 0x00000032000c7c11 */ /* 0x002fe2000f8e18ff */
[----:B------:R-:W-:Y:S01]  /*ff10*/  BSSY B1, `(.L_x_179) ;  /* 0x0000006000017945 */ /* 0x000fe20003800000 */
[----:B------:R-:W-:Y:S02]  /*ff20*/  SHF.L.U32 R13, R2, 0x1f, RZ ;  /* 0x0000001f020d7819 */ /* 0x000fe400000006ff */
[----:B------:R-:W-:Y:S02]  /*ff30*/  @!P2 LEA R14, R0, R20, 0xd ;  /* 0x00000014000ea211 */ /* 0x000fe400078e68ff */
[----:B------:R-:W1:Y:S03]  /*ff40*/  SYNCS.PHASECHK.TRANS64.TRYWAIT P4, [R12+URZ+0x30], R13 ;  /* 0x0000300d0c0075a7 */ /* 0x000e66000808017f */
[----:B------:R-:W-:Y:S01]  /*ff50*/  @!P2 IMAD R15, R19, 0x2, R14 ;  /* 0x00000002130fa824 */ /* 0x000fe200078e020e */
[----:B-1----:R-:W-:Y:S06]  /*ff60*/  @!P4 BRA `(.L_x_180) ;  /* 0x0000005c0088c947 */ /* 0x002fec0003800000 */
.L_x_367:
[----:B------:R-:W-:Y:S05]  /*ff70*/  BSYNC B1 ;  /* 0x0000000000017941 */ /* 0x000fea0003800000 */
.L_x_179:
        /* <DEDUP_REMOVED lines=8> */
.L_x_177:
[----:B------:R-:W-:Y:S05]  /*10000*/  BSYNC B0 ;  /* 0x0000000000007941 */ /* 0x000fea0003800000 */
.L_x_176:
        /* <DEDUP_REMOVED lines=77> */
.L_x_182:
[----:B------:R-:W-:Y:S05]  /*104e0*/  BSYNC B0 ;  /* 0x0000000000007941 */ /* 0x000fea0003800000 */
.L_x_181:
[----:B------:R-:W-:Y:S06]  /*104f0*/  BAR.SYNC.DEFER_BLOCKING 0x1, 0x100 ;  /* 0x0044000000007b1d */ /* 0x000fec0000010000 */
[----:B------:R-:W-:Y:S04]  /*10500*/  BSSY B0, `(.L_x_183) ;  /* 0x0000009000007945 */ /* 0x000fe80003800000 */
[----:B------:R-:W-:Y:S05]  /*10510*/  @!P0 BRA `(.L_x_184) ;  /* 0x00000000001c8947 */ /* 0x000fea0003800000 */
[----:B------:R-:W-:-:S13]  /*10520*/  ISETP.NE.AND P4, PT, R18, 0x3, PT ;  /* 0x000000031200780c */ /* 0x000fda0003f85270 */
[----:B------:R-:W-:Y:S05]  /*10530*/  @!P4 BRA `(.L_x_185) ;  /* 0x000000000004c947 */ /* 0x000fea0003800000 */
[----:B------:R-:W-:Y:S01]  /*10540*/  BPT.TRAP 0x1 ;  /* 0x000000040000795c */ /* 0x000fe20000300000 */
.L_x_185:
[----:B------:R-:W-:-:S04]  /*10550*/  ULEA UR4, UR8, UR50, 0x3 ;  /* 0x0000003208047291 */ /* 0x000fc8000f8e183f */
[----:B------:R-:W-:-:S04]  /*10560*/  UIADD3 UR4, UR4, 0x50, URZ ;  /* 0x0000005004047890 */ /* 0x000fc8000fffe03f */
[----:B------:R-:W-:-:S09]  /*10570*/  UPRMT UR4, UR49, 0x654, UR4 ;  /* 0x0000065431047896 */ /* 0x000fd20008000004 */
[----:B------:R-:W-:Y:S03]  /*10580*/  SYNCS.ARRIVE.TRANS64.RED.A1T0 RZ, [UR4], RZ ;  /* 0x000000ffffff79a7 */ /* 0x000fe60008100404 */
.L_x_184:
[----:B------:R-:W-:Y:S05]  /*10590*/  BSYNC B0 ;  /* 0x0000000000007941 */ /* 0x000fea0003800000 */
.L_x_183:
        /* <DEDUP_REMOVED lines=8> */
.L_x_188:
[----:B-1----:R-:W-:Y:S01]  /*10620*/  LEA R12, R0, UR50, 0x3 ;  /* 0x00000032000c7c11 */ /* 0x002fe2000f8e18ff */
[----:B------:R-:W-:Y:S01]  /*10630*/  BSSY B1, `(.L_x_189) ;  /* 0x0000006000017945 */ /* 0x000fe20003800000 */
[----:B------:R-:W-:Y:S02]  /*10640*/  SHF.L.U32 R13, R2, 0x1f, RZ ;  /* 0x0000001f020d7819 */ /* 0x000fe400000006ff */
[----:B------:R-:W-:Y:S02]  /*10650*/  @!P2 LEA R14, R0, R20, 0xd ;  /* 0x00000014000ea211 */ /* 0x000fe400078e68ff */
[----:B------:R-:W1:Y:S03]  /*10660*/  SYNCS.PHASECHK.TRANS64.TRYWAIT P4, [R12+URZ+0x30], R13 ;  /* 0x0000300d0c0075a7 */ /* 0x000e66000808017f */
[----:B------:R-:W-:Y:S01]  /*10670*/  @!P2 IMAD R15, R19, 0x2, R14 ;  /* 0x00000002130fa824 */ /* 0x000fe200078e020e */
[----:B-1----:R-:W-:Y:S06]  /*10680*/  @!P4 BRA `(.L_x_190) ;  /* 0x0000005400d4c947 */ /* 0x002fec0003800000 */
.L_x_368:
[----:B------:R-:W-:Y:S05]  /*10690*/  BSYNC B1 ;  /* 0x0000000000017941 */ /* 0x000fea0003800000 */
.L_x_189:
        /* <DEDUP_REMOVED lines=8> */
.L_x_187:
[----:B------:R-:W-:Y:S05]  /*10720*/  BSYNC B0 ;  /* 0x0000000000007941 */ /* 0x000fea0003800000 */
.L_x_186:
[----:B-1----:R-:W2:Y:S04]  /*10730*/  LDL.LU R13, [R1+0x1c0] ;  /* 0x0001c000010d7983 */ /* 0x002ea80000300800 */
        /* <DEDUP_REMOVED lines=15> */
[--C-:B----4-:R-:W-:Y:S01]  /*10830*/  HADD2.F32 R36, -RZ, R7.reuse.H0_H0 ;  /* 0x20000007ff247230 */ /* 0x110fe20000004100 */
[----:B------:R-:W-:Y:S05]  /*10840*/  WARPSYNC.ALL ;  /* 0x0000000000007948 */ /* 0x000fea0003800000 */
[----:B------:R-:W-:Y:S01]  /*10850*/  HADD2.F32 R38, -RZ, R7.H1_H1 ;  /* 0x30000007ff267230 */ /* 0x000fe20000004100 */
[----:B------:R-:W-:Y:S01]  /*10860*/  BSSY B0, `(.L_x_191) ;  /* 0x000004a000007945 */ /* 0x000fe20003800000 */
[C---:B--2---:R-:W-:Y:S01]  /*10870*/  FMUL R13, R17.reuse, R13 ;  /* 0x0000000d110d7220 */ /* 0x044fe20000400000 */
[C---:B-----5:R-:W-:Y:S01]  /*10880*/  FMUL R15, R17.reuse, R15 ;  /* 0x0000000f110f7220 */ /* 0x060fe20000400000 */
[C---:B---3--:R-:W-:Y:S01]  /*10890*/  FMUL R23, R17.reuse, R23 ;  /* 0x0000001711177220 */ /* 0x048fe20000400000 */
[C---:B------:R-:W-:Y:S01]  /*108a0*/  FMUL R25, R17.reuse, R25 ;  /* 0x0000001911197220 */ /* 0x040fe20000400000 */
[C---:B------:R-:W-:Y:S01]  /*108b0*/  FMUL R27, R17.reuse, R27 ;  /* 0x0000001b111b7220 */ /* 0x040fe20000400000 */
[C---:B------:R-:W-:Y:S01]  /*108c0*/  FMUL R29, R17.reuse, R29 ;  /* 0x0000001d111d7220 */ /* 0x040fe20000400000 */
[C---:B------:R-:W-:Y:S01]  /*108d0*/  FMUL R31, R17.reuse, R31 ;  /* 0x0000001f111f7220 */ /* 0x040fe20000400000 */
[C---:B------:R-:W-:Y:S01]  /*108e0*/  FMUL R33, R17.reuse, R33 ;  /* 0x0000002111217220 */ /* 0x040fe20000400000 */
[----:B------:R-:W-:Y:S01]  /*108f0*/  FMUL R35, R17, R34 ;  /* 0x0000002211237220 */ /* 0x000fe20000400000 */
[----:B------:R-:W-:-:S02]  /*10900*/  HADD2.F32 R34, -RZ, R6.H1_H1 ;  /* 0x30000006ff227230 */ /* 0x000fc40000004100 */
[C---:B------:R-:W-:Y:S01]  /*10910*/  FMUL R37, R17.reuse, R32 ;  /* 0x0000002011257220 */ /* 0x040fe20000400000 */
[----:B------:R-:W-:Y:S02]  /*10920*/  HADD2.F32 R32, -RZ, R5.H0_H0 ;  /* 0x20000005ff207230 */ /* 0x000fe40000004100 */
[C---:B------:R-:W-:Y:S01]  /*10930*/  FMUL R39, R17.reuse, R30 ;  /* 0x0000001e11277220 */ /* 0x040fe20000400000 */
[----:B------:R-:W-:Y:S02]  /*10940*/  HADD2.F32 R30, -RZ, R4.H1_H1 ;  /* 0x30000004ff1e7230 */ /* 0x000fe40000004100 */
[----:B------:R-:W-:Y:S01]  /*10950*/  FMUL R41, R17, R12 ;  /* 0x0000000c11297220 */ /* 0x000fe20000400000 */
[----:B------:R-:W-:Y:S02]  /*10960*/  HADD2.F32 R12, -RZ, R8.H0_H0 ;  /* 0x20000008ff0c7230 */ /* 0x000fe40000004100 */
[----:B------:R-:W-:Y:S01]  /*10970*/  FFMA R39, R16, R32, R39 ;  /* 0x0000002010277223 */ /* 0x000fe20000000027 */
[----:B------:R-:W-:-:S02]  /*10980*/  HADD2.F32 R32, -RZ, R6.H0_H0 ;  /* 0x20000006ff207230 */ /* 0x000fc40000004100 */
[C---:B------:R-:W-:Y:S01]  /*10990*/  FMUL R43, R17.reuse, R28 ;  /* 0x0000001c112b7220 */ /* 0x040fe20000400000 */
[----:B------:R-:W-:Y:S02]  /*109a0*/  HADD2.F32 R28, -RZ, R10.H1_H1 ;  /* 0x3000000aff1c7230 */ /* 0x000fe40000004100 */
[C---:B------:R-:W-:Y:S01]  /*109b0*/  FFMA R13, R16.reuse, R12, R13 ;  /* 0x0000000c100d7223 */ /* 0x040fe2000000000d */
[----:B------:R-:W-:Y:S02]  /*109c0*/  HADD2.F32 R12, -RZ, R8.H1_H1 ;  /* 0x30000008ff0c7230 */ /* 0x000fe40000004100 */
[C---:B------:R-:W-:Y:S01]  /*109d0*/  FMUL R45, R17.reuse, R26 ;  /* 0x0000001a112d7220 */ /* 0x040fe20000400000 */
[----:B------:R-:W-:Y:S02]  /*109e0*/  HADD2.F32 R26, -RZ, R10.H0_H0 ;  /* 0x2000000aff1a7230 */ /* 0x000fe40000004100 */
[----:B------:R-:W-:Y:S01]  /*109f0*/  FFMA R43, R16, R32, R43 ;  /* 0x00000020102b7223 */ /* 0x000fe2000000002b */
[----:B------:R-:W-:Y:S01]  /*10a00*/  FMUL R47, R17, R24 ;  /* 0x00000018112f7220 */ /* 0x000fe20000400000 */
[----:B------:R-:W-:-:S02]  /*10a10*/  HADD2.F32 R24, -RZ, R9.H1_H1 ;  /* 0x30000009ff187230 */ /* 0x000fc40000004100 */
[C---:B------:R-:W-:Y:S01]  /*10a20*/  FFMA R12, R16.reuse, R12, R15 ;  /* 0x0000000c100c7223 */ /* 0x040fe2000000000f */
[C---:B------:R-:W-:Y:S01]  /*10a30*/  FFMA R27, R16.reuse, R26, R27 ;  /* 0x0000001a101b7223 */ /* 0x040fe2000000001b */
[----:B------:R-:W-:Y:S01]  /*10a40*/  FMUL R49, R17, R14 ;  /* 0x0000000e11317220 */ /* 0x000fe20000400000 */
[----:B------:R-:W-:Y:S02]  /*10a50*/  HADD2.F32 R14, -RZ, R9.H0_H0 ;  /* 0x20000009ff0e7230 */ /* 0x000fe40000004100 */
[C---:B------:R-:W-:Y:S01]  /*10a60*/  FFMA R32, R16.reuse, R34, R45 ;  /* 0x0000002210207223 */ /* 0x040fe2000000002d */
[--C-:B------:R-:W-:Y:S02]  /*10a70*/  HADD2.F32 R15, -RZ, R11.reuse.H0_H0 ;  /* 0x2000000bff0f7230 */ /* 0x100fe40000004100 */
[C---:B------:R-:W-:Y:S01]  /*10a80*/  FFMA R47, R16.reuse, R36, R47 ;  /* 0x00000024102f7223 */ /* 0x040fe2000000002f */
[----:B------:R-:W-:Y:S02]  /*10a90*/  HADD2.F32 R26, -RZ, R11.H1_H1 ;  /* 0x3000000bff1a7230 */ /* 0x000fe40000004100 */
[C---:B------:R-:W-:Y:S01]  /*10aa0*/  FFMA R23, R16.reuse, R14, R23 ;  /* 0x0000000e10177223 */ /* 0x040fe20000000017 */
[C---:B------:R-:W-:Y:S01]  /*10ab0*/  FFMA R14, R16.reuse, R24, R25 ;  /* 0x00000018100e7223 */ /* 0x040fe20000000019 */
[----:B------:R-:W-:Y:S01]  /*10ac0*/  FFMA R24, R16, R28, R29 ;  /* 0x0000001c10187223 */ /* 0x000fe2000000001d */
[----:B------:R-:W-:-:S02]  /*10ad0*/  HADD2.F32 R28, -RZ, R4.H0_H0 ;  /* 0x20000004ff1c7230 */ /* 0x000fc40000004100 */
[C---:B------:R-:W-:Y:S01]  /*10ae0*/  FFMA R31, R16.reuse, R15, R31 ;  /* 0x0000000f101f7223 */ /* 0x040fe2000000001f */
[C---:B------:R-:W-:Y:S01]  /*10af0*/  FFMA R26, R16.reuse, R26, R33 ;  /* 0x0000001a101a7223 */ /* 0x040fe20000000021 */
[----:B------:R-:W-:Y:S01]  /*10b00*/  FFMA R34, R16, R38, R49 ;  /* 0x0000002610227223 */ /* 0x000fe20000000031 */
[----:B------:R-:W-:Y:S01]  /*10b10*/  F2FP.F16.F32.PACK_AB R12, R12, R13 ;  /* 0x0000000d0c0c723e */ /* 0x000fe200000000ff */
[C---:B------:R-:W-:Y:S01]  /*10b20*/  FFMA R35, R16.reuse, R28, R35 ;  /* 0x0000001c10237223 */ /* 0x040fe20000000023 */
[----:B------:R-:W-:Y:S01]  /*10b30*/  FFMA R28, R16, R30, R37 ;  /* 0x0000001e101c7223 */ /* 0x000fe20000000025 */
[----:B------:R-:W-:Y:S01]  /*10b40*/  HADD2.F32 R30, -RZ, R5.H1_H1 ;  /* 0x30000005ff1e7230 */ /* 0x000fe20000004100 */
[----:B------:R-:W-:Y:S02]  /*10b50*/  F2FP.F16.F32.PACK_AB R13, R14, R23 ;  /* 0x000000170e0d723e */ /* 0x000fe400000000ff */
[----:B------:R-:W-:Y:S02]  /*10b60*/  F2FP.F16.F32.PACK_AB R14, R24, R27 ;  /* 0x0000001b180e723e */ /* 0x000fe400000000ff */
[----:B------:R-:W-:Y:S01]  /*10b70*/  FFMA R30, R16, R30, R41 ;  /* 0x0000001e101e7223 */ /* 0x000fe20000000029 */
[----:B------:R-:W-:-:S02]  /*10b80*/  F2FP.F16.F32.PACK_AB R15, R26, R31 ;  /* 0x0000001f1a0f723e */ /* 0x000fc400000000ff */
        /* <DEDUP_REMOVED lines=23> */
.L_x_192:
[----:B------:R-:W-:Y:S05]  /*10d00*/  BSYNC B0 ;  /* 0x0000000000007941 */ /* 0x000fea0003800000 */
.L_x_191:
[----:B------:R-:W-:Y:S06]  /*10d10*/  BAR.SYNC.DEFER_BLOCKING 0x1, 0x100 ;  /* 0x0044000000007b1d */ /* 0x000fec0000010000 */
[----:B------:R-:W-:Y:S04]  /*10d20*/  BSSY B0, `(.L_x_193) ;  /* 0x0000009000007945 */ /* 0x000fe80003800000 */
[----:B------:R-:W-:Y:S05]  /*10d30*/  @!P0 BRA `(.L_x_194) ;  /* 0x00000000001c8947 */ /* 0x000fea0003800000 */
[----:B------:R-:W-:-:S13]  /*10d40*/  ISETP.NE.AND P4, PT, R18, 0x3, PT ;  /* 0x000000031200780c */ /* 0x000fda0003f85270 */
[----:B------:R-:W-:Y:S05]  /*10d50*/  @!P4 BRA `(.L_x_195) ;  /* 0x000000000004c947 */ /* 0x000fea0003800000 */
[----:B------:R-:W-:Y:S01]  /*10d60*/  BPT.TRAP 0x1 ;  /* 0x000000040000795c */ /* 0x000fe20000300000 */
.L_x_195:
[----:B------:R-:W-:-:S04]  /*10d70*/  ULEA UR4, UR8, UR50, 0x3 ;  /* 0x0000003208047291 */ /* 0x000fc8000f8e183f */
[----:B------:R-:W-:-:S04]  /*10d80*/  UIADD3 UR4, UR4, 0x50, URZ ;  /* 0x0000005004047890 */ /* 0x000fc8000fffe03f */
[----:B------:R-:W-:-:S09]  /*10d90*/  UPRMT UR4, UR49, 0x654, UR4 ;  /* 0x0000065431047896 */ /* 0x000fd20008000004 */
[----:B------:R-:W-:Y:S03]  /*10da0*/  SYNCS.ARRIVE.TRANS64.RED.A1T0 RZ, [UR4], RZ ;  /* 0x000000ffffff79a7 */ /* 0x000fe60008100404 */
.L_x_194:
[----:B------:R-:W-:Y:S05]  /*10db0*/  BSYNC B0 ;  /* 0x0000000000007941 */ /* 0x000fea0003800000 */
.L_x_193:
        /* <DEDUP_REMOVED lines=8> */
.L_x_198:
[----:B-1----:R-:W-:Y:S01]  /*10e40*/  SHF.L.U32 R12, R2, 0x1f, RZ ;  /* 0x0000001f020c7819 */ /* 0x002fe200000006ff */
[----:B------:R-:W-:Y:S01]  /*10e50*/  BSSY B1, `(.L_x_199) ;  /* 0x0000006000017945 */ /* 0x000fe20003800000 */
[C---:B------:R-:W-:Y:S02]  /*10e60*/  LEA R13, R0.reuse, UR50, 0x3 ;  /* 0x00000032000d7c11 */ /* 0x040fe4000f8e18ff */
[----:B------:R-:W-:Y:S02]  /*10e70*/  @!P2 LEA R0, R0, R20, 0xd ;  /* 0x000000140000a211 */ /* 0x000fe400078e68ff */
[----:B------:R-:W1:Y:S03]  /*10e80*/  SYNCS.PHASECHK.TRANS64.TRYWAIT P4, [R13+URZ+0x30], R12 ;  /* 0x0000300c0d0075a7 */ /* 0x000e66000808017f */
[----:B------:R-:W-:Y:S01]  /*10e90*/  @!P2 IMAD R2, R19, 0x2, R0 ;  /* 0x000000021302a824 */ /* 0x000fe200078e0200 */
[----:B-1----:R-:W-:Y:S06]  /*10ea0*/  @!P4 BRA `(.L_x_200) ;  /* 0x0000004c00e0c947 */ /* 0x002fec0003800000 */
.L_x_369:
[----:B------:R-:W-:Y:S05]  /*10eb0*/  BSYNC B1 ;  /* 0x0000000000017941 */ /* 0x000fea0003800000 */
.L_x_199:
[----:B------:R-:W-:Y:S05]  /*10ec0*/  @!P2 WARPSYNC.ALL ;  /* 0x000000000000a948 */ /* 0x000fea0003800000 */
[----:B------:R2:W3:Y:S04]  /*10ed0*/  @!P2 LDSM.16.M88.4 R8, [R0] ;  /* 0x000000000008a83b */ /* 0x0004e80000000200 */
[----:B------:R2:W4:Y:S02]  /*10ee0*/  @!P2 LDSM.16.M88.4 R4, [R2] ;  /* 0x000000000204a83b */ /* 0x0005240000000200 */
.L_x_197:
[----:B------:R-:W-:Y:S05]  /*10ef0*/  BSYNC B0 ;  /* 0x0000000000007941 */ /* 0x000fea0003800000 */
.L_x_196:
[--C-:B-1-3--:R-:W-:Y:S02]  /*10f00*/  HADD2.F32 R13, -RZ, R8.reuse.H0_H0 ;  /* 0x20000008ff0d7230 */ /* 0x10afe40000004100 */
[C---:B------:R-:W-:Y:S01]  /*10f10*/  FMUL R43, R17.reuse, R136 ;  /* 0x00000088112b7220 */ /* 0x040fe20000400000 */
[----:B------:R-:W-:Y:S02]  /*10f20*/  HADD2.F32 R15, -RZ, R8.H1_H1 ;  /* 0x30000008ff0f7230 */ /* 0x000fe40000004100 */
[C---:B--2---:R-:W-:Y:S01]  /*10f30*/  FMUL R0, R17.reuse, R137 ;  /* 0x0000008911007220 */ /* 0x044fe20000400000 */
[----:B------:R-:W-:Y:S02]  /*10f40*/  HADD2.F32 R23, -RZ, R9.H0_H0 ;  /* 0x20000009ff177230 */ /* 0x000fe40000004100 */
[C---:B------:R-:W-:Y:S01]  /*10f50*/  FMUL R138, R17.reuse, R138 ;  /* 0x0000008a118a7220 */ /* 0x040fe20000400000 */
[----:B------:R-:W-:Y:S02]  /*10f60*/  HADD2.F32 R29, -RZ, R11.H0_H0 ;  /* 0x2000000bff1d7230 */ /* 0x000fe40000004100 */
[----:B------:R-:W-:Y:S01]  /*10f70*/  FMUL R2, R17, R139 ;  /* 0x0000008b11027220 */ /* 0x000fe20000400000 */
        /* <DEDUP_REMOVED lines=8> */
[----:B------:R-:W-:-:S02]  /*11000*/  HADD2.F32 R11, -RZ, R11.H1_H1 ;  /* 0x3000000bff0b7230 */ /* 0x000fc40000004100 */
[C---:B------:R-:W-:Y:S01]  /*11010*/  FMUL R146, R17.reuse, R146 ;  /* 0x0000009211927220 */ /* 0x040fe20000400000 */
[----:B------:R-:W-:Y:S02]  /*11020*/  HADD2.F32 R5, -RZ, R5.H1_H1 ;  /* 0x30000005ff057230 */ /* 0x000fe40000004100 */
[C---:B------:R-:W-:Y:S01]  /*11030*/  FMUL R14, R17.reuse, R147 ;  /* 0x00000093110e7220 */ /* 0x040fe20000400000 */
[----:B------:R-:W-:Y:S02]  /*11040*/  HADD2.F32 R41, -RZ, R7.H0_H0 ;  /* 0x20000007ff297230 */ /* 0x000fe40000004100 */
[C---:B------:R-:W-:Y:S01]  /*11050*/  FMUL R144, R17.reuse, R144 ;  /* 0x0000009011907220 */ /* 0x040fe20000400000 */
[--C-:B------:R-:W-:Y:S02]  /*11060*/  HADD2.F32 R31, -RZ, R4.reuse.H0_H0 ;  /* 0x20000004ff1f7230 */ /* 0x100fe40000004100 */
[----:B------:R-:W-:Y:S01]  /*11070*/  FMUL R12, R17, R145 ;  /* 0x00000091110c7220 */ /* 0x000fe20000400000 */
[----:B------:R-:W-:-:S02]  /*11080*/  HADD2.F32 R33, -RZ, R4.H1_H1 ;  /* 0x30000004ff217230 */ /* 0x000fc40000004100 */
[C---:B------:R-:W-:Y:S01]  /*11090*/  FMUL R148, R17.reuse, R148 ;  /* 0x0000009411947220 */ /* 0x040fe20000400000 */
[--C-:B------:R-:W-:Y:S02]  /*110a0*/  HADD2.F32 R37, -RZ, R6.reuse.H0_H0 ;  /* 0x20000006ff257230 */ /* 0x100fe40000004100 */
[C---:B------:R-:W-:Y:S01]  /*110b0*/  FMUL R20, R17.reuse, R149 ;  /* 0x0000009511147220 */ /* 0x040fe20000400000 */
[----:B------:R-:W-:Y:S02]  /*110c0*/  HADD2.F32 R39, -RZ, R6.H1_H1 ;  /* 0x30000006ff277230 */ /* 0x000fe40000004100 */
[C---:B------:R-:W-:Y:S01]  /*110d0*/  FMUL R150, R17.reuse, R150 ;  /* 0x0000009611967220 */ /* 0x040fe20000400000 */
[----:B------:R-:W-:Y:S02]  /*110e0*/  HADD2.F32 R7, -RZ, R7.H1_H1 ;  /* 0x30000007ff077230 */ /* 0x000fe40000004100 */
[----:B------:R-:W-:Y:S01]  /*110f0*/  FMUL R22, R17, R151 ;  /* 0x0000009711167220 */ /* 0x000fe20000400000 */
[C---:B------:R-:W-:Y:S01]  /*11100*/  FFMA R13, R16.reuse, R13, R43 ;  /* 0x0000000d100d7223 */ /* 0x040fe2000000002b */
        /* <DEDUP_REMOVED lines=44> */
.L_x_202:
[----:B------:R-:W-:Y:S05]  /*113d0*/  BSYNC B0 ;  /* 0x0000000000007941 */ /* 0x000fea0003800000 */
.L_x_201:
[----:B------:R-:W-:Y:S06]  /*113e0*/  BAR.SYNC.DEFER_BLOCKING 0x1, 0x100 ;  /* 0x0044000000007b1d */ /* 0x000fec0000010000 */
[----:B------:R-:W-:Y:S04]  /*113f0*/  BSSY B0, `(.L_x_203) ;  /* 0x0000009000007945 */ /* 0x000fe80003800000 */
[----:B------:R-:W-:Y:S05]  /*11400*/  @!P0 BRA `(.L_x_204) ;  /* 0x00000000001c8947 */ /* 0x000fea0003800000 */
[----:B------:R-:W-:-:S13]  /*11410*/  ISETP.NE.AND P0, PT, R18, 0x3, PT ;  /* 0x000000031200780c */ /* 0x000fda0003f05270 */
[----:B------:R-:W-:Y:S05]  /*11420*/  @!P0 BRA `(.L_x_205) ;  /* 0x0000000000048947 */ /* 0x000fea0003800000 */
[----:B------:R-:W-:Y:S01]  /*11430*/  BPT.TRAP 0x1 ;  /* 0x000000040000795c */ /* 0x000fe20000300000 */
.L_x_205:
[----:B------:R-:W-:-:S04]  /*11440*/  ULEA UR4, UR36, UR50, 0x3 ;  /* 0x0000003224047291 */ /* 0x000fc8000f8e183f */
[----:B------:R-:W-:-:S04]  /*11450*/  UIADD3 UR4, UR4, 0x50, URZ ;  /* 0x0000005004047890 */ /* 0x000fc8000fffe03f */
[----:B------:R-:W-:-:S09]  /*11460*/  UPRMT UR4, UR49, 0x654, UR4 ;  /* 0x0000065431047896 */ /* 0x000fd20008000004 */
[----:B------:R-:W-:Y:S03]  /*11470*/  SYNCS.ARRIVE.TRANS64.RED.A1T0 RZ, [UR4], RZ ;  /* 0x000000ffffff79a7 */ /* 0x000fe60008100404 */
.L_x_204:
[----:B------:R-:W-:Y:S05]  /*11480*/  BSYNC B0 ;  /* 0x0000000000007941 */ /* 0x000fea0003800000 */
.L_x_203:
[----:B------:R-:W2:Y:S01]  /*11490*/  LDL.LU R25, [R1+0x204] ;  /* 0x0002040001197983 */ /* 0x000ea20000300800 */
[----:B------:R-:W-:-:S03]  /*114a0*/  ULDC.64 UR4, c[0x0][0x8f8] ;  /* 0x00023e0000047ab9 */ /* 0x000fc60000000a00 */
[----:B------:R-:W3:Y:S01]  /*114b0*/  LDL.LU R24, [R1+0x200] ;  /* 0x0002000001187983 */ /* 0x000ee20000300800 */
[----:B------:R-:W-:Y:S01]  /*114c0*/  UIADD3 UR36, UR36, 0x1, URZ ;  /* 0x0000000124247890 */ /* 0x000fe2000fffe03f */
[----:B------:R-:W-:Y:S01]  /*114d0*/  PRMT R0, RZ, 0x7610, R0 ;  /* 0x00007610ff007816 */ /* 0x000fe20000000000 */
[----:B------:R-:W-:Y:S01]  /*114e0*/  UMOV UR43, 0xffffffff ;  /* 0xffffffff002b7882 */ /* 0x000fe20000000000 */
[----:B------:R-:W-:Y:S01]  /*114f0*/  MOV R23, 0xffffffff ;  /* 0xffffffff00177802 */ /* 0x000fe20000000f00 */
[----:B------:R-:W-:Y:S01]  /*11500*/  UISETP.NE.AND UP0, UPT, UR36, 0x4, UPT ;  /* 0x000000042400788c */ /* 0x000fe2000bf05270 */
[----:B------:R-:W-:-:S03]  /*11510*/  MOV R22, 0xffffffff ;  /* 0xffffffff00167802 */ /* 0x000fc60000000f00 */
[----:B------:R-:W-:Y:S01]  /*11520*/  USEL UR36, UR36, URZ, UP0 ;  /* 0x0000003f24247287 */ /* 0x000fe20008000000 */
[----:B---3--:R-:W-:-:S04]  /*11530*/  IADD3 R24, P0, R24, UR46, RZ ;  /* 0x0000002e18187c10 */ /* 0x008fc8000ff1e0ff */
[----:B--2---:R-:W-:Y:S01]  /*11540*/  IADD3.X R25, R25, UR39, RZ, P0, !PT ;  /* 0x0000002719197c10 */ /* 0x004fe200087fe4ff */
[----:B------:R2:W-:Y:S01]  /*11550*/  STL [R1+0x200], R24 ;  /* 0x0002001801007387 */ /* 0x0005e20000100800 */
[----:B------:R-:W-:-:S03]  /*11560*/  ISETP.GE.U32.AND P0, PT, R24, UR4, PT ;  /* 0x0000000418007c0c */ /* 0x000fc6000bf06070 */
[----:B------:R2:W-:Y:S01]  /*11570*/  STL [R1+0x204], R25 ;  /* 0x0002041901007387 */ /* 0x0005e20000100800 */
[----:B------:R-:W-:-:S13]  /*11580*/  ISETP.GE.U32.AND.EX P0, PT, R25, UR5, PT, P0 ;  /* 0x0000000519007c0c */ /* 0x000fda000bf06100 */
[----:B--2---:R-:W-:Y:S05]  /*11590*/  @P0 BRA `(.L_x_206) ;  /* 0x0000000400740947 */ /* 0x004fea0003800000 */
[----:B------:R-:W2:Y:S01]  /*115a0*/  S2R R20, SR_CTAID.X ;  /* 0x0000000000147919 */ /* 0x000ea20000002500 */
[----:B------:R-:W3:Y:S01]  /*115b0*/  LDC.64 R8, c[0x0][0x8d0] ;  /* 0x00023400ff087b82 */ /* 0x000ee20000000a00 */
[----:B------:R-:W-:Y:S01]  /*115c0*/  ULDC UR4, c[0x0][0x150] ;  /* 0x0000540000047ab9 */ /* 0x000fe20000000800 */
[----:B-1----:R-:W-:Y:S01]  /*115d0*/  IMAD.MOV.U32 R6, RZ, RZ, R24 ;  /* 0x000000ffff067224 */ /* 0x002fe200078e0018 */
[----:B------:R-:W1:Y:S01]  /*115e0*/  S2R R22, SR_CTAID.Y ;  /* 0x0000000000167919 */ /* 0x000e620000002600 */
[----:B------:R-:W-:-:S04]  /*115f0*/  MOV R7, R25 ;  /* 0x0000001900077202 */ /* 0x000fc80000000f00 */
[----:B------:R-:W4:Y:S08]  /*11600*/  LDC R23, c[0x0][0x144] ;  /* 0x00005100ff177b82 */ /* 0x000f300000000800 */
[----:B------:R-:W1:Y:S08]  /*11610*/  LDC R10, c[0x0][0x8d8] ;  /* 0x00023600ff0a7b82 */ /* 0x000e700000000800 */
[----:B------:R-:W1:Y:S01]  /*11620*/  LDC.64 R14, c[0x0][0x8c8] ;  /* 0x00023200ff0e7b82 */ /* 0x000e620000000a00 */
[----:B---3--:R-:W-:-:S04]  /*11630*/  ISETP.NE.U32.AND P0, PT, R8, RZ, PT ;  /* 0x000000ff0800720c */ /* 0x008fc80003f05070 */
[----:B------:R-:W-:Y:S02]  /*11640*/  ISETP.NE.AND.EX P0, PT, R9, RZ, PT, P0 ;  /* 0x000000ff0900720c */ /* 0x000fe40003f05300 */
[----:B--2---:R-:W-:-:S05]  /*11650*/  I2FP.F32.U32 R0, R20 ;  /* 0x0000001400007245 */ /* 0x004fca0000201000 */
[----:B------:R-:W-:-:S04]  /*11660*/  FMUL R0, R0, UR4 ;  /* 0x0000000400007c20 */ /* 0x000fc80008400000 */
[----:B------:R2:W3:Y:S02]  /*11670*/  F2I.U32.TRUNC.NTZ R21, R0 ;  /* 0x0000000000157305 */ /* 0x0004e4000020f000 */
[----:B----4-:R-:W-:Y:S05]  /*11680*/  @!P0 BRA `(.L_x_207) ;  /* 0x0000000000288947 */ /* 0x010fea0003800000 */
[----:B--2---:R-:W2:Y:S02]  /*11690*/  LDC R0, c[0x0][0x8dc] ;  /* 0x00023700ff007b82 */ /* 0x004ea40000000800 */
[----:B--2---:R-:W-:-:S04]  /*116a0*/  IADD3 R7, P0, R24, R0, RZ ;  /* 0x0000000018077210 */ /* 0x004fc80007f1e0ff */
        /* <DEDUP_REMOVED lines=8> */
.L_x_207:
[-CC-:B-1----:R-:W-:Y:S01]  /*11730*/  SHF.R.U64 R28, R6, R10.reuse, R7.reuse ;  /* 0x0000000a061c7219 */ /* 0x182fe20000001207 */
[----:B------:R-:W1:Y:S01]  /*11740*/  LDC.64 R12, c[0x0][0x8e8] ;  /* 0x00023a00ff0c7b82 */ /* 0x000e620000000a00 */
[----:B--2---:R-:W-:Y:S01]  /*11750*/  SHF.R.U32.HI R0, RZ, R10, R7 ;  /* 0x0000000aff007219 */ /* 0x004fe20000011607 */
[----:B---3--:R-:W-:Y:S01]  /*11760*/  IMAD.MOV R21, RZ, RZ, -R21 ;  /* 0x000000ffff157224 */ /* 0x008fe200078e0a15 */
[----:B------:R-:W-:Y:S01]  /*11770*/  IADD3 R5, P0, RZ, -R28, RZ ;  /* 0x8000001cff057210 */ /* 0x000fe20007f1e0ff */
[----:B------:R-:W-:Y:S01]  /*11780*/  ULDC UR4, c[0x0][0x154] ;  /* 0x0000550000047ab9 */ /* 0x000fe20000000800 */
[----:B------:R-:W-:Y:S01]  /*11790*/  MOV R2, R24 ;  /* 0x0000001800027202 */ /* 0x000fe20000000f00 */
[----:B------:R-:W-:Y:S01]  /*117a0*/  IMAD R24, R23, R21, R20 ;  /* 0x0000001517187224 */ /* 0x000fe200078e0214 */
[----:B------:R-:W-:Y:S01]  /*117b0*/  IADD3.X R3, RZ, ~R0, RZ, P0, !PT ;  /* 0x80000000ff037210 */ /* 0x000fe200007fe4ff */
[----:B------:R-:W2:Y:S01]  /*117c0*/  LDC R4, c[0x0][0x8c0] ;  /* 0x00023000ff047b82 */ /* 0x000ea20000000800 */
[----:B------:R-:W-:-:S03]  /*117d0*/  MOV R7, 0x1 ;  /* 0x0000000100077802 */ /* 0x000fc60000000f00 */
        /* <DEDUP_REMOVED lines=8> */
[----:B------:R-:W-:Y:S01]  /*11860*/  IMAD.IADD R3, R3, 0x1, R5 ;  /* 0x0000000103037824 */ /* 0x000fe200078e0205 */
[----:B------:R-:W-:Y:S01]  /*11870*/  MOV R5, 0xffffffff ;  /* 0xffffffff00057802 */ /* 0x000fe20000000f00 */
[----:B------:R-:W-:Y:S01]  /*11880*/  FMUL R0, R0, UR4 ;  /* 0x0000000400007c20 */ /* 0x000fe20008400000 */
[----:B------:R-:W-:-:S03]  /*11890*/  ISETP.NE.AND.EX P0, PT, R13, RZ, PT, P0 ;  /* 0x000000ff0d00720c */ /* 0x000fc60003f05300 */
[----:B------:R-:W1:Y:S01]  /*118a0*/  LDC R15, c[0x0][0x148] ;  /* 0x00005200ff0f7b82 */ /* 0x000e620000000800 */
[-CC-:B--2---:R-:W-:Y:S01]  /*118b0*/  SHF.R.U64 R10, R2, R4.reuse, R3.reuse ;  /* 0x00000004020a7219 */ /* 0x184fe20000001203 */
[----:B------:R2:W1:Y:S01]  /*118c0*/  F2I.U32.TRUNC.NTZ R14, R0 ;  /* 0x00000000000e7305 */ /* 0x000462000020f000 */
[----:B------:R-:W-:-:S05]  /*118d0*/  SHF.R.U32.HI R3, RZ, R4, R3 ;  /* 0x00000004ff037219 */ /* 0x000fca0000011603 */
[----:B------:R-:W1:Y:S01]  /*118e0*/  LDC R20, c[0x0][0x8a8] ;  /* 0x00022a00ff147b82 */ /* 0x000e620000000800 */
[-CC-:B---3--:R-:W-:Y:S02]  /*118f0*/  SHF.R.U64 R8, R10, R6.reuse, R3.reuse ;  /* 0x000000060a087219 */ /* 0x188fe40000001203 */
[----:B------:R-:W-:-:S05]  /*11900*/  SHF.R.U32.HI R3, RZ, R6, R3 ;  /* 0x00000006ff037219 */ /* 0x000fca0000011603 */
[----:B------:R-:W3:Y:S01]  /*11910*/  LDC R21, c[0x0][0x8f0] ;  /* 0x00023c00ff157b82 */ /* 0x000ee20000000800 */
[-CC-:B----4-:R-:W-:Y:S02]  /*11920*/  SHF.R.U64 R11, R8, R26.reuse, R3.reuse ;  /* 0x0000001a080b7219 */ /* 0x190fe40000001203 */
[-C--:B------:R-:W-:Y:S02]  /*11930*/  SHF.L.U32 R5, R5, R26.reuse, RZ ;  /* 0x0000001a05057219 */ /* 0x080fe400000006ff */
[-C--:B------:R-:W-:Y:S01]  /*11940*/  SHF.R.U32.HI R3, RZ, R26.reuse, R3 ;  /* 0x0000001aff037219 */ /* 0x080fe20000011603 */
[----:B------:R-:W-:Y:S01]  /*11950*/  IMAD.MOV.U32 R2, RZ, RZ, R11 ;  /* 0x000000ffff027224 */ /* 0x000fe200078e000b */
[----:B------:R-:W-:Y:S01]  /*11960*/  SHF.L.U32 R26, R7, R26, RZ ;  /* 0x0000001a071a7219 */ /* 0x000fe200000006ff */
[----:B------:R-:W4:Y:S01]  /*11970*/  LDC R25, c[0x0][0x8e0] ;  /* 0x00023800ff197b82 */ /* 0x000f220000000800 */
[----:B------:R-:W-:-:S07]  /*11980*/  LOP3.LUT R23, RZ, R5, RZ, 0x33, !PT ;  /* 0x00000005ff177212 */ /* 0x000fce00078e33ff */
[----:B------:R-:W1:Y:S01]  /*11990*/  LDC R27, c[0x0][0x8b8] ;  /* 0x00022e00ff1b7b82 */ /* 0x000e620000000800 */
[----:B--2---:R-:W-:Y:S05]  /*119a0*/  @!P0 BRA `(.L_x_208) ;  /* 0x0000000000288947 */ /* 0x004fea0003800000 */
[----:B------:R-:W2:Y:S02]  /*119b0*/  LDC R0, c[0x0][0x8f4] ;  /* 0x00023d00ff007b82 */ /* 0x000ea40000000800 */
[----:B--2---:R-:W-:-:S04]  /*119c0*/  IADD3 R7, P0, R11, R0, RZ ;  /* 0x000000000b077210 */ /* 0x004fc80007f1e0ff */
[----:B------:R-:W-:-:S05]  /*119d0*/  IADD3.X R9, RZ, R3, RZ, P0, !PT ;  /* 0x00000003ff097210 */ /* 0x000fca00007fe4ff */
[----:B------:R-:W-:-:S04]  /*119e0*/  IMAD.WIDE.U32 R2, R9, R12, RZ ;  /* 0x0000000c09027225 */ /* 0x000fc800078e00ff */
[----:B------:R-:W-:-:S04]  /*119f0*/  IMAD.WIDE.U32 R4, P0, R7, R13, R2 ;  /* 0x0000000d07047225 */ /* 0x000fc80007800002 */
[----:B------:R-:W-:Y:S01]  /*11a00*/  IMAD.WIDE.U32 R2, R7, R12, RZ ;  /* 0x0000000c07027225 */ /* 0x000fe200078e00ff */
[----:B------:R-:W-:-:S03]  /*11a10*/  IADD3.X R7, RZ, RZ, RZ, P0, !PT ;  /* 0x000000ffff077210 */ /* 0x000fc600007fe4ff */
[----:B------:R-:W-:Y:S01]  /*11a20*/  IMAD.MOV.U32 R6, RZ, RZ, R5 ;  /* 0x000000ffff067224 */ /* 0x000fe200078e0005 */
[----:B------:R-:W-:-:S05]  /*11a30*/  IADD3 RZ, P0, R3, R4, RZ ;  /* 0x0000000403ff7210 */ /* 0x000fca0007f1e0ff */
[----:B------:R-:W-:-:S08]  /*11a40*/  IMAD.WIDE.U32.X R2, R9, R13, R6, P0 ;  /* 0x0000000d09027225 */ /* 0x000fd000000e0406 */
.L_x_208:
[----:B------:R-:W2:Y:S01]  /*11a50*/  LDC R4, c[0x0][0x904] ;  /* 0x00024100ff047b82 */ /* 0x000ea20000000800 */
[----:B---3--:R-:W-:Y:S02]  /*11a60*/  SHF.R.U64 R0, R2, R21, R3 ;  /* 0x0000001502007219 */ /* 0x008fe40000001203 */
[----:B------:R-:W-:Y:S02]  /*11a70*/  LOP3.LUT R23, R8, R23, RZ, 0xc0, !PT ;  /* 0x0000001708177212 */ /* 0x000fe400078ec0ff */
[----:B-1----:R-:W-:Y:S01]  /*11a80*/  IADD3 R14, -R14, RZ, RZ ;  /* 0x000000ff0e0e7210 */ /* 0x002fe20007ffe1ff */
[----:B------:R-:W-:Y:S01]  /*11a90*/  IMAD.MOV R2, RZ, RZ, -R0 ;  /* 0x000000ffff027224 */ /* 0x000fe200078e0a00 */
[----:B------:R-:W-:Y:S01]  /*11aa0*/  IADD3 R3, R20, -0x1, RZ ;  /* 0xffffffff14037810 */ /* 0x000fe20007ffe0ff */
[----:B------:R-:W-:Y:S01]  /*11ab0*/  IMAD R23, R26, R0, R23 ;  /* 0x000000001a177224 */ /* 0x000fe200078e0217 */
[----:B------:R-:W-:Y:S01]  /*11ac0*/  R2UR UR43, R28 ;  /* 0x000000001c2b72ca */ /* 0x000fe200000e0000 */
[----:B----4-:R-:W-:Y:S01]  /*11ad0*/  IMAD R0, R2, R25, R11 ;  /* 0x0000001902007224 */ /* 0x010fe200078e020b */
[----:B------:R-:W-:-:S02]  /*11ae0*/  LOP3.LUT R3, R10, R3, RZ, 0xc0, !PT ;  /* 0x000000030a037212 */ /* 0x000fc400078ec0ff */
[----:B------:R-:W-:-:S03]  /*11af0*/  MOV R2, 0x1 ;  /* 0x0000000100027802 */ /* 0x000fc60000000f00 */
[----:B------:R-:W-:Y:S01]  /*11b00*/  IMAD R0, R0, R20, R3 ;  /* 0x0000001400007224 */ /* 0x000fe200078e0203 */
[----:B--2---:R-:W-:-:S13]  /*11b10*/  ISETP.NE.AND P0, PT, R4, 0x1, PT ;  /* 0x000000010400780c */ /* 0x004fda0003f05270 */
[----:B------:R-:W-:-:S04]  /*11b20*/  @P0 IMAD R24, R15, R14, R22 ;  /* 0x0000000e0f180224 */ /* 0x000fc800078e0216 */
[----:B------:R-:W-:-:S05]  /*11b30*/  IMAD R23, R23, R27, R24 ;  /* 0x0000001b17177224 */ /* 0x000fca00078e0218 */
[----:B------:R-:W-:Y:S02]  /*11b40*/  SEL R22, R0, R23, !P0 ;  /* 0x0000001700167207 */ /* 0x000fe40004000000 */
[----:B------:R-:W-:Y:S02]  /*11b50*/  SEL R23, R23, R0, !P0 ;  /* 0x0000000017177207 */ /* 0x000fe40004000000 */
[----:B------:R-:W-:-:S07]  /*11b60*/  PRMT R0, R2, 0x7610, R0 ;  /* 0x0000761002007816 */ /* 0x000fce0000000000 */
.L_x_206:
[----:B------:R-:W-:Y:S01]  /*11b70*/  LOP3.LUT P0, RZ, R0, 0xff, RZ, 0xc0, !PT ;  /* 0x000000ff00ff7812 */ /* 0x000fe2000780c0ff */
[----:B------:R-:W-:Y:S02]  /*11b80*/  UIMAD.WIDE.U32 UR4, UR51, -0x55555555, URZ ;  /* 0xaaaaaaab330478a5 */ /* 0x000fe4000f8e003f */
[----:B------:R-:W-:Y:S02]  /*11b90*/  UIADD3 UR44, UR44, 0x10, URZ ;  /* 0x000000102c2c7890 */ /* 0x000fe4000fffe03f */
[----:B------:R-:W-:-:S04]  /*11ba0*/  USHF.R.U32.HI UR4, URZ, 0x1, UR5 ;  /* 0x000000013f047899 */ /* 0x000fc80008011605 */
[----:B------:R-:W-:-:S04]  /*11bb0*/  UIMAD UR40, UR4, -0x3, UR51 ;  /* 0xfffffffd042878a4 */ /* 0x000fc8000f8e0233 */
[----:B------:R-:W-:Y:S08]  /*11bc0*/  @P0 BRA `(.L_x_209) ;  /* 0xfffffef800440947 */ /* 0x000ff0000383ffff */
[----:B------:R-:W-:-:S13]  /*11bd0*/  PLOP3.LUT P0, PT, PT, PT, PT, 0x8, 0x0 ;  /* 0x000000000000781c */ /* 0x000fda0003f0e170 */
.L_x_17:
[----:B------:R-:W-:Y:S05]  /*11be0*/  @P0 BRA `(.L_x_9) ;  /* 0x0000003c002c0947 */ /* 0x000fea0003800000 */
[----:B------:R-:W-:Y:S01]  /*11bf0*/  ULDC.64 UR6, c[0x0][0x588] ;  /* 0x0001620000067ab9 */ /* 0x000fe20000000a00 */
[----:B------:R-:W-:Y:S01]  /*11c00*/  ISETP.NE.AND.EX P1, PT, R156, RZ, PT, P1 ;  /* 0x000000ff9c00720c */ /* 0x000fe20003f25310 */
[----:B------:R-:W-:-:S04]  /*11c10*/  DEPBAR.LE SB0, 0x0 ;  /* 0x000080000000791a */ /* 0x000fc80000000000 */
[----:B------:R-:W-:Y:S01]  /*11c20*/  ISETP.NE.U32.AND P0, PT, RZ, UR6, PT ;  /* 0x00000006ff007c0c */ /* 0x000fe2000bf05070 */
[----:B------:R-:W-:Y:S03]  /*11c30*/  BSSY B0, `(.L_x_210) ;  /* 0x0000014000007945 */ /* 0x000fe60003800000 */
[----:B------:R-:W-:-:S13]  /*11c40*/  ISETP.NE.AND.EX P0, PT, RZ, UR7, PT, P0 ;  /* 0x00000007ff007c0c */ /* 0x000fda000bf05300 */
[----:B------:R-:W-:Y:S05]  /*11c50*/  @P0 BRA P1, `(.L_x_211) ;  /* 0x0000000000440947 */ /* 0x000fea0000800000 */
[----:B------:R-:W-:-:S04]  /*11c60*/  ISETP.NE.U32.AND P0, PT, R153, RZ, PT ;  /* 0x000000ff9900720c */ /* 0x000fc80003f05070 */
[----:B------:R-:W-:-:S13]  /*11c70*/  ISETP.NE.AND.EX P0, PT, R156, RZ, PT, P0 ;  /* 0x000000ff9c00720c */ /* 0x000fda0003f05300 */
[----:B------:R-:W-:Y:S05]  /*11c80*/  @!P0 BRA `(.L_x_212) ;  /* 0x00000000002c8947 */ /* 0x000fea0003800000 */
[----:B------:R-:W-:-:S13]  /*11c90*/  LOP3.LUT P0, RZ, R154, 0xff, RZ, 0xc0, !PT ;  /* 0x000000ff9aff7812 */ /* 0x000fda000780c0ff */
[----:B------:R-:W-:Y:S05]  /*11ca0*/  @!P0 BRA `(.L_x_213) ;  /* 0x0000000000108947 */ /* 0x000fea0003800000 */
[----:B-----5:R-:W-:-:S13]  /*11cb0*/  FSETP.NEU.AND P0, PT, R16, RZ, PT ;  /* 0x000000ff1000720b */ /* 0x020fda0003f0d000 */
[----:B------:R-:W-:Y:S05]  /*11cc0*/  @!P0 BREAK B0 ;  /* 0x0000000000008942 */ /* 0x000fea0003800000 */
[----:B------:R-:W-:Y:S05]  /*11cd0*/  @P0 BRA `(.L_x_211) ;  /* 0x0000000000240947 */ /* 0x000fea0003800000 */
[----:B------:R-:W-:Y:S05]  /*11ce0*/  BRA `(.L_x_9) ;  /* 0x0000003800ec7947 */ /* 0x000fea0003800000 */
.L_x_213:
[----:B------:R-:W-:-:S04]  /*11cf0*/  ISETP.NE.U32.AND P0, PT, RZ, UR6, PT ;  /* 0x00000006ff007c0c */ /* 0x000fc8000bf05070 */
[----:B------:R-:W-:-:S13]  /*11d00*/  ISETP.NE.AND.EX P0, PT, RZ, UR7, PT, P0 ;  /* 0x00000007ff007c0c */ /* 0x000fda000bf05300 */
[----:B------:R-:W-:Y:S05]  /*11d10*/  @!P0 BREAK B0 ;  /* 0x0000000000008942 */ /* 0x000fea0003800000 */
[----:B------:R-:W-:Y:S05]  /*11d20*/  @P0 BRA `(.L_x_211) ;  /* 0x0000000000100947 */ /* 0x000fea0003800000 */
[----:B------:R-:W-:Y:S05]  /*11d30*/  BRA `(.L_x_9) ;  /* 0x0000003800d87947 */ /* 0x000fea0003800000 */
.L_x_212:
[----:B-----5:R-:W-:-:S13]  /*11d40*/  FSETP.NEU.AND P0, PT, R16, RZ, PT ;  /* 0x000000ff1000720b */ /* 0x020fda0003f0d000 */
[----:B------:R-:W-:Y:S05]  /*11d50*/  @!P0 BREAK B0 ;  /* 0x0000000000008942 */ /* 0x000fea0003800000 */
[----:B------:R-:W-:Y:S05]  /*11d60*/  @!P0 BRA `(.L_x_9) ;  /* 0x0000003800cc8947 */ /* 0x000fea0003800000 */
.L_x_211:
[----:B------:R-:W-:Y:S05]  /*11d70*/  BSYNC B0 ;  /* 0x0000000000007941 */ /* 0x000fea0003800000 */
.L_x_210:
[----:B------:R-:W3:Y:S02]  /*11d80*/  LDL.LU R0, [R1+0x210] ;  /* 0x0002100001007983 */ /* 0x000ee40000300800 */
[----:B---3--:R-:W-:-:S04]  /*11d90*/  LOP3.LUT R0, R0, 0x1, RZ, 0xfc, !PT ;  /* 0x0000000100007812 */ /* 0x008fc800078efcff */
[----:B------:R-:W-:-:S13]  /*11da0*/  ISETP.NE.AND P0, PT, R0, 0x3, PT ;  /* 0x000000030000780c */ /* 0x000fda0003f05270 */
[----:B------:R-:W-:Y:S05]  /*11db0*/  @!P0 BRA `(.L_x_214) ;  /* 0x0000000000048947 */ /* 0x000fea0003800000 */
[----:B------:R-:W-:Y:S01]  /*11dc0*/  BPT.TRAP 0x1 ;  /* 0x000000040000795c */ /* 0x000fe20000300000 */
.L_x_214:
[----:B------:R-:W3:Y:S01]  /*11dd0*/  S2UR UR5, SR_CgaCtaId ;  /* 0x00000000000579c3 */ /* 0x000ee20000008800 */
[----:B------:R-:W-:Y:S02]  /*11de0*/  UMOV UR4, 0x400 ;  /* 0x0000040000047882 */ /* 0x000fe40000000000 */
[----:B---3--:R-:W-:-:S04]  /*11df0*/  ULEA UR4, UR5, UR4, 0x18 ;  /* 0x0000000405047291 */ /* 0x008fc8000f8ec03f */
[----:B------:R-:W-:-:S04]  /*11e00*/  ULEA UR4, UR36, UR4, 0x3 ;  /* 0x0000000424047291 */ /* 0x000fc8000f8e183f */
[----:B------:R-:W-:-:S04]  /*11e10*/  UIADD3 UR4, UR4, 0x50, URZ ;  /* 0x0000005004047890 */ /* 0x000fc8000fffe03f */
[----:B------:R-:W-:-:S09]  /*11e20*/  UPRMT UR4, UR5, 0x654, UR4 ;  /* 0x0000065405047896 */ /* 0x000fd20008000004 */
[----:B------:R-:W-:Y:S01]  /*11e30*/  SYNCS.ARRIVE.TRANS64.RED.A1T0 RZ, [UR4], RZ ;  /* 0x000000ffffff79a7 */ /* 0x000fe20008100404 */
[----:B------:R-:W-:Y:S05]  /*11e40*/  BRA `(.L_x_9) ;  /* 0x0000003800947947 */ /* 0x000fea0003800000 */
.L_x_8:
[----:B------:R-:W2:Y:S01]  /*11e50*/  LDL R21, [R1+0x200] ;  /* 0x0002000001157983 */ /* 0x000ea20000100800 */
[----:B------:R-:W-:-:S03]  /*11e60*/  ULDC.64 UR4, c[0x0][0x8f8] ;  /* 0x00023e0000047ab9 */ /* 0x000fc60000000a00 */
[----:B------:R-:W3:Y:S01]  /*11e70*/  LDL R163, [R1+0x204] ;  /* 0x0002040001a37983 */ /* 0x000ee20000100800 */
[----:B------:R-:W-:Y:S01]  /*11e80*/  PRMT R11, RZ, 0x7610, R11 ;  /* 0x00007610ff0b7816 */ /* 0x000fe2000000000b */
[----:B------:R-:W-:Y:S01]  /*11e90*/  IMAD.MOV.U32 R2, RZ, RZ, -0x1 ;  /* 0xffffffffff027424 */ /* 0x000fe200078e00ff */
[----:B------:R-:W-:Y:S02]  /*11ea0*/  MOV R3, 0xffffffff ;  /* 0xffffffff00037802 */ /* 0x000fe40000000f00 */
[----:B------:R-:W-:Y:S02]  /*11eb0*/  MOV R10, 0xffffffff ;  /* 0xffffffff000a7802 */ /* 0x000fe40000000f00 */
[----:B--2---:R-:W-:-:S04]  /*11ec0*/  ISETP.GE.U32.AND P0, PT, R21, UR4, PT ;  /* 0x0000000415007c0c */ /* 0x004fc8000bf06070 */
[----:B---3--:R-:W-:-:S13]  /*11ed0*/  ISETP.GE.U32.AND.EX P0, PT, R163, UR5, PT, P0 ;  /* 0x00000005a3007c0c */ /* 0x008fda000bf06100 */
[----:B------:R-:W-:Y:S05]  /*11ee0*/  @P0 BRA `(.L_x_215) ;  /* 0x0000000400640947 */ /* 0x000fea0003800000 */
[----:B------:R-:W1:Y:S01]  /*11ef0*/  LDC.64 R14, c[0x0][0x8d0] ;  /* 0x00023400ff0e7b82 */ /* 0x000e620000000a00 */
[----:B------:R-:W-:Y:S01]  /*11f00*/  MOV R12, R21 ;  /* 0x00000015000c7202 */ /* 0x000fe20000000f00 */
[----:B------:R-:W-:-:S06]  /*11f10*/  IMAD.MOV.U32 R13, RZ, RZ, R163 ;  /* 0x000000ffff0d7224 */ /* 0x000fcc00078e00a3 */
[----:B------:R-:W2:Y:S08]  /*11f20*/  LDC R16, c[0x0][0x8d8] ;  /* 0x00023600ff107b82 */ /* 0x000eb00000000800 */
[----:B------:R-:W3:Y:S01]  /*11f30*/  LDC.64 R18, c[0x0][0x8c8] ;  /* 0x00023200ff127b82 */ /* 0x000ee20000000a00 */
[----:B-1----:R-:W-:-:S04]  /*11f40*/  ISETP.NE.U32.AND P0, PT, R14, RZ, PT ;  /* 0x000000ff0e00720c */ /* 0x002fc80003f05070 */
[----:B------:R-:W-:-:S13]  /*11f50*/  ISETP.NE.AND.EX P0, PT, R15, RZ, PT, P0 ;  /* 0x000000ff0f00720c */ /* 0x000fda0003f05300 */
[----:B--23--:R-:W-:Y:S05]  /*11f60*/  @!P0 BRA `(.L_x_216) ;  /* 0x0000000000288947 */ /* 0x00cfea0003800000 */
[----:B------:R-:W1:Y:S02]  /*11f70*/  LDC R2, c[0x0][0x8dc] ;  /* 0x00023700ff027b82 */ /* 0x000e640000000800 */
[----:B-1----:R-:W-:-:S04]  /*11f80*/  IADD3 R13, P0, R21, R2, RZ ;  /* 0x00000002150d7210 */ /* 0x002fc80007f1e0ff */
        /* <DEDUP_REMOVED lines=8> */
.L_x_216:
[-CC-:B------:R-:W-:Y:S01]  /*12010*/  SHF.R.U64 R14, R12, R16.reuse, R13.reuse ;  /* 0x000000100c0e7219 */ /* 0x180fe2000000120d */
[----:B------:R-:W1:Y:S01]  /*12020*/  LDC R20, c[0x0][0x8c0] ;  /* 0x00023000ff147b82 */ /* 0x000e620000000800 */
[----:B------:R-:W-:Y:S01]  /*12030*/  SHF.R.U32.HI R2, RZ, R16, R13 ;  /* 0x00000010ff027219 */ /* 0x000fe2000001160d */
[----:B------:R-:W-:Y:S01]  /*12040*/  ULDC UR4, c[0x0][0x150] ;  /* 0x0000540000047ab9 */ /* 0x000fe20000000800 */
[----:B------:R-:W-:Y:S01]  /*12050*/  IADD3 R9, P0, RZ, -R14, RZ ;  /* 0x8000000eff097210 */ /* 0x000fe20007f1e0ff */
[----:B------:R-:W-:-:S03]  /*12060*/  IMAD.MOV.U32 R13, RZ, RZ, -0x1 ;  /* 0xffffffffff0d7424 */ /* 0x000fc600078e00ff */
[----:B------:R-:W-:Y:S01]  /*12070*/  IADD3.X R3, RZ, ~R2, RZ, P0, !PT ;  /* 0x80000002ff037210 */ /* 0x000fe200007fe4ff */
[----:B------:R-:W2:Y:S01]  /*12080*/  LDC.64 R22, c[0x0][0x8e8] ;  /* 0x00023a00ff167b82 */ /* 0x000ea20000000a00 */
[----:B------:R-:W-:-:S03]  /*12090*/  MOV R2, R21 ;  /* 0x0000001500027202 */ /* 0x000fc60000000f00 */
[-C--:B------:R-:W-:Y:S02]  /*120a0*/  IMAD R10, R3, R18.reuse, RZ ;  /* 0x00000012030a7224 */ /* 0x080fe400078e02ff */
[----:B------:R-:W-:Y:S02]  /*120b0*/  IMAD.MOV.U32 R3, RZ, RZ, R163 ;  /* 0x000000ffff037224 */ /* 0x000fe400078e00a3 */
[----:B------:R-:W3:Y:S01]  /*120c0*/  LDC R16, c[0x0][0x8b0] ;  /* 0x00022c00ff107b82 */ /* 0x000ee20000000800 */
[----:B------:R-:W-:-:S04]  /*120d0*/  IMAD.WIDE.U32 R2, R9, R18, R2 ;  /* 0x0000001209027225 */ /* 0x000fc800078e0002 */
[----:B------:R-:W-:Y:S01]  /*120e0*/  IMAD R9, R9, R19, R10 ;  /* 0x0000001309097224 */ /* 0x000fe200078e020a */
[----:B------:R-:W-:Y:S02]  /*120f0*/  I2FP.F32.U32 R10, R8 ;  /* 0x00000008000a7245 */ /* 0x000fe40000201000 */
[----:B------:R-:W4:Y:S02]  /*12100*/  LDC R18, c[0x0][0x148] ;  /* 0x00005200ff127b82 */ /* 0x000f240000000800 */
[----:B------:R-:W-:Y:S01]  /*12110*/  IADD3 R3, R3, R9, RZ ;  /* 0x0000000903037210 */ /* 0x000fe20007ffe0ff */
[----:B------:R-:W-:Y:S01]  /*12120*/  FMUL R10, R10, UR4 ;  /* 0x000000040a0a7c20 */ /* 0x000fe20008400000 */
[----:B------:R-:W-:Y:S02]  /*12130*/  ULDC UR4, c[0x0][0x154] ;  /* 0x0000550000047ab9 */ /* 0x000fe40000000800 */
[----:B-1----:R-:W-:Y:S02]  /*12140*/  SHF.R.U64 R12, R2, R20, R3 ;  /* 0x00000014020c7219 */ /* 0x002fe40000001203 */
[----:B------:R-:W1:Y:S01]  /*12150*/  LDC R9, c[0x0][0x144] ;  /* 0x00005100ff097b82 */ /* 0x000e620000000800 */
[----:B------:R-:W-:Y:S01]  /*12160*/  I2FP.F32.U32 R2, R5 ;  /* 0x0000000500027245 */ /* 0x000fe20000201000 */
[----:B------:R-:W5:Y:S01]  /*12170*/  F2I.U32.TRUNC.NTZ R10, R10 ;  /* 0x0000000a000a7305 */ /* 0x000f62000020f000 */
[----:B--2---:R-:W-:-:S02]  /*12180*/  ISETP.NE.U32.AND P0, PT, R22, RZ, PT ;  /* 0x000000ff1600720c */ /* 0x004fc40003f05070 */
[----:B------:R-:W-:Y:S01]  /*12190*/  SHF.R.U32.HI R3, RZ, R20, R3 ;  /* 0x00000014ff037219 */ /* 0x000fe20000011603 */
[----:B------:R-:W-:Y:S01]  /*121a0*/  FMUL R11, R2, UR4 ;  /* 0x00000004020b7c20 */ /* 0x000fe20008400000 */
[----:B------:R-:W-:Y:S01]  /*121b0*/  ISETP.NE.AND.EX P0, PT, R23, RZ, PT, P0 ;  /* 0x000000ff1700720c */ /* 0x000fe20003f05300 */
[----:B------:R-:W2:Y:S01]  /*121c0*/  LDC R19, c[0x0][0x8a8] ;  /* 0x00022a00ff137b82 */ /* 0x000ea20000000800 */
[-CC-:B---3--:R-:W-:Y:S01]  /*121d0*/  SHF.R.U64 R15, R12, R16.reuse, R3.reuse ;  /* 0x000000100c0f7219 */ /* 0x188fe20000001203 */
[----:B------:R-:W-:Y:S01]  /*121e0*/  ULDC UR4, c[0x0][0x900] ;  /* 0x0002400000047ab9 */ /* 0x000fe20000000800 */
[----:B------:R-:W-:Y:S02]  /*121f0*/  SHF.R.U32.HI R2, RZ, R16, R3 ;  /* 0x00000010ff027219 */ /* 0x000fe40000011603 */
[----:B------:R3:W1:Y:S01]  /*12200*/  F2I.U32.TRUNC.NTZ R16, R11 ;  /* 0x0000000b00107305 */ /* 0x000662000020f000 */
[----:B------:R-:W-:Y:S02]  /*12210*/  SHF.L.U32 R25, R13, UR4, RZ ;  /* 0x000000040d197c19 */ /* 0x000fe400080006ff */
[----:B------:R-:W2:Y:S01]  /*12220*/  LDC R21, c[0x0][0x8f0] ;  /* 0x00023c00ff157b82 */ /* 0x000ea20000000800 */
[----:B-----5:R-:W-:-:S02]  /*12230*/  IADD3 R10, -R10, RZ, RZ ;  /* 0x000000ff0a0a7210 */ /* 0x020fc40007ffe1ff */
[--C-:B------:R-:W-:Y:S02]  /*12240*/  SHF.R.U64 R17, R15, UR4, R2.reuse ;  /* 0x000000040f117c19 */ /* 0x100fe40008001202 */
[----:B------:R-:W-:Y:S02]  /*12250*/  SHF.R.U32.HI R3, RZ, UR4, R2 ;  /* 0x00000004ff037c19 */ /* 0x000fe40008011602 */
[----:B------:R-:W-:Y:S01]  /*12260*/  MOV R2, R17 ;  /* 0x0000001100027202 */ /* 0x000fe20000000f00 */
[----:B------:R-:W2:Y:S01]  /*12270*/  LDC R24, c[0x0][0x8e0] ;  /* 0x00023800ff187b82 */ /* 0x000ea20000000800 */
[----:B-1----:R-:W-:-:S07]  /*12280*/  IMAD R20, R9, R10, R8 ;  /* 0x0000000a09147224 */ /* 0x002fce00078e0208 */
[----:B------:R-:W1:Y:S01]  /*12290*/  LDC R26, c[0x0][0x8b8] ;  /* 0x00022e00ff1a7b82 */ /* 0x000e620000000800 */
[----:B---34-:R-:W-:Y:S05]  /*122a0*/  @!P0 BRA `(.L_x_217) ;  /* 0x0000000000288947 */ /* 0x018fea0003800000 */
        /* <DEDUP_REMOVED lines=10> */
.L_x_217:
[----:B------:R-:W3:Y:S01]  /*12350*/  LDC R9, c[0x0][0x904] ;  /* 0x00024100ff097b82 */ /* 0x000ee20000000800 */
[----:B------:R-:W-:Y:S01]  /*12360*/  LOP3.LUT R8, RZ, R25, RZ, 0x33, !PT ;  /* 0x00000019ff087212 */ /* 0x000fe200078e33ff */
[----:B------:R-:W-:Y:S01]  /*12370*/  USHF.L.U32 UR4, UR38, UR4, URZ ;  /* 0x0000000426047299 */ /* 0x000fe2000800063f */
[----:B--2---:R-:W-:Y:S01]  /*12380*/  SHF.R.U64 R3, R2, R21, R3 ;  /* 0x0000001502037219 */ /* 0x004fe20000001203 */
[----:B------:R-:W-:Y:S01]  /*12390*/  IMAD.MOV.U32 R10, RZ, RZ, R14 ;  /* 0x000000ffff0a7224 */ /* 0x000fe200078e000e */
[----:B------:R-:W-:Y:S02]  /*123a0*/  IADD3 R16, -R16, RZ, RZ ;  /* 0x000000ff10107210 */ /* 0x000fe40007ffe1ff */
[----:B------:R-:W-:Y:S02]  /*123b0*/  LOP3.LUT R2, R15, R8, RZ, 0xc0, !PT ;  /* 0x000000080f027212 */ /* 0x000fe400078ec0ff */
[C---:B------:R-:W-:Y:S02]  /*123c0*/  IADD3 R8, -R3.reuse, RZ, RZ ;  /* 0x000000ff03087210 */ /* 0x040fe40007ffe1ff */
[----:B------:R-:W-:Y:S01]  /*123d0*/  MOV R11, 0x1 ;  /* 0x00000001000b7802 */ /* 0x000fe20000000f00 */
[----:B------:R-:W-:-:S02]  /*123e0*/  IMAD R3, R3, UR4, R2 ;  /* 0x0000000403037c24 */ /* 0x000fc4000f8e0202 */
[----:B------:R-:W-:Y:S01]  /*123f0*/  IMAD R2, R8, R24, R17 ;  /* 0x0000001808027224 */ /* 0x000fe200078e0211 */
[----:B---3--:R-:W-:Y:S01]  /*12400*/  ISETP.NE.AND P0, PT, R9, 0x1, PT ;  /* 0x000000010900780c */ /* 0x008fe20003f05270 */
[----:B------:R-:W-:-:S12]  /*12410*/  VIADD R9, R19, 0xffffffff ;  /* 0xffffffff13097836 */ /* 0x000fd80000000000 */
[----:B------:R-:W-:Y:S01]  /*12420*/  @P0 IMAD R20, R18, R16, R5 ;  /* 0x0000001012140224 */ /* 0x000fe200078e0205 */
[----:B------:R-:W-:-:S03]  /*12430*/  LOP3.LUT R5, R12, R9, RZ, 0xc0, !PT ;  /* 0x000000090c057212 */ /* 0x000fc600078ec0ff */
[----:B-1----:R-:W-:Y:S02]  /*12440*/  IMAD R3, R3, R26, R20 ;  /* 0x0000001a03037224 */ /* 0x002fe400078e0214 */
[----:B------:R-:W-:-:S05]  /*12450*/  IMAD R8, R2, R19, R5 ;  /* 0x0000001302087224 */ /* 0x000fca00078e0205 */
[----:B------:R-:W-:Y:S02]  /*12460*/  SEL R2, R8, R3, !P0 ;  /* 0x0000000308027207 */ /* 0x000fe40004000000 */
[----:B------:R-:W-:-:S07]  /*12470*/  SEL R3, R3, R8, !P0 ;  /* 0x0000000803037207 */ /* 0x000fce0004000000 */
.L_x_215:
[----:B------:R-:W-:-:S08]  /*12480*/  NOP ;  /* 0x0000000000007918 */ /* 0x000fd00000000000 */
[----:B------:R-:W1:-:S00]  /*12490*/  USETMAXREG.DEALLOC.CTAPOOL 0x18 ;  /* 0x00000018000079c8 */ /* 0x000e4000080e0500 */
[----:B-1----:R-:W-:-:S13]  /*124a0*/  ISETP.NE.AND P0, PT, R0, 0x1, PT ;  /* 0x000000010000780c */ /* 0x002fda0003f05270 */
[----:B------:R-:W-:Y:S05]  /*124b0*/  @!P0 BRA `(.L_x_9) ;  /* 0x0000003000f88947 */ /* 0x000fea0003800000 */
[----:B------:R-:W-:Y:S05]  /*124c0*/  @!P3 BRA `(.L_x_218) ;  /* 0x000000240024b947 */ /* 0x000fea0003800000 */
[----:B------:R-:W-:-:S04]  /*124d0*/  PRMT R4, R4, 0x9910, RZ ;  /* 0x0000991004047816 */ /* 0x000fc800000000ff */
[----:B------:R-:W-:-:S04]  /*124e0*/  ISETP.NE.AND P0, PT, R4, RZ, PT ;  /* 0x000000ff0400720c */ /* 0x000fc80003f05270 */
[----:B------:R-:W-:-:S13]  /*124f0*/  ISETP.NE.OR P0, PT, R0, 0x2, !P0 ;  /* 0x000000020000780c */ /* 0x000fda0004705670 */
[----:B------:R-:W-:Y:S05]  /*12500*/  @P0 BRA `(.L_x_9) ;  /* 0x0000003000e40947 */ /* 0x000fea0003800000 */
[----:B------:R-:W-:-:S13]  /*12510*/  LOP3.LUT P1, RZ, R11, 0xff, RZ, 0xc0, !PT ;  /* 0x000000ff0bff7812 */ /* 0x000fda000782c0ff */
[----:B------:R-:W-:Y:S05]  /*12520*/  @!P1 BRA `(.L_x_219) ;  /* 0x0000000000189947 */ /* 0x000fea0003800000 */
[----:B------:R-:W-:Y:S01]  /*12530*/  UMOV UR4, 0x400 ;  /* 0x0000040000047882 */ /* 0x000fe20000000000 */
[----:B------:R-:W-:Y:S01]  /*12540*/  MOV R0, RZ ;  /* 0x000000ff00007202 */ /* 0x000fe20000000f00 */
[----:B------:R-:W-:-:S03]  /*12550*/  ULEA UR4, UR37, UR4, 0x18 ;  /* 0x0000000425047291 */ /* 0x000fc6000f8ec03f */
[----:B------:R-:W-:-:S06]  /*12560*/  SHF.L.U32 R0, R0, 0x1f, RZ ;  /* 0x0000001f00007819 */ /* 0x000fcc00000006ff */
[----:B------:R-:W1:Y:S02]  /*12570*/  SYNCS.PHASECHK.TRANS64.TRYWAIT P0, [UR4+0x78], R0 ;  /* 0x00007800ff0075a7 */ /* 0x000e640008000144 */
[----:B-1----:R-:W-:Y:S05]  /*12580*/  @!P0 BRA `(.L_x_220) ;  /* 0x00000038003c8947 */ /* 0x002fea0003800000 */
.L_x_219:
[----:B-1----:R-:W-:Y:S01]  /*12590*/  PRMT R0, RZ, 0x7610, R0 ;  /* 0x00007610ff007816 */ /* 0x002fe20000000000 */
[----:B------:R-:W-:Y:S06]  /*125a0*/  @P2 BRA `(.L_x_221) ;  /* 0x0000000000242947 */ /* 0x000fec0003800000 */
[----:B------:R-:W-:Y:S02]  /*125b0*/  ULDC.64 UR4, c[0x0][0x588] ;  /* 0x0001620000047ab9 */ /* 0x000fe40000000a00 */
[----:B------:R-:W-:-:S04]  /*125c0*/  ISETP.NE.U32.AND P0, PT, RZ, UR4, PT ;  /* 0x00000004ff007c0c */ /* 0x000fc8000bf05070 */
[----:B------:R-:W-:-:S13]  /*125d0*/  ISETP.NE.AND.EX P0, PT, RZ, UR5, PT, P0 ;  /* 0x00000005ff007c0c */ /* 0x000fda000bf05300 */
[----:B------:R-:W-:Y:S05]  /*125e0*/  @!P0 BRA `(.L_x_222) ;  /* 0x00000000000c8947 */ /* 0x000fea0003800000 */
[----:B------:R2:W5:Y:S01]  /*125f0*/  LDG.E R6, desc[UR54][R6.64] ;  /* 0x0000003606067981 */ /* 0x000562000c1e1900 */
[----:B------:R-:W-:Y:S01]  /*12600*/  MOV R0, 0x1 ;  /* 0x0000000100007802 */ /* 0x000fe20000000f00 */
[----:B------:R-:W-:Y:S06]  /*12610*/  BRA `(.L_x_221) ;  /* 0x0000000000087947 */ /* 0x000fec0003800000 */
.L_x_222:
[----:B------:R-:W1:Y:S01]  /*12620*/  LDC R6, c[0x0][0x580] ;  /* 0x00016000ff067b82 */ /* 0x000e620000000800 */
[----:B------:R-:W-:-:S07]  /*12630*/  IMAD.MOV.U32 R0, RZ, RZ, 0x1 ;  /* 0x00000001ff007424 */ /* 0x000fce00078e00ff */
.L_x_221:
[----:B------:R-:W-:Y:S05]  /*12640*/  @!P1 BRA `(.L_x_223) ;  /* 0x0000002000489947 */ /* 0x000fea0003800000 */
[----:B------:R-:W3:Y:S01]  /*12650*/  LDL R5, [R1+0x210] ;  /* 0x0002100001057983 */ /* 0x000ee20000100800 */
[----:B------:R-:W4:Y:S01]  /*12660*/  LDC R17, c[0x0][0x8a8] ;  /* 0x00022a00ff117b82 */ /* 0x000f220000000800 */
[----:B------:R-:W-:Y:S01]  /*12670*/  MOV R4, 0xffffffff ;  /* 0xffffffff00047802 */ /* 0x000fe20000000f00 */
[----:B------:R-:W-:Y:S01]  /*12680*/  ULDC UR21, c[0x0][0x900] ;  /* 0x0002400000157ab9 */ /* 0x000fe20000000800 */
[----:B------:R-:W-:Y:S01]  /*12690*/  ULDC.64 UR56, c[0x0][0x198] ;  /* 0x0000660000387ab9 */ /* 0x000fe20000000a00 */
[----:B------:R-:W-:Y:S01]  /*126a0*/  ULDC.64 UR6, c[0x0][0x588] ;  /* 0x0001620000067ab9 */ /* 0x000fe20000000a00 */
[----:B------:R-:W-:Y:S01]  /*126b0*/  SHF.L.U32 R4, R4, UR21, RZ ;  /* 0x0000001504047c19 */ /* 0x000fe200080006ff */
[----:B------:R-:W-:Y:S01]  /*126c0*/  USHF.L.U32 UR21, UR38, UR21, URZ ;  /* 0x0000001526157299 */ /* 0x000fe2000800063f */
[----:B------:R-:W-:Y:S02]  /*126d0*/  ULDC.64 UR4, c[0x0][0x8f8] ;  /* 0x00023e0000047ab9 */ /* 0x000fe40000000a00 */
[----:B------:R-:W-:Y:S01]  /*126e0*/  LOP3.LUT R14, RZ, R4, RZ, 0x33, !PT ;  /* 0x00000004ff0e7212 */ /* 0x000fe200078e33ff */
[----:B------:R-:W-:Y:S01]  /*126f0*/  ULDC.64 UR14, c[0x0][0x590] ;  /* 0x00016400000e7ab9 */ /* 0x000fe20000000a00 */
[----:B----4-:R-:W-:-:S02]  /*12700*/  IADD3 R17, R17, -0x1, RZ ;  /* 0xffffffff11117810 */ /* 0x010fc40007ffe0ff */
[----:B---3--:R-:W-:-:S07]  /*12710*/  LOP3.LUT R16, R5, 0x2, RZ, 0xfc, !PT ;  /* 0x0000000205107812 */ /* 0x008fce00078efcff */
.L_x_327:
[----:B------:R-:W-:Y:S02]  /*12720*/  ISETP.NE.U32.AND P0, PT, RZ, UR14, PT ;  /* 0x0000000eff007c0c */ /* 0x000fe4000bf05070 */
[----:B------:R-:W-:Y:S02]  /*12730*/  R2UR UR51, R3 ;  /* 0x00000000033372ca */ /* 0x000fe400000e0000 */
[----:B------:R-:W-:Y:S02]  /*12740*/  R2UR UR50, R2 ;  /* 0x00000000023272ca */ /* 0x000fe400000e0000 */
[----:B------:R-:W-:-:S09]  /*12750*/  ISETP.NE.AND.EX P0, PT, RZ, UR15, PT, P0 ;  /* 0x0000000fff007c0c */ /* 0x000fd2000bf05300 */
[----:B------:R-:W-:Y:S02]  /*12760*/  USHF.L.U32 UR51, UR51, 0x8, URZ ;  /* 0x0000000833337899 */ /* 0x000fe4000800063f */
[----:B------:R-:W-:Y:S02]  /*12770*/  USHF.L.U32 UR50, UR50, 0x8, URZ ;  /* 0x0000000832327899 */ /* 0x000fe4000800063f */
[----:B------:R-:W-:Y:S10]  /*12780*/  @!P0 BRA `(.L_x_224) ;  /* 0x00000000002c8947 */ /* 0x000ff40003800000 */
[----:B------:R-:W-:-:S04]  /*12790*/  ISETP.NE.U32.AND P1, PT, RZ, UR6, PT ;  /* 0x00000006ff007c0c */ /* 0x000fc8000bf25070 */
[----:B------:R-:W-:-:S13]  /*127a0*/  ISETP.NE.AND.EX P1, PT, RZ, UR7, PT, P1 ;  /* 0x00000007ff007c0c */ /* 0x000fda000bf25310 */
[----:B------:R-:W-:Y:S05]  /*127b0*/  @!P1 BRA `(.L_x_225) ;  /* 0x0000000000189947 */ /* 0x000fea0003800000 */
[----:B------:R-:W3:Y:S01]  /*127c0*/  LDC.64 R2, c[0x0][0x588] ;  /* 0x00016200ff027b82 */ /* 0x000ee20000000a00 */
[----:B------:R-:W-:-:S04]  /*127d0*/  IMAD R5, R10, UR14, RZ ;  /* 0x0000000e0a057c24 */ /* 0x000fc8000f8e02ff */
[----:B---3--:R-:W-:-:S05]  /*127e0*/  IMAD.WIDE R2, R5, 0x4, R2 ;  /* 0x0000000405027825 */ /* 0x008fca00078e0202 */
[----:B-1---5:R3:W5:Y:S01]  /*127f0*/  LDG.E R6, desc[UR54][R2.64] ;  /* 0x0000003602067981 */ /* 0x022762000c1e1900 */
[----:B------:R-:W-:Y:S01]  /*12800*/  IMAD.MOV.U32 R0, RZ, RZ, 0x1 ;  /* 0x00000001ff007424 */ /* 0x000fe200078e00ff */
[----:B------:R-:W-:Y:S06]  /*12810*/  BRA `(.L_x_224) ;  /* 0x0000000000087947 */ /* 0x000fec0003800000 */
.L_x_225:
[----:B-1---5:R-:W4:Y:S01]  /*12820*/  LDC R6, c[0x0][0x580] ;  /* 0x00016000ff067b82 */ /* 0x022f220000000800 */
[----:B------:R-:W-:-:S07]  /*12830*/  MOV R0, 0x1 ;  /* 0x0000000100007802 */ /* 0x000fce0000000f00 */
.L_x_224:
[----:B------:R-:W-:Y:S05]  /*12840*/  @!P0 BRA `(.L_x_226) ;  /* 0x00000000001c8947 */ /* 0x000fea0003800000 */
[----:B------:R-:W-:-:S13]  /*12850*/  LOP3.LUT P2, RZ, R0, 0xff, RZ, 0xc0, !PT ;  /* 0x000000ff00ff7812 */ /* 0x000fda000784c0ff */
[----:B---3--:R-:W3:Y:S02]  /*12860*/  @!P2 LDC.64 R2, c[0x0][0x588] ;  /* 0x00016200ff02ab82 */ /* 0x008ee40000000a00 */
[----:B---3--:R-:W-:-:S04]  /*12870*/  @!P2 ISETP.NE.U32.AND P0, PT, R2, RZ, PT ;  /* 0x000000ff0200a20c */ /* 0x008fc80003f05070 */
[----:B------:R-:W-:Y:S02]  /*12880*/  @!P2 ISETP.NE.AND.EX P1, PT, R3, RZ, PT, P0 ;  /* 0x000000ff0300a20c */ /* 0x000fe40003f25300 */
[----:B-1--45:R-:W-:Y:S02]  /*12890*/  @P2 FSETP.EQ.AND P0, PT, R6, RZ, PT ;  /* 0x000000ff0600220b */ /* 0x032fe40003f02000 */
[----:B------:R-:W-:Y:S01]  /*128a0*/  @!P2 PLOP3.LUT P0, PT, P1, PT, PT, 0x8, 0x0 ;  /* 0x000000000000a81c */ /* 0x000fe20000f0e170 */
[----:B------:R-:W-:-:S12]  /*128b0*/  BRA `(.L_x_227) ;  /* 0x0000000000047947 */ /* 0x000fd80003800000 */
.L_x_226:
[----:B-1--45:R-:W-:-:S13]  /*128c0*/  FSETP.EQ.AND P0, PT, R6, RZ, PT ;  /* 0x000000ff0600720b */ /* 0x032fda0003f02000 */
.L_x_227:
[----:B------:R-:W-:Y:S02]  /*128d0*/  ISETP.NE.AND P2, PT, R16, 0x3, PT ;  /* 0x000000031000780c */ /* 0x000fe40003f45270 */
[----:B------:R-:W-:-:S04]  /*128e0*/  ELECT P1, URZ, PT ;  /* 0x00000000003f782f */ /* 0x000fc80003820000 */
[----:B------:R-:W-:-:S07]  /*128f0*/  PLOP3.LUT P0, PT, P1, P0, PT, 0x20, 0x0 ;  /* 0x000000000000781c */ /* 0x000fce0000f00470 */
[----:B------:R-:W-:Y:S06]  /*12900*/  @!P2 BRA `(.L_x_228) ;  /* 0x000000000004a947 */ /* 0x000fec0003800000 */
[----:B------:R-:W-:Y:S01]  /*12910*/  BPT.TRAP 0x1 ;  /* 0x000000040000795c */ /* 0x000fe20000300000 */
.L_x_228:
[----:B------:R-:W1:Y:S01]  /*12920*/  S2UR UR37, SR_CgaCtaId ;  /* 0x00000000002579c3 */ /* 0x000e620000008800 */
[----:B------:R-:W-:Y:S01]  /*12930*/  UMOV UR13, 0x400 ;  /* 0x00000400000d7882 */ /* 0x000fe20000000000 */
[----:B---3--:R-:W-:-:S04]  /*12940*/  MOV R2, 0x1 ;  /* 0x0000000100027802 */ /* 0x008fc80000000f00 */
[----:B------:R-:W-:Y:S01]  /*12950*/  SHF.L.U32 R2, R2, 0x1f, RZ ;  /* 0x0000001f02027819 */ /* 0x000fe200000006ff */
[----:B-1----:R-:W-:-:S09]  /*12960*/  ULEA UR13, UR37, UR13, 0x18 ;  /* 0x0000000d250d7291 */ /* 0x002fd2000f8ec03f */
[----:B------:R-:W1:Y:S02]  /*12970*/  SYNCS.PHASECHK.TRANS64.TRYWAIT P1, [UR13+0x50], R2 ;  /* 0x00005002ff0075a7 */ /* 0x000e64000802014d */
[----:B-1----:R-:W-:Y:S05]  /*12980*/  @!P1 BRA `(.L_x_229) ;  /* 0x0000003400549947 */ /* 0x002fea0003800000 */
.L_x_370:
[----:B------:R-:W-:Y:S04]  /*12990*/  BSSY B0, `(.L_x_230) ;  /* 0x000000e000007945 */ /* 0x000fe80003800000 */
[----:B------:R-:W-:Y:S05]  /*129a0*/  @!P0 BRA `(.L_x_231) ;  /* 0x0000000000308947 */ /* 0x000fea0003800000 */
[----:B------:R-:W-:Y:S01]  /*129b0*/  R2UR UR52, R10 ;  /* 0x000000000a3472ca */ /* 0x000fe200000e0000 */
[----:B------:R-:W-:Y:S02]  /*129c0*/  UIADD3 UR8, UP0, UR56, 0x3f0, URZ ;  /* 0x000003f038087890 */ /* 0x000fe4000ff1e03f */
[----:B------:R-:W-:Y:S02]  /*129d0*/  UIADD3 UR48, UR13, 0x200, URZ ;  /* 0x000002000d307890 */ /* 0x000fe4000fffe03f */
[----:B------:R-:W-:Y:S02]  /*129e0*/  UIADD3 UR49, UR13, 0x30, URZ ;  /* 0x000000300d317890 */ /* 0x000fe4000fffe03f */
[----:B------:R-:W-:Y:S01]  /*129f0*/  UIADD3.X UR9, URZ, UR57, URZ, UP0, !UPT ;  /* 0x000000393f097290 */ /* 0x000fe200087fe43f */
[----:B------:R-:W-:Y:S01]  /*12a00*/  UMOV UR10, 0x0 ;  /* 0x00000000000a7882 */ /* 0x000fe20000000000 */
[----:B------:R-:W-:-:S07]  /*12a10*/  UMOV UR11, 0x10000000 ;  /* 0x10000000000b7882 */ /* 0x000fce0000000000 */
[----:B------:R3:W-:Y:S02]  /*12a20*/  UTMALDG.3D [UR48], [UR8], desc[UR10] ;  /* 0x00000a30080075b4 */ /* 0x0007e40008011000 */
[----:B---3--:R-:W-:Y:S05]  /*12a30*/  @!P2 BRA `(.L_x_232) ;  /* 0x000000000004a947 */ /* 0x008fea0003800000 */
[----:B------:R-:W-:Y:S01]  /*12a40*/  BPT.TRAP 0x1 ;  /* 0x000000040000795c */ /* 0x000fe20000300000 */
.L_x_232:
[----:B-1----:R-:W1:Y:S02]  /*12a50*/  LDC R3, c[0x0][0x800] ;  /* 0x00020000ff037b82 */ /* 0x002e640000000800 */
[----:B-1----:R3:W-:Y:S02]  /*12a60*/  SYNCS.ARRIVE.TRANS64.RED.A0TR RZ, [UR13+0x30], R3 ;  /* 0x00003003ffff79a7 */ /* 0x0027e4000830040d */
.L_x_231:
[----:B------:R-:W-:Y:S05]  /*12a70*/  BSYNC B0 ;  /* 0x0000000000007941 */ /* 0x000fea0003800000 */
.L_x_230:
[----:B------:R-:W-:Y:S05]  /*12a80*/  @!P2 BRA `(.L_x_233) ;  /* 0x000000000004a947 */ /* 0x000fea0003800000 */
[----:B------:R-:W-:Y:S01]  /*12a90*/  BPT.TRAP 0x1 ;  /* 0x000000040000795c */ /* 0x000fe20000300000 */
.L_x_233:
[----:B------:R-:W-:-:S04]  /*12aa0*/  UIADD3 UR41, UR13, 0x30, URZ ;  /* 0x000000300d297890 */ /* 0x000fc8000fffe03f */
[----:B------:R-:W-:-:S09]  /*12ab0*/  UPRMT UR30, UR37, 0x654, UR41 ;  /* 0x00000654251e7896 */ /* 0x000fd20008000029 */
[----:B------:R-:W-:Y:S01]  /*12ac0*/  SYNCS.ARRIVE.TRANS64.RED.A1T0 RZ, [UR30], RZ ;  /* 0x000000ffffff79a7 */ /* 0x000fe2000810041e */
[----:B------:R-:W-:Y:S05]  /*12ad0*/  @!P2 BRA `(.L_x_234) ;  /* 0x000000000004a947 */ /* 0x000fea0003800000 */
[----:B------:R-:W-:Y:S01]  /*12ae0*/  BPT.TRAP 0x1 ;  /* 0x000000040000795c */ /* 0x000fe20000300000 */
.L_x_234:
[----:B------:R-:W4:Y:S02]  /*12af0*/  SYNCS.PHASECHK.TRANS64.TRYWAIT P1, [UR13+0x58], R2 ;  /* 0x00005802ff0075a7 */ /* 0x000f24000802014d */
[----:B----4-:R-:W-:Y:S05]  /*12b00*/  @!P1 BRA `(.L_x_235) ;  /* 0x00000034000c9947 */ /* 0x010fea0003800000 */
.L_x_371:
[----:B------:R-:W-:Y:S04]  /*12b10*/  BSSY B0, `(.L_x_236) ;  /* 0x0000010000007945 */ /* 0x000fe80003800000 */
[----:B------:R-:W-:Y:S05]  /*12b20*/  @!P0 BRA `(.L_x_237) ;  /* 0x0000000000388947 */ /* 0x000fea0003800000 */
[----:B------:R-:W-:Y:S01]  /*12b30*/  UIADD3 UR16, UP0, UR56, 0x3f0, URZ ;  /* 0x000003f038107890 */ /* 0x000fe2000ff1e03f */
[----:B------:R-:W-:Y:S01]  /*12b40*/  R2UR UR12, R10 ;  /* 0x000000000a0c72ca */ /* 0x000fe200000e0000 */
[----:B------:R-:W-:Y:S02]  /*12b50*/  UIADD3 UR11, UR51, 0x80, URZ ;  /* 0x00000080330b7890 */ /* 0x000fe4000fffe03f */
[----:B------:R-:W-:Y:S02]  /*12b60*/  UIADD3 UR8, UR13, 0x2200, URZ ;  /* 0x000022000d087890 */ /* 0x000fe4000fffe03f */
[----:B------:R-:W-:Y:S02]  /*12b70*/  UIADD3 UR9, UR13, 0x38, URZ ;  /* 0x000000380d097890 */ /* 0x000fe4000fffe03f */
[----:B------:R-:W-:Y:S01]  /*12b80*/  UIADD3.X UR17, URZ, UR57, URZ, UP0, !UPT ;  /* 0x000000393f117290 */ /* 0x000fe200087fe43f */
[----:B------:R-:W-:Y:S01]  /*12b90*/  UMOV UR18, 0x0 ;  /* 0x0000000000127882 */ /* 0x000fe20000000000 */
[----:B------:R-:W-:Y:S01]  /*12ba0*/  UMOV UR19, 0x10000000 ;  /* 0x1000000000137882 */ /* 0x000fe20000000000 */
[----:B------:R-:W-:-:S06]  /*12bb0*/  UMOV UR10, UR50 ;  /* 0x00000032000a7c82 */ /* 0x000fcc0008000000 */
[----:B------:R4:W-:Y:S02]  /*12bc0*/  UTMALDG.3D [UR8], [UR16], desc[UR18] ;  /* 0x00001208100075b4 */ /* 0x0009e40008011000 */
[----:B----4-:R-:W-:Y:S05]  /*12bd0*/  @!P2 BRA `(.L_x_238) ;  /* 0x000000000004a947 */ /* 0x010fea0003800000 */
[----:B------:R-:W-:Y:S01]  /*12be0*/  BPT.TRAP 0x1 ;  /* 0x000000040000795c */ /* 0x000fe20000300000 */
.L_x_238:
[----:B-1-3--:R-:W1:Y:S02]  /*12bf0*/  LDC R3, c[0x0][0x800] ;  /* 0x00020000ff037b82 */ /* 0x00ae640000000800 */
[----:B-1----:R4:W-:Y:S02]  /*12c00*/  SYNCS.ARRIVE.TRANS64.RED.A0TR RZ, [UR13+0x38], R3 ;  /* 0x00003803ffff79a7 */ /* 0x0029e4000830040d */
.L_x_237:
[----:B------:R-:W-:Y:S05]  /*12c10*/  BSYNC B0 ;  /* 0x0000000000007941 */ /* 0x000fea0003800000 */
.L_x_236:
[----:B------:R-:W-:Y:S05]  /*12c20*/  @!P2 BRA `(.L_x_239) ;  /* 0x000000000004a947 */ /* 0x000fea0003800000 */
[----:B------:R-:W-:Y:S01]  /*12c30*/  BPT.TRAP 0x1 ;  /* 0x000000040000795c */ /* 0x000fe20000300000 */
.L_x_239:
[----:B------:R-:W-:Y:S02]  /*12c40*/  UIADD3 UR33, UR13, 0x38, URZ ;  /* 0x000000380d217890 */ /* 0x000fe4000fffe03f */
[----:B------:R-:W-:Y:S02]  /*12c50*/  UIADD3 UR10, UR50, 0x20, URZ ;  /* 0x00000020320a7890 */ /* 0x000fe4000fffe03f */
[----:B------:R-:W-:-:S09]  /*12c60*/  UPRMT UR29, UR37, 0x654, UR33 ;  /* 0x00000654251d7896 */ /* 0x000fd20008000021 */
[----:B------:R-:W-:Y:S01]  /*12c70*/  SYNCS.ARRIVE.TRANS64.RED.A1T0 RZ, [UR29], RZ ;  /* 0x000000ffffff79a7 */ /* 0x000fe2000810041d */
[----:B------:R-:W-:Y:S05]  /*12c80*/  @!P2 BRA `(.L_x_240) ;  /* 0x000000000004a947 */ /* 0x000fea0003800000 */
[----:B------:R-:W-:Y:S01]  /*12c90*/  BPT.TRAP 0x1 ;  /* 0x000000040000795c */ /* 0x000fe20000300000 */
.L_x_240:
[----:B------:R-:W5:Y:S02]  /*12ca0*/  SYNCS.PHASECHK.TRANS64.TRYWAIT P1, [UR13+0x60], R2 ;  /* 0x00006002ff0075a7 */ /* 0x000f64000802014d */
[----:B-----5:R-:W-:Y:S05]  /*12cb0*/  @!P1 BRA `(.L_x_241) ;  /* 0x0000003000b89947 */ /* 0x020fea0003800000 */
.L_x_372:
        /* <DEDUP_REMOVED lines=8> */
[----:B------:R-:W-:Y:S01]  /*12d40*/  UMOV UR19, 0x10000000 ;  /* 0x1000000000137882 */ /* 0x000fe20000000000 */
[----:B------:R-:W-:-:S06]  /*12d50*/  UMOV UR11, UR51 ;  /* 0x00000033000b7c82 */ /* 0x000fcc0008000000 */
[----:B------:R1:W-:Y:S02]  /*12d60*/  UTMALDG.3D [UR8], [UR16], desc[UR18] ;  /* 0x00001208100075b4 */ /* 0x0003e40008011000 */
[----:B-1----:R-:W-:Y:S05]  /*12d70*/  @!P2 BRA `(.L_x_244) ;  /* 0x000000000004a947 */ /* 0x002fea0003800000 */
[----:B------:R-:W-:Y:S01]  /*12d80*/  BPT.TRAP 0x1 ;  /* 0x000000040000795c */ /* 0x000fe20000300000 */
.L_x_244:
[----:B---34-:R-:W1:Y:S02]  /*12d90*/  LDC R3, c[0x0][0x800] ;  /* 0x00020000ff037b82 */ /* 0x018e640000000800 */
[----:B-1----:R1:W-:Y:S02]  /*12da0*/  SYNCS.ARRIVE.TRANS64.RED.A0TR RZ, [UR13+0x40], R3 ;  /* 0x00004003ffff79a7 */ /* 0x0023e4000830040d */
.L_x_243:
[----:B------:R-:W-:Y:S05]  /*12db0*/  BSYNC B0 ;  /* 0x0000000000007941 */ /* 0x000fea0003800000 */
.L_x_242:
[----:B------:R-:W-:Y:S05]  /*12dc0*/  @!P2 BRA `(.L_x_245) ;  /* 0x000000000004a947 */ /* 0x000fea0003800000 */
[----:B------:R-:W-:Y:S01]  /*12dd0*/  BPT.TRAP 0x1 ;  /* 0x000000040000795c */ /* 0x000fe20000300000 */
.L_x_245:
[----:B------:R-:W-:-:S04]  /*12de0*/  UIADD3 UR25, UR13, 0x40, URZ ;  /* 0x000000400d197890 */ /* 0x000fc8000fffe03f */
[----:B------:R-:W-:-:S09]  /*12df0*/  UPRMT UR22, UR37, 0x654, UR25 ;  /* 0x0000065425167896 */ /* 0x000fd20008000019 */
[----:B------:R-:W-:Y:S01]  /*12e00*/  SYNCS.ARRIVE.TRANS64.RED.A1T0 RZ, [UR22], RZ ;  /* 0x000000ffffff79a7 */ /* 0x000fe20008100416 */
[----:B------:R-:W-:Y:S05]  /*12e10*/  @!P2 BRA `(.L_x_246) ;  /* 0x000000000004a947 */ /* 0x000fea0003800000 */
[----:B------:R-:W-:Y:S01]  /*12e20*/  BPT.TRAP 0x1 ;  /* 0x000000040000795c */ /* 0x000fe20000300000 */
.L_x_246:
[----:B------:R-:W5:Y:S02]  /*12e30*/  SYNCS.PHASECHK.TRANS64.TRYWAIT P1, [UR13+0x68], R2 ;  /* 0x00006802ff0075a7 */ /* 0x000f64000802014d */
[----:B-----5:R-:W-:Y:S05]  /*12e40*/  @!P1 BRA `(.L_x_247) ;  /* 0x00000030006c9947 */ /* 0x020fea0003800000 */
.L_x_373:
        /* <DEDUP_REMOVED lines=9> */
[----:B------:R-:W-:-:S07]  /*12ee0*/  UMOV UR19, 0x10000000 ;  /* 0x1000000000137882 */ /* 0x000fce0000000000 */
[----:B------:R1:W-:Y:S02]  /*12ef0*/  UTMALDG.3D [UR8], [UR16], desc[UR18] ;  /* 0x00001208100075b4 */ /* 0x0003e40008011000 */
[----:B-1----:R-:W-:Y:S05]  /*12f00*/  @!P2 BRA `(.L_x_250) ;  /* 0x000000000004a947 */ /* 0x002fea0003800000 */
[----:B------:R-:W-:Y:S01]  /*12f10*/  BPT.TRAP 0x1 ;  /* 0x000000040000795c */ /* 0x000fe20000300000 */
.L_x_250:
[----:B---34-:R-:W1:Y:S02]  /*12f20*/  LDC R3, c[0x0][0x800] ;  /* 0x00020000ff037b82 */ /* 0x018e640000000800 */
[----:B-1----:R1:W-:Y:S02]  /*12f30*/  SYNCS.ARRIVE.TRANS64.RED.A0TR RZ, [UR13+0x48], R3 ;  /* 0x00004803ffff79a7 */ /* 0x0023e4000830040d */
.L_x_249:
[----:B------:R-:W-:Y:S05]  /*12f40*/  BSYNC B0 ;  /* 0x0000000000007941 */ /* 0x000fea0003800000 */
.L_x_248:
[----:B------:R-:W-:Y:S05]  /*12f50*/  @!P2 BRA `(.L_x_251) ;  /* 0x000000000004a947 */ /* 0x000fea0003800000 */
[----:B------:R-:W-:Y:S01]  /*12f60*/  BPT.TRAP 0x1 ;  /* 0x000000040000795c */ /* 0x000fe20000300000 */
.L_x_251:
[----:B------:R-:W-:Y:S02]  /*12f70*/  UIADD3 UR17, UR13, 0x48, URZ ;  /* 0x000000480d117890 */ /* 0x000fe4000fffe03f */
[----:B------:R-:W-:Y:S02]  /*12f80*/  UIADD3 UR42, UR50, 0x40, URZ ;  /* 0x00000040322a7890 */ /* 0x000fe4000fffe03f */
[----:B------:R-:W-:-:S09]  /*12f90*/  UPRMT UR23, UR37, 0x654, UR17 ;  /* 0x0000065425177896 */ /* 0x000fd20008000011 */
[----:B------:R-:W-:Y:S01]  /*12fa0*/  SYNCS.ARRIVE.TRANS64.RED.A1T0 RZ, [UR23], RZ ;  /* 0x000000ffffff79a7 */ /* 0x000fe20008100417 */
[----:B------:R-:W-:Y:S05]  /*12fb0*/  @!P2 BRA `(.L_x_252) ;  /* 0x000000000004a947 */ /* 0x000fea0003800000 */
[----:B------:R-:W-:Y:S01]  /*12fc0*/  BPT.TRAP 0x1 ;  /* 0x000000040000795c */ /* 0x000fe20000300000 */
.L_x_252:
[----:B-1-34-:R-:W-:-:S04]  /*12fd0*/  SHF.L.U32 R3, RZ, 0x1f, RZ ;  /* 0x0000001fff037819 */ /* 0x01afc800000006ff */
[----:B------:R-:W1:Y:S02]  /*12fe0*/  SYNCS.PHASECHK.TRANS64.TRYWAIT P1, [UR13+0x50], R3 ;  /* 0x00005003ff0075a7 */ /* 0x000e64000802014d */
[----:B-1----:R-:W-:Y:S05]  /*12ff0*/  @!P1 BRA `(.L_x_253) ;  /* 0x0000003000189947 */ /* 0x002fea0003800000 */
.L_x_374:
[----:B------:R-:W-:Y:S04]  /*13000*/  BSSY B0, `(.L_x_254) ;  /* 0x000000e000007945 */ /* 0x000fe80003800000 */
[----:B------:R-:W-:Y:S05]  /*13010*/  @!P0 BRA `(.L_x_255) ;  /* 0x0000000000308947 */ /* 0x000fea0003800000 */
[----:B------:R-:W-:Y:S01]  /*13020*/  R2UR UR44, R10 ;  /* 0x000000000a2c72ca */ /* 0x000fe200000e0000 */
[----:B------:R-:W-:Y:S02]  /*13030*/  UIADD3 UR8, UP0, UR56, 0x3f0, URZ ;  /* 0x000003f038087890 */ /* 0x000fe4000ff1e03f */
[----:B------:R-:W-:Y:S02]  /*13040*/  UIADD3 UR40, UR13, 0x200, URZ ;  /* 0x000002000d287890 */ /* 0x000fe4000fffe03f */
[----:B------:R-:W-:Y:S01]  /*13050*/  UIADD3.X UR9, URZ, UR57, URZ, UP0, !UPT ;  /* 0x000000393f097290 */ /* 0x000fe200087fe43f */
[----:B------:R-:W-:Y:S01]  /*13060*/  UMOV UR10, 0x0 ;  /* 0x00000000000a7882 */ /* 0x000fe20000000000 */
[----:B------:R-:W-:Y:S01]  /*13070*/  UMOV UR11, 0x10000000 ;  /* 0x10000000000b7882 */ /* 0x000fe20000000000 */
[----:B------:R-:W-:-:S06]  /*13080*/  UMOV UR43, UR51 ;  /* 0x00000033002b7c82 */ /* 0x000fcc0008000000 */
[----:B------:R3:W-:Y:S02]  /*13090*/  UTMALDG.3D [UR40], [UR8], desc[UR10] ;  /* 0x00000a28080075b4 */ /* 0x0007e40008011000 */
[----:B---3--:R-:W-:Y:S05]  /*130a0*/  @!P2 BRA `(.L_x_256) ;  /* 0x000000000004a947 */ /* 0x008fea0003800000 */
[----:B------:R-:W-:Y:S01]  /*130b0*/  BPT.TRAP 0x1 ;  /* 0x000000040000795c */ /* 0x000fe20000300000 */
.L_x_256:
[----:B-1----:R-:W1:Y:S02]  /*130c0*/  LDC R4, c[0x0][0x800] ;  /* 0x00020000ff047b82 */ /* 0x002e640000000800 */
[----:B-1----:R3:W-:Y:S02]  /*130d0*/  SYNCS.ARRIVE.TRANS64.RED.A0TR RZ, [UR13+0x30], R4 ;  /* 0x00003004ffff79a7 */ /* 0x0027e4000830040d */
.L_x_255:
[----:B------:R-:W-:Y:S05]  /*130e0*/  BSYNC B0 ;  /* 0x0000000000007941 */ /* 0x000fea0003800000 */
.L_x_254:
[----:B------:R-:W-:Y:S05]  /*130f0*/  @!P2 BRA `(.L_x_257) ;  /* 0x000000000004a947 */ /* 0x000fea0003800000 */
[----:B------:R-:W-:Y:S01]  /*13100*/  BPT.TRAP 0x1 ;  /* 0x000000040000795c */ /* 0x000fe20000300000 */
.L_x_257:
[----:B------:R-:W-:Y:S01]  /*13110*/  SYNCS.ARRIVE.TRANS64.RED.A1T0 RZ, [UR30], RZ ;  /* 0x000000ffffff79a7 */ /* 0x000fe2000810041e */
[----:B------:R-:W-:Y:S05]  /*13120*/  @!P2 BRA `(.L_x_258) ;  /* 0x000000000004a947 */ /* 0x000fea0003800000 */
[----:B------:R-:W-:Y:S01]  /*13130*/  BPT.TRAP 0x1 ;  /* 0x000000040000795c */ /* 0x000fe20000300000 */
.L_x_258:
[----:B------:R-:W4:Y:S02]  /*13140*/  SYNCS.PHASECHK.TRANS64.TRYWAIT P1, [UR13+0x58], R3 ;  /* 0x00005803ff0075a7 */ /* 0x000f24000802014d */
[----:B----4-:R-:W-:Y:S05]  /*13150*/  @!P1 BRA `(.L_x_259) ;  /* 0x0000002c00d89947 */ /* 0x010fea0003800000 */
.L_x_375:
        /* <DEDUP_REMOVED lines=13> */
.L_x_262:
[----:B-1-3--:R-:W1:Y:S02]  /*13230*/  LDC R4, c[0x0][0x800] ;  /* 0x00020000ff047b82 */ /* 0x00ae640000000800 */
[----:B-1----:R4:W-:Y:S02]  /*13240*/  SYNCS.ARRIVE.TRANS64.RED.A0TR RZ, [UR13+0x38], R4 ;  /* 0x00003804ffff79a7 */ /* 0x0029e4000830040d */
.L_x_261:
[----:B------:R-:W-:Y:S05]  /*13250*/  BSYNC B0 ;  /* 0x0000000000007941 */ /* 0x000fea0003800000 */
.L_x_260:
[----:B------:R-:W-:Y:S05]  /*13260*/  @!P2 BRA `(.L_x_263) ;  /* 0x000000000004a947 */ /* 0x000fea0003800000 */
[----:B------:R-:W-:Y:S01]  /*13270*/  BPT.TRAP 0x1 ;  /* 0x000000040000795c */ /* 0x000fe20000300000 */
.L_x_263:
[----:B------:R-:W-:Y:S01]  /*13280*/  SYNCS.ARRIVE.TRANS64.RED.A1T0 RZ, [UR29], RZ ;  /* 0x000000ffffff79a7 */ /* 0x000fe2000810041d */
[----:B------:R-:W-:Y:S01]  /*13290*/  UIADD3 UR26, UR50, 0x60, URZ ;  /* 0x00000060321a7890 */ /* 0x000fe2000fffe03f */
[----:B------:R-:W-:Y:S11]  /*132a0*/  @!P2 BRA `(.L_x_264) ;  /* 0x000000000004a947 */ /* 0x000ff60003800000 */
[----:B------:R-:W-:Y:S01]  /*132b0*/  BPT.TRAP 0x1 ;  /* 0x000000040000795c */ /* 0x000fe20000300000 */
.L_x_264:
[----:B------:R-:W5:Y:S02]  /*132c0*/  SYNCS.PHASECHK.TRANS64.TRYWAIT P1, [UR13+0x60], R3 ;  /* 0x00006003ff0075a7 */ /* 0x000f64000802014d */
[----:B-----5:R-:W-:Y:S05]  /*132d0*/  @!P1 BRA `(.L_x_265) ;  /* 0x0000002c00909947 */ /* 0x020fea0003800000 */
.L_x_376:
        /* <DEDUP_REMOVED lines=12> */
.L_x_268:
[----:B---34-:R-:W1:Y:S02]  /*133a0*/  LDC R4, c[0x0][0x800] ;  /* 0x00020000ff047b82 */ /* 0x018e640000000800 */
[----:B-1----:R1:W-:Y:S02]  /*133b0*/  SYNCS.ARRIVE.TRANS64.RED.A0TR RZ, [UR13+0x40], R4 ;  /* 0x00004004ffff79a7 */ /* 0x0023e4000830040d */
.L_x_267:
[----:B------:R-:W-:Y:S05]  /*133c0*/  BSYNC B0 ;  /* 0x0000000000007941 */ /* 0x000fea0003800000 */
.L_x_266:
[----:B------:R-:W-:Y:S05]  /*133d0*/  @!P2 BRA `(.L_x_269) ;  /* 0x000000000004a947 */ /* 0x000fea0003800000 */
[----:B------:R-:W-:Y:S01]  /*133e0*/  BPT.TRAP 0x1 ;  /* 0x000000040000795c */ /* 0x000fe20000300000 */
.L_x_269:
[----:B------:R-:W-:Y:S01]  /*133f0*/  SYNCS.ARRIVE.TRANS64.RED.A1T0 RZ, [UR22], RZ ;  /* 0x000000ffffff79a7 */ /* 0x000fe20008100416 */
[----:B------:R-:W-:Y:S05]  /*13400*/  @!P2 BRA `(.L_x_270) ;  /* 0x000000000004a947 */ /* 0x000fea0003800000 */
[----:B------:R-:W-:Y:S01]  /*13410*/  BPT.TRAP 0x1 ;  /* 0x000000040000795c */ /* 0x000fe20000300000 */
.L_x_270:
[----:B------:R-:W5:Y:S02]  /*13420*/  SYNCS.PHASECHK.TRANS64.TRYWAIT P1, [UR13+0x68], R3 ;  /* 0x00006803ff0075a7 */ /* 0x000f64000802014d */
[----:B-----5:R-:W-:Y:S05]  /*13430*/  @!P1 BRA `(.L_x_271) ;  /* 0x0000002c00509947 */ /* 0x020fea0003800000 */
.L_x_377:
        /* <DEDUP_REMOVED lines=13> */
.L_x_274:
[----:B---34-:R-:W1:Y:S02]  /*13510*/  LDC R4, c[0x0][0x800] ;  /* 0x00020000ff047b82 */ /* 0x018e640000000800 */
[----:B-1----:R1:W-:Y:S02]  /*13520*/  SYNCS.ARRIVE.TRANS64.RED.A0TR RZ, [UR13+0x48], R4 ;  /* 0x00004804ffff79a7 */ /* 0x0023e4000830040d */
.L_x_273:
[----:B------:R-:W-:Y:S05]  /*13530*/  BSYNC B0 ;  /* 0x0000000000007941 */ /* 0x000fea0003800000 */
.L_x_272:
[----:B------:R-:W-:Y:S05]  /*13540*/  @!P2 BRA `(.L_x_275) ;  /* 0x000000000004a947 */ /* 0x000fea0003800000 */
[----:B------:R-:W-:Y:S01]  /*13550*/  BPT.TRAP 0x1 ;  /* 0x000000040000795c */ /* 0x000fe20000300000 */
.L_x_275:
[----:B------:R-:W-:Y:S01]  /*13560*/  SYNCS.ARRIVE.TRANS64.RED.A1T0 RZ, [UR23], RZ ;  /* 0x000000ffffff79a7 */ /* 0x000fe20008100417 */
[----:B------:R-:W-:Y:S01]  /*13570*/  UIADD3 UR10, UR50, 0x80, URZ ;  /* 0x00000080320a7890 */ /* 0x000fe2000fffe03f */
[----:B------:R-:W-:Y:S11]  /*13580*/  @!P2 BRA `(.L_x_276) ;  /* 0x000000000004a947 */ /* 0x000ff60003800000 */
[----:B------:R-:W-:Y:S01]  /*13590*/  BPT.TRAP 0x1 ;  /* 0x000000040000795c */ /* 0x000fe20000300000 */
.L_x_276:
[----:B------:R-:W5:Y:S02]  /*135a0*/  SYNCS.PHASECHK.TRANS64.TRYWAIT P1, [UR13+0x50], R2 ;  /* 0x00005002ff0075a7 */ /* 0x000f64000802014d */
[----:B-----5:R-:W-:Y:S05]  /*135b0*/  @!P1 BRA `(.L_x_277) ;  /* 0x0000002c00089947 */ /* 0x020fea0003800000 */
.L_x_378:
        /* <DEDUP_REMOVED lines=8> */
[----:B------:R-:W-:Y:S01]  /*13640*/  UMOV UR9, UR41 ;  /* 0x0000002900097c82 */ /* 0x000fe20008000000 */
[----:B------:R-:W-:-:S05]  /*13650*/  UMOV UR11, UR51 ;  /* 0x00000033000b7c82 */ /* 0x000fca0008000000 */
[----:B------:R1:W-:Y:S02]  /*13660*/  UTMALDG.3D [UR8], [UR18], desc[UR26] ;  /* 0x00001a08120075b4 */ /* 0x0003e40008011000 */
[----:B-1----:R-:W-:Y:S05]  /*13670*/  @!P2 BRA `(.L_x_280) ;  /* 0x000000000004a947 */ /* 0x002fea0003800000 */
[----:B------:R-:W-:Y:S01]  /*13680*/  BPT.TRAP 0x1 ;  /* 0x000000040000795c */ /* 0x000fe20000300000 */
.L_x_280:
[----:B---34-:R-:W1:Y:S02]  /*13690*/  LDC R4, c[0x0][0x800] ;  /* 0x00020000ff047b82 */ /* 0x018e640000000800 */
[----:B-1----:R1:W-:Y:S02]  /*136a0*/  SYNCS.ARRIVE.TRANS64.RED.A0TR RZ, [UR13+0x30], R4 ;  /* 0x00003004ffff79a7 */ /* 0x0023e4000830040d */
.L_x_279:
[----:B------:R-:W-:Y:S05]  /*136b0*/  BSYNC B0 ;  /* 0x0000000000007941 */ /* 0x000fea0003800000 */
.L_x_278:
[----:B------:R-:W-:Y:S05]  /*136c0*/  @!P2 BRA `(.L_x_281) ;  /* 0x000000000004a947 */ /* 0x000fea0003800000 */
[----:B------:R-:W-:Y:S01]  /*136d0*/  BPT.TRAP 0x1 ;  /* 0x000000040000795c */ /* 0x000fe20000300000 */
.L_x_281:
[----:B------:R-:W-:Y:S01]  /*136e0*/  SYNCS.ARRIVE.TRANS64.RED.A1T0 RZ, [UR30], RZ ;  /* 0x000000ffffff79a7 */ /* 0x000fe2000810041e */
[----:B------:R-:W-:Y:S05]  /*136f0*/  @!P2 BRA `(.L_x_282) ;  /* 0x000000000004a947 */ /* 0x000fea0003800000 */
[----:B------:R-:W-:Y:S01]  /*13700*/  BPT.TRAP 0x1 ;  /* 0x000000040000795c */ /* 0x000fe20000300000 */
.L_x_282:
[----:B------:R-:W5:Y:S02]  /*13710*/  SYNCS.PHASECHK.TRANS64.TRYWAIT P1, [UR13+0x58], R2 ;  /* 0x00005802ff0075a7 */ /* 0x000f64000802014d */
[----:B-----5:R-:W-:Y:S05]  /*13720*/  @!P1 BRA `(.L_x_283) ;  /* 0x0000002800c49947 */ /* 0x020fea0003800000 */
.L_x_379:
        /* <DEDUP_REMOVED lines=13> */
.L_x_286:
[----:B---34-:R-:W1:Y:S02]  /*13800*/  LDC R4, c[0x0][0x800] ;  /* 0x00020000ff047b82 */ /* 0x018e640000000800 */
[----:B-1----:R1:W-:Y:S02]  /*13810*/  SYNCS.ARRIVE.TRANS64.RED.A0TR RZ, [UR13+0x38], R4 ;  /* 0x00003804ffff79a7 */ /* 0x0023e4000830040d */
.L_x_285:
[----:B------:R-:W-:Y:S05]  /*13820*/  BSYNC B0 ;  /* 0x0000000000007941 */ /* 0x000fea0003800000 */
.L_x_284:
[----:B------:R-:W-:Y:S05]  /*13830*/  @!P2 BRA `(.L_x_287) ;  /* 0x000000000004a947 */ /* 0x000fea0003800000 */
[----:B------:R-:W-:Y:S01]  /*13840*/  BPT.TRAP 0x1 ;  /* 0x000000040000795c */ /* 0x000fe20000300000 */
.L_x_287:
[----:B------:R-:W-:Y:S01]  /*13850*/  SYNCS.ARRIVE.TRANS64.RED.A1T0 RZ, [UR29], RZ ;  /* 0x000000ffffff79a7 */ /* 0x000fe2000810041d */
[----:B------:R-:W-:Y:S01]  /*13860*/  UIADD3 UR10, UR50, 0xa0, URZ ;  /* 0x000000a0320a7890 */ /* 0x000fe2000fffe03f */
[----:B------:R-:W-:Y:S11]  /*13870*/  @!P2 BRA `(.L_x_288) ;  /* 0x000000000004a947 */ /* 0x000ff60003800000 */
[----:B------:R-:W-:Y:S01]  /*13880*/  BPT.TRAP 0x1 ;  /* 0x000000040000795c */ /* 0x000fe20000300000 */
.L_x_288:
[----:B------:R-:W5:Y:S02]  /*13890*/  SYNCS.PHASECHK.TRANS64.TRYWAIT P1, [UR13+0x60], R2 ;  /* 0x00006002ff0075a7 */ /* 0x000f64000802014d */
[----:B-----5:R-:W-:Y:S05]  /*138a0*/  @!P1 BRA `(.L_x_289) ;  /* 0x00000028007c9947 */ /* 0x020fea0003800000 */
.L_x_380:
        /* <DEDUP_REMOVED lines=13> */
.L_x_292:
[----:B---34-:R-:W1:Y:S02]  /*13980*/  LDC R4, c[0x0][0x800] ;  /* 0x00020000ff047b82 */ /* 0x018e640000000800 */
[----:B-1----:R1:W-:Y:S02]  /*13990*/  SYNCS.ARRIVE.TRANS64.RED.A0TR RZ, [UR13+0x40], R4 ;  /* 0x00004004ffff79a7 */ /* 0x0023e4000830040d */
.L_x_291:
[----:B------:R-:W-:Y:S05]  /*139a0*/  BSYNC B0 ;  /* 0x0000000000007941 */ /* 0x000fea0003800000 */
.L_x_290:
[----:B------:R-:W-:Y:S05]  /*139b0*/  @!P2 BRA `(.L_x_293) ;  /* 0x000000000004a947 */ /* 0x000fea0003800000 */
[----:B------:R-:W-:Y:S01]  /*139c0*/  BPT.TRAP 0x1 ;  /* 0x000000040000795c */ /* 0x000fe20000300000 */
.L_x_293:
[----:B------:R-:W-:Y:S01]  /*139d0*/  SYNCS.ARRIVE.TRANS64.RED.A1T0 RZ, [UR22], RZ ;  /* 0x000000ffffff79a7 */ /* 0x000fe20008100416 */
[----:B------:R-:W-:Y:S05]  /*139e0*/  @!P2 BRA `(.L_x_294) ;  /* 0x000000000004a947 */ /* 0x000fea0003800000 */
[----:B------:R-:W-:Y:S01]  /*139f0*/  BPT.TRAP 0x1 ;  /* 0x000000040000795c */ /* 0x000fe20000300000 */
.L_x_294:
[----:B------:R-:W5:Y:S02]  /*13a00*/  SYNCS.PHASECHK.TRANS64.TRYWAIT P1, [UR13+0x68], R2 ;  /* 0x00006802ff0075a7 */ /* 0x000f64000802014d */
[----:B-----5:R-:W-:Y:S05]  /*13a10*/  @!P1 BRA `(.L_x_295) ;  /* 0x0000002800389947 */ /* 0x020fea0003800000 */
.L_x_381:
        /* <DEDUP_REMOVED lines=13> */
.L_x_298:
[----:B------:R-:W1:Y:S02]  /*13af0*/  LDC R2, c[0x0][0x800] ;  /* 0x00020000ff027b82 */ /* 0x000e640000000800 */
[----:B-1----:R1:W-:Y:S02]  /*13b00*/  SYNCS.ARRIVE.TRANS64.RED.A0TR RZ, [UR13+0x48], R2 ;  /* 0x00004802ffff79a7 */ /* 0x0023e4000830040d */
.L_x_297:
[----:B------:R-:W-:Y:S05]  /*13b10*/  BSYNC B0 ;  /* 0x0000000000007941 */ /* 0x000fea0003800000 */
.L_x_296:
[----:B------:R-:W-:Y:S05]  /*13b20*/  @!P2 BRA `(.L_x_299) ;  /* 0x000000000004a947 */ /* 0x000fea0003800000 */
[----:B------:R-:W-:Y:S01]  /*13b30*/  BPT.TRAP 0x1 ;  /* 0x000000040000795c */ /* 0x000fe20000300000 */
.L_x_299:
[----:B------:R-:W-:Y:S01]  /*13b40*/  SYNCS.ARRIVE.TRANS64.RED.A1T0 RZ, [UR23], RZ ;  /* 0x000000ffffff79a7 */ /* 0x000fe20008100417 */
[----:B------:R-:W-:Y:S01]  /*13b50*/  UIADD3 UR10, UR50, 0xc0, URZ ;  /* 0x000000c0320a7890 */ /* 0x000fe2000fffe03f */
[----:B------:R-:W-:Y:S11]  /*13b60*/  @!P2 BRA `(.L_x_300) ;  /* 0x000000000004a947 */ /* 0x000ff60003800000 */
[----:B------:R-:W-:Y:S01]  /*13b70*/  BPT.TRAP 0x1 ;  /* 0x000000040000795c */ /* 0x000fe20000300000 */
.L_x_300:
[----:B------:R-:W5:Y:S02]  /*13b80*/  SYNCS.PHASECHK.TRANS64.TRYWAIT P1, [UR13+0x50], R3 ;  /* 0x00005003ff0075a7 */ /* 0x000f64000802014d */
[----:B-----5:R-:W-:Y:S05]  /*13b90*/  @!P1 BRA `(.L_x_301) ;  /* 0x0000002400f09947 */ /* 0x020fea0003800000 */
.L_x_382:
        /* <DEDUP_REMOVED lines=13> */
.L_x_304:
[----:B------:R-:W1:Y:S02]  /*13c70*/  LDC R2, c[0x0][0x800] ;  /* 0x00020000ff027b82 */ /* 0x000e640000000800 */
[----:B-1----:R1:W-:Y:S02]  /*13c80*/  SYNCS.ARRIVE.TRANS64.RED.A0TR RZ, [UR13+0x30], R2 ;  /* 0x00003002ffff79a7 */ /* 0x0023e4000830040d */
.L_x_303:
[----:B------:R-:W-:Y:S05]  /*13c90*/  BSYNC B0 ;  /* 0x0000000000007941 */ /* 0x000fea0003800000 */
.L_x_302:
[----:B------:R-:W-:Y:S05]  /*13ca0*/  @!P2 BRA `(.L_x_305) ;  /* 0x000000000004a947 */ /* 0x000fea0003800000 */
[----:B------:R-:W-:Y:S01]  /*13cb0*/  BPT.TRAP 0x1 ;  /* 0x000000040000795c */ /* 0x000fe20000300000 */
.L_x_305:
[----:B------:R-:W-:Y:S01]  /*13cc0*/  SYNCS.ARRIVE.TRANS64.RED.A1T0 RZ, [UR30], RZ ;  /* 0x000000ffffff79a7 */ /* 0x000fe2000810041e */
[----:B------:R-:W-:Y:S05]  /*13cd0*/  @!P2 BRA `(.L_x_306) ;  /* 0x000000000004a947 */ /* 0x000fea0003800000 */
[----:B------:R-:W-:Y:S01]  /*13ce0*/  BPT.TRAP 0x1 ;  /* 0x000000040000795c */ /* 0x000fe20000300000 */
.L_x_306:
[----:B------:R-:W5:Y:S02]  /*13cf0*/  SYNCS.PHASECHK.TRANS64.TRYWAIT P1, [UR13+0x58], R3 ;  /* 0x00005803ff0075a7 */ /* 0x000f64000802014d */
[----:B-----5:R-:W-:Y:S05]  /*13d00*/  @!P1 BRA `(.L_x_307) ;  /* 0x0000002400ac9947 */ /* 0x020fea0003800000 */
.L_x_383:
        /* <DEDUP_REMOVED lines=13> */
.L_x_310:
[----:B------:R-:W1:Y:S02]  /*13de0*/  LDC R2, c[0x0][0x800] ;  /* 0x00020000ff027b82 */ /* 0x000e640000000800 */
[----:B-1----:R1:W-:Y:S02]  /*13df0*/  SYNCS.ARRIVE.TRANS64.RED.A0TR RZ, [UR13+0x38], R2 ;  /* 0x00003802ffff79a7 */ /* 0x0023e4000830040d */
.L_x_309:
[----:B------:R-:W-:Y:S05]  /*13e00*/  BSYNC B0 ;  /* 0x0000000000007941 */ /* 0x000fea0003800000 */
.L_x_308:
[----:B------:R-:W-:Y:S05]  /*13e10*/  @!P2 BRA `(.L_x_311) ;  /* 0x000000000004a947 */ /* 0x000fea0003800000 */
[----:B------:R-:W-:Y:S01]  /*13e20*/  BPT.TRAP 0x1 ;  /* 0x000000040000795c */ /* 0x000fe20000300000 */
.L_x_311:
[----:B------:R-:W-:Y:S01]  /*13e30*/  SYNCS.ARRIVE.TRANS64.RED.A1T0 RZ, [UR29], RZ ;  /* 0x000000ffffff79a7 */ /* 0x000fe2000810041d */
[----:B------:R-:W-:Y:S01]  /*13e40*/  UIADD3 UR10, UR50, 0xe0, URZ ;  /* 0x000000e0320a7890 */ /* 0x000fe2000fffe03f */
[----:B------:R-:W-:Y:S11]  /*13e50*/  @!P2 BRA `(.L_x_312) ;  /* 0x000000000004a947 */ /* 0x000ff60003800000 */
[----:B------:R-:W-:Y:S01]  /*13e60*/  BPT.TRAP 0x1 ;  /* 0x000000040000795c */ /* 0x000fe20000300000 */
.L_x_312:
[----:B------:R-:W5:Y:S02]  /*13e70*/  SYNCS.PHASECHK.TRANS64.TRYWAIT P1, [UR13+0x60], R3 ;  /* 0x00006003ff0075a7 */ /* 0x000f64000802014d */
[----:B-----5:R-:W-:Y:S05]  /*13e80*/  @!P1 BRA `(.L_x_313) ;  /* 0x0000002400649947 */ /* 0x020fea0003800000 */
.L_x_384:
        /* <DEDUP_REMOVED lines=13> */
.L_x_316:
[----:B------:R-:W1:Y:S02]  /*13f60*/  LDC R2, c[0x0][0x800] ;  /* 0x00020000ff027b82 */ /* 0x000e640000000800 */
[----:B-1----:R1:W-:Y:S02]  /*13f70*/  SYNCS.ARRIVE.TRANS64.RED.A0TR RZ, [UR13+0x40], R2 ;  /* 0x00004002ffff79a7 */ /* 0x0023e4000830040d */
.L_x_315:
[----:B------:R-:W-:Y:S05]  /*13f80*/  BSYNC B0 ;  /* 0x0000000000007941 */ /* 0x000fea0003800000 */
.L_x_314:
[----:B------:R-:W-:Y:S05]  /*13f90*/  @!P2 BRA `(.L_x_317) ;  /* 0x000000000004a947 */ /* 0x000fea0003800000 */
[----:B------:R-:W-:Y:S01]  /*13fa0*/  BPT.TRAP 0x1 ;  /* 0x000000040000795c */ /* 0x000fe20000300000 */
.L_x_317:
[----:B------:R-:W-:Y:S01]  /*13fb0*/  SYNCS.ARRIVE.TRANS64.RED.A1T0 RZ, [UR22], RZ ;  /* 0x000000ffffff79a7 */ /* 0x000fe20008100416 */
[----:B------:R-:W-:Y:S05]  /*13fc0*/  @!P2 BRA `(.L_x_318) ;  /* 0x000000000004a947 */ /* 0x000fea0003800000 */
[----:B------:R-:W-:Y:S01]  /*13fd0*/  BPT.TRAP 0x1 ;  /* 0x000000040000795c */ /* 0x000fe20000300000 */
.L_x_318:
[----:B------:R-:W5:Y:S02]  /*13fe0*/  SYNCS.PHASECHK.TRANS64.TRYWAIT P1, [UR13+0x68], R3 ;  /* 0x00006803ff0075a7 */ /* 0x000f64000802014d */
[----:B-----5:R-:W-:Y:S05]  /*13ff0*/  @!P1 BRA `(.L_x_319) ;  /* 0x0000002400209947 */ /* 0x020fea0003800000 */
.L_x_385:
        /* <DEDUP_REMOVED lines=13> */
.L_x_322:
[----:B------:R-:W1:Y:S02]  /*140d0*/  LDC R2, c[0x0][0x800] ;  /* 0x00020000ff027b82 */ /* 0x000e640000000800 */
[----:B-1----:R1:W-:Y:S02]  /*140e0*/  SYNCS.ARRIVE.TRANS64.RED.A0TR RZ, [UR13+0x48], R2 ;  /* 0x00004802ffff79a7 */ /* 0x0023e4000830040d */
.L_x_321:
[----:B------:R-:W-:Y:S05]  /*140f0*/  BSYNC B0 ;  /* 0x0000000000007941 */ /* 0x000fea0003800000 */
.L_x_320:
[----:B------:R-:W-:Y:S05]  /*14100*/  @!P2 BRA `(.L_x_323) ;  /* 0x000000000004a947 */ /* 0x000fea0003800000 */
[----:B------:R-:W-:Y:S01]  /*14110*/  BPT.TRAP 0x1 ;  /* 0x000000040000795c */ /* 0x000fe20000300000 */
.L_x_323:
[----:B------:R-:W5:Y:S01]  /*14120*/  LDL.LU R13, [R1+0x204] ;  /* 0x00020400010d7983 */ /* 0x000f620000300800 */
[----:B------:R-:W-:Y:S03]  /*14130*/  SYNCS.ARRIVE.TRANS64.RED.A1T0 RZ, [UR23], RZ ;  /* 0x000000ffffff79a7 */ /* 0x000fe60008100417 */
[----:B------:R-:W2:Y:S01]  /*14140*/  LDL.LU R12, [R1+0x200] ;  /* 0x00020000010c7983 */ /* 0x000ea20000300800 */
[----:B-1-34-:R-:W-:Y:S01]  /*14150*/  PRMT R4, RZ, 0x7610, R4 ;  /* 0x00007610ff047816 */ /* 0x01afe20000000004 */
[----:B------:R-:W-:Y:S01]  /*14160*/  IMAD.MOV.U32 R3, RZ, RZ, -0x1 ;  /* 0xffffffffff037424 */ /* 0x000fe200078e00ff */
[----:B------:R-:W-:Y:S02]  /*14170*/  MOV R2, 0xffffffff ;  /* 0xffffffff00027802 */ /* 0x000fe40000000f00 */
[----:B------:R-:W-:Y:S02]  /*14180*/  MOV R10, 0xffffffff ;  /* 0xffffffff000a7802 */ /* 0x000fe40000000f00 */
[----:B--2---:R-:W-:-:S04]  /*14190*/  IADD3 R12, P0, R12, UR46, RZ ;  /* 0x0000002e0c0c7c10 */ /* 0x004fc8000ff1e0ff */
[----:B-----5:R-:W-:Y:S01]  /*141a0*/  IADD3.X R13, R13, UR39, RZ, P0, !PT ;  /* 0x000000270d0d7c10 */ /* 0x020fe200087fe4ff */
[----:B------:R1:W-:Y:S01]  /*141b0*/  STL [R1+0x200], R12 ;  /* 0x0002000c01007387 */ /* 0x0003e20000100800 */
[----:B------:R-:W-:-:S03]  /*141c0*/  ISETP.GE.U32.AND P0, PT, R12, UR4, PT ;  /* 0x000000040c007c0c */ /* 0x000fc6000bf06070 */
[----:B------:R1:W-:Y:S01]  /*141d0*/  STL [R1+0x204], R13 ;  /* 0x0002040d01007387 */ /* 0x0003e20000100800 */
[----:B------:R-:W-:-:S13]  /*141e0*/  ISETP.GE.U32.AND.EX P0, PT, R13, UR5, PT, P0 ;  /* 0x000000050d007c0c */ /* 0x000fda000bf06100 */
[----:B-1----:R-:W-:Y:S05]  /*141f0*/  @P0 BRA `(.L_x_324) ;  /* 0x0000000400540947 */ /* 0x002fea0003800000 */
[----:B------:R-:W1:Y:S01]  /*14200*/  S2R R7, SR_CTAID.X ;  /* 0x0000000000077919 */ /* 0x000e620000002500 */
[----:B------:R-:W2:Y:S01]  /*14210*/  LDC R15, c[0x0][0x904] ;  /* 0x00024100ff0f7b82 */ /* 0x000ea20000000800 */
[----:B------:R-:W-:Y:S01]  /*14220*/  ULDC UR8, c[0x0][0x150] ;  /* 0x0000540000087ab9 */ /* 0x000fe20000000800 */
[----:B------:R-:W3:Y:S06]  /*14230*/  S2R R2, SR_CTAID.Y ;  /* 0x0000000000027919 */ /* 0x000eec0000002600 */
[----:B------:R-:W4:Y:S08]  /*14240*/  LDC R4, c[0x0][0x144] ;  /* 0x00005100ff047b82 */ /* 0x000f300000000800 */
[----:B------:R-:W5:Y:S08]  /*14250*/  LDC R11, c[0x0][0x148] ;  /* 0x00005200ff0b7b82 */ /* 0x000f700000000800 */
[----:B------:R-:W4:Y:S01]  /*14260*/  LDC.64 R8, c[0x0][0x8d0] ;  /* 0x00023400ff087b82 */ /* 0x000f220000000a00 */
[----:B--2---:R-:W-:-:S02]  /*14270*/  ISETP.NE.AND P2, PT, R15, 0x1, PT ;  /* 0x000000010f00780c */ /* 0x004fc40003f45270 */
[----:B-1----:R-:W-:Y:S02]  /*14280*/  I2FP.F32.U32 R3, R7 ;  /* 0x0000000700037245 */ /* 0x002fe40000201000 */
[----:B---3--:R-:W-:-:S03]  /*14290*/  I2FP.F32.U32 R5, R2 ;  /* 0x0000000200057245 */ /* 0x008fc60000201000 */
[----:B------:R-:W-:Y:S01]  /*142a0*/  FMUL R3, R3, UR8 ;  /* 0x0000000803037c20 */ /* 0x000fe20008400000 */
[----:B------:R-:W-:Y:S02]  /*142b0*/  ULDC UR8, c[0x0][0x154] ;  /* 0x0000550000087ab9 */ /* 0x000fe40000000800 */
[----:B------:R-:W-:-:S03]  /*142c0*/  FMUL R10, R5, UR8 ;  /* 0x00000008050a7c20 */ /* 0x000fc60008400000 */
[----:B------:R-:W1:Y:S01]  /*142d0*/  F2I.U32.TRUNC.NTZ R3, R3 ;  /* 0x0000000300037305 */ /* 0x000e62000020f000 */
[----:B----4-:R-:W-:-:S07]  /*142e0*/  ISETP.NE.U32.AND P0, PT, R8, RZ, PT ;  /* 0x000000ff0800720c */ /* 0x010fce0003f05070 */
[----:B------:R-:W2:Y:S01]  /*142f0*/  F2I.U32.TRUNC.NTZ R10, R10 ;  /* 0x0000000a000a7305 */ /* 0x000ea2000020f000 */
[----:B------:R-:W-:Y:S01]  /*14300*/  ISETP.NE.AND.EX P0, PT, R9, RZ, PT, P0 ;  /* 0x000000ff0900720c */ /* 0x000fe20003f05300 */
[----:B-1----:R-:W-:Y:S02]  /*14310*/  IMAD.MOV R5, RZ, RZ, -R3 ;  /* 0x000000ffff057224 */ /* 0x002fe400078e0a03 */
[----:B------:R-:W-:Y:S02]  /*14320*/  IMAD.MOV.U32 R3, RZ, RZ, R13 ;  /* 0x000000ffff037224 */ /* 0x000fe400078e000d */
[----:B------:R-:W-:Y:S01]  /*14330*/  IMAD R7, R4, R5, R7 ;  /* 0x0000000504077224 */ /* 0x000fe200078e0207 */
[----:B--2---:R-:W-:-:S05]  /*14340*/  IADD3 R4, -R10, RZ, RZ ;  /* 0x000000ff0a047210 */ /* 0x004fca0007ffe1ff */
[----:B-----5:R-:W-:Y:S01]  /*14350*/  @P2 IMAD R7, R11, R4, R2 ;  /* 0x000000040b072224 */ /* 0x020fe200078e0202 */
[----:B------:R-:W-:Y:S01]  /*14360*/  MOV R2, R12 ;  /* 0x0000000c00027202 */ /* 0x000fe20000000f00 */
[----:B------:R-:W1:Y:S01]  /*14370*/  LDC R11, c[0x0][0x8d8] ;  /* 0x00023600ff0b7b82 */ /* 0x000e620000000800 */
[----:B------:R-:W-:Y:S05]  /*14380*/  @!P0 BRA `(.L_x_325) ;  /* 0x0000000000288947 */ /* 0x000fea0003800000 */
[----:B------:R-:W2:Y:S02]  /*14390*/  LDC R2, c[0x0][0x8dc] ;  /* 0x00023700ff027b82 */ /* 0x000ea40000000800 */
[----:B--2---:R-:W-:-:S04]  /*143a0*/  IADD3 R3, P0, R12, R2, RZ ;  /* 0x000000020c037210 */ /* 0x004fc80007f1e0ff */
[----:B------:R-:W-:-:S05]  /*143b0*/  IADD3.X R10, RZ, R13, RZ, P0, !PT ;  /* 0x0000000dff0a7210 */ /* 0x000fca00007fe4ff */
[----:B------:R-:W-:-:S04]  /*143c0*/  IMAD.WIDE.U32 R4, R10, R8, RZ ;  /* 0x000000080a047225 */ /* 0x000fc800078e00ff */
[----:B------:R-:W-:-:S04]  /*143d0*/  IMAD.WIDE.U32 R4, P0, R3, R9, R4 ;  /* 0x0000000903047225 */ /* 0x000fc80007800004 */
[----:B------:R-:W-:-:S04]  /*143e0*/  IMAD.WIDE.U32 R2, R3, R8, RZ ;  /* 0x0000000803027225 */ /* 0x000fc800078e00ff */
[----:B------:R-:W-:Y:S01]  /*143f0*/  IMAD.MOV.U32 R2, RZ, RZ, R5 ;  /* 0x000000ffff027224 */ /* 0x000fe200078e0005 */
[----:B------:R-:W-:Y:S02]  /*14400*/  IADD3 RZ, P1, R3, R4, RZ ;  /* 0x0000000403ff7210 */ /* 0x000fe40007f3e0ff */
[----:B------:R-:W-:-:S03]  /*14410*/  IADD3.X R3, RZ, RZ, RZ, P0, !PT ;  /* 0x000000ffff037210 */ /* 0x000fc600007fe4ff */
[----:B------:R-:W-:-:S08]  /*14420*/  IMAD.WIDE.U32.X R2, R10, R9, R2, P1 ;  /* 0x000000090a027225 */ /* 0x000fd000008e0402 */
.L_x_325:
[----:B------:R-:W2:Y:S01]  /*14430*/  LDC.64 R4, c[0x0][0x8c8] ;  /* 0x00023200ff047b82 */ /* 0x000ea20000000a00 */
[-CC-:B-1----:R-:W-:Y:S02]  /*14440*/  SHF.R.U64 R10, R2, R11.reuse, R3.reuse ;  /* 0x0000000b020a7219 */ /* 0x182fe40000001203 */
[----:B------:R-:W-:Y:S01]  /*14450*/  SHF.R.U32.HI R11, RZ, R11, R3 ;  /* 0x0000000bff0b7219 */ /* 0x000fe20000011603 */
[----:B------:R-:W-:Y:S01]  /*14460*/  IMAD.MOV.U32 R3, RZ, RZ, R13 ;  /* 0x000000ffff037224 */ /* 0x000fe200078e000d */
[----:B------:R-:W-:-:S04]  /*14470*/  IADD3 R9, P0, RZ, -R10, RZ ;  /* 0x8000000aff097210 */ /* 0x000fc80007f1e0ff */
[----:B------:R-:W-:-:S05]  /*14480*/  IADD3.X R11, RZ, ~R11, RZ, P0, !PT ;  /* 0x8000000bff0b7210 */ /* 0x000fca00007fe4ff */
[----:B--2---:R-:W-:-:S04]  /*14490*/  IMAD R2, R11, R4, RZ ;  /* 0x000000040b027224 */ /* 0x004fc800078e02ff */
[C---:B------:R-:W-:Y:S01]  /*144a0*/  IMAD R11, R9.reuse, R5, R2 ;  /* 0x00000005090b7224 */ /* 0x040fe200078e0202 */
[----:B------:R-:W-:Y:S01]  /*144b0*/  MOV R2, R12 ;  /* 0x0000000c00027202 */ /* 0x000fe20000000f00 */
[----:B------:R-:W1:Y:S04]  /*144c0*/  LDC R5, c[0x0][0x900] ;  /* 0x00024000ff057b82 */ /* 0x000e680000000800 */
[----:B------:R-:W-:-:S04]  /*144d0*/  IMAD.WIDE.U32 R2, R9, R4, R2 ;  /* 0x0000000409027225 */ /* 0x000fc800078e0002 */
[----:B------:R-:W2:Y:S01]  /*144e0*/  LDC.64 R8, c[0x0][0x8e8] ;  /* 0x00023a00ff087b82 */ /* 0x000ea20000000a00 */
[----:B------:R-:W-:-:S07]  /*144f0*/  IADD3 R3, R3, R11, RZ ;  /* 0x0000000b03037210 */ /* 0x000fce0007ffe0ff */
[----:B------:R-:W3:Y:S08]  /*14500*/  LDC R12, c[0x0][0x8c0] ;  /* 0x00023000ff0c7b82 */ /* 0x000ef00000000800 */
[----:B------:R-:W4:Y:S01]  /*14510*/  LDC R4, c[0x0][0x8b0] ;  /* 0x00022c00ff047b82 */ /* 0x000f220000000800 */
[----:B--2---:R-:W-:-:S04]  /*14520*/  ISETP.NE.U32.AND P0, PT, R8, RZ, PT ;  /* 0x000000ff0800720c */ /* 0x004fc80003f05070 */
[----:B------:R-:W-:Y:S02]  /*14530*/  ISETP.NE.AND.EX P0, PT, R9, RZ, PT, P0 ;  /* 0x000000ff0900720c */ /* 0x000fe40003f05300 */
[-CC-:B---3--:R-:W-:Y:S02]  /*14540*/  SHF.R.U64 R11, R2, R12.reuse, R3.reuse ;  /* 0x0000000c020b7219 */ /* 0x188fe40000001203 */
[----:B------:R-:W-:-:S04]  /*14550*/  SHF.R.U32.HI R3, RZ, R12, R3 ;  /* 0x0000000cff037219 */ /* 0x000fc80000011603 */
[-CC-:B----4-:R-:W-:Y:S02]  /*14560*/  SHF.R.U64 R12, R11, R4.reuse, R3.reuse ;  /* 0x000000040b0c7219 */ /* 0x190fe40000001203 */
[----:B------:R-:W-:-:S04]  /*14570*/  SHF.R.U32.HI R4, RZ, R4, R3 ;  /* 0x00000004ff047219 */ /* 0x000fc80000011603 */
[-CC-:B-1----:R-:W-:Y:S02]  /*14580*/  SHF.R.U64 R13, R12, R5.reuse, R4.reuse ;  /* 0x000000050c0d7219 */ /* 0x182fe40000001204 */
[----:B------:R-:W-:Y:S02]  /*14590*/  SHF.R.U32.HI R3, RZ, R5, R4 ;  /* 0x00000005ff037219 */ /* 0x000fe40000011604 */
[----:B------:R-:W-:Y:S01]  /*145a0*/  MOV R2, R13 ;  /* 0x0000000d00027202 */ /* 0x000fe20000000f00 */
[----:B------:R-:W-:Y:S06]  /*145b0*/  @!P0 BRA `(.L_x_326) ;  /* 0x0000000000288947 */ /* 0x000fec0003800000 */
[----:B------:R-:W1:Y:S02]  /*145c0*/  LDC R2, c[0x0][0x8f4] ;  /* 0x00023d00ff027b82 */ /* 0x000e640000000800 */
[----:B-1----:R-:W-:-:S05]  /*145d0*/  IADD3 R2, P0, R13, R2, RZ ;  /* 0x000000020d027210 */ /* 0x002fca0007f1e0ff */
[----:B------:R-:W-:-:S04]  /*145e0*/  IMAD.X R15, RZ, RZ, R3, P0 ;  /* 0x000000ffff0f7224 */ /* 0x000fc800000e0603 */
[----:B------:R-:W-:-:S04]  /*145f0*/  IMAD.WIDE.U32 R4, R15, R8, RZ ;  /* 0x000000080f047225 */ /* 0x000fc800078e00ff */
[----:B------:R-:W-:-:S04]  /*14600*/  IMAD.WIDE.U32 R4, P0, R2, R9, R4 ;  /* 0x0000000902047225 */ /* 0x000fc80007800004 */
[----:B------:R-:W-:Y:S01]  /*14610*/  IMAD.WIDE.U32 R2, R2, R8, RZ ;  /* 0x0000000802027225 */ /* 0x000fe200078e00ff */
[----:B------:R-:W-:-:S04]  /*14620*/  MOV R2, R5 ;  /* 0x0000000500027202 */ /* 0x000fc80000000f00 */
[----:B------:R-:W-:Y:S02]  /*14630*/  IADD3 RZ, P1, R3, R4, RZ ;  /* 0x0000000403ff7210 */ /* 0x000fe40007f3e0ff */
[----:B------:R-:W-:-:S03]  /*14640*/  IADD3.X R3, RZ, RZ, RZ, P0, !PT ;  /* 0x000000ffff037210 */ /* 0x000fc600007fe4ff */
[----:B------:R-:W-:-:S08]  /*14650*/  IMAD.WIDE.U32.X R2, R15, R9, R2, P1 ;  /* 0x000000090f027225 */ /* 0x000fd000008e0402 */
.L_x_326:
[----:B------:R-:W1:Y:S01]  /*14660*/  LDC R4, c[0x0][0x8f0] ;  /* 0x00023c00ff047b82 */ /* 0x000e620000000800 */
[----:B------:R-:W-:Y:S02]  /*14670*/  LOP3.LUT R12, R12, R14, RZ, 0xc0, !PT ;  /* 0x0000000e0c0c7212 */ /* 0x000fe400078ec0ff */
[----:B------:R-:W-:-:S05]  /*14680*/  LOP3.LUT R11, R11, R17, RZ, 0xc0, !PT ;  /* 0x000000110b0b7212 */ /* 0x000fca00078ec0ff */
[----:B------:R-:W2:Y:S01]  /*14690*/  LDC R5, c[0x0][0x8e0] ;  /* 0x00023800ff057b82 */ /* 0x000ea20000000800 */
[----:B-1----:R-:W-:-:S07]  /*146a0*/  SHF.R.U64 R3, R2, R4, R3 ;  /* 0x0000000402037219 */ /* 0x002fce0000001203 */
[----:B------:R-:W1:Y:S01]  /*146b0*/  LDC R4, c[0x0][0x8b8] ;  /* 0x00022e00ff047b82 */ /* 0x000e620000000800 */
[----:B------:R-:W-:Y:S02]  /*146c0*/  IMAD.MOV R8, RZ, RZ, -R3 ;  /* 0x000000ffff087224 */ /* 0x000fe400078e0a03 */
[----:B------:R-:W-:Y:S02]  /*146d0*/  IMAD R12, R3, UR21, R12 ;  /* 0x00000015030c7c24 */ /* 0x000fe4000f8e020c */
[----:B--2---:R-:W-:-:S03]  /*146e0*/  IMAD R13, R8, R5, R13 ;  /* 0x00000005080d7224 */ /* 0x004fc600078e020d */
[----:B------:R-:W2:Y:S01]  /*146f0*/  LDC R2, c[0x0][0x8a8] ;  /* 0x00022a00ff027b82 */ /* 0x000ea20000000800 */
[----:B-1----:R-:W-:Y:S02]  /*14700*/  IMAD R4, R12, R4, R7 ;  /* 0x000000040c047224 */ /* 0x002fe400078e0207 */
[----:B--2---:R-:W-:-:S05]  /*14710*/  IMAD R13, R13, R2, R11 ;  /* 0x000000020d0d7224 */ /* 0x004fca00078e020b */
[----:B------:R-:W-:Y:S02]  /*14720*/  SEL R2, R13, R4, !P2 ;  /* 0x000000040d027207 */ /* 0x000fe40005000000 */
[----:B------:R-:W-:Y:S02]  /*14730*/  SEL R3, R4, R13, !P2 ;  /* 0x0000000d04037207 */ /* 0x000fe40005000000 */
[----:B------:R-:W-:-:S07]  /*14740*/  MOV R4, 0x1 ;  /* 0x0000000100047802 */ /* 0x000fce0000000f00 */
.L_x_324:
[----:B------:R-:W-:-:S13]  /*14750*/  LOP3.LUT P0, RZ, R4, 0xff, RZ, 0xc0, !PT ;  /* 0x000000ff04ff7812 */ /* 0x000fda000780c0ff */
[----:B------:R-:W-:Y:S05]  /*14760*/  @P0 BRA `(.L_x_327) ;  /* 0xffffffdc00ec0947 */ /* 0x000fea000383ffff */
.L_x_223:
[----:B------:R-:W-:-:S13]  /*14770*/  ELECT P0, URZ, PT ;  /* 0x00000000003f782f */ /* 0x000fda0003800000 */
[----:B------:R-:W-:Y:S05]  /*14780*/  @!P0 BRA `(.L_x_9) ;  /* 0x0000001000448947 */ /* 0x000fea0003800000 */
[----:B------:R-:W3:Y:S02]  /*14790*/  LDL.LU R4, [R1+0x210] ;  /* 0x0002100001047983 */ /* 0x000ee40000300800 */
[----:B---3--:R-:W-:-:S04]  /*147a0*/  LOP3.LUT R0, R4, 0x2, RZ, 0xfc, !PT ;  /* 0x0000000204007812 */ /* 0x008fc800078efcff */
[----:B------:R-:W-:-:S13]  /*147b0*/  ISETP.NE.AND P1, PT, R0, 0x3, PT ;  /* 0x000000030000780c */ /* 0x000fda0003f25270 */
[----:B------:R-:W-:Y:S05]  /*147c0*/  @!P1 BRA `(.L_x_328) ;  /* 0x0000000000049947 */ /* 0x000fea0003800000 */
[----:B------:R-:W-:Y:S01]  /*147d0*/  BPT.TRAP 0x1 ;  /* 0x000000040000795c */ /* 0x000fe20000300000 */
.L_x_328:
[----:B------:R-:W-:Y:S01]  /*147e0*/  MOV R0, 0x400 ;  /* 0x0000040000007802 */ /* 0x000fe20000000f00 */
[----:B------:R-:W-:Y:S01]  /*147f0*/  IMAD.MOV.U32 R2, RZ, RZ, 0x1 ;  /* 0x00000001ff027424 */ /* 0x000fe200078e00ff */
[----:B------:R-:W-:-:S04]  /*14800*/  MOV R3, UR37 ;  /* 0x0000002500037c02 */ /* 0x000fc80008000f00 */
[----:B------:R-:W-:Y:S02]  /*14810*/  LEA R0, R3, R0, 0x18 ;  /* 0x0000000003007211 */ /* 0x000fe400078ec0ff */
[----:B------:R-:W-:-:S04]  /*14820*/  SHF.L.U32 R3, R2, 0x1f, RZ ;  /* 0x0000001f02037819 */ /* 0x000fc800000006ff */
[----:B------:R-:W3:Y:S02]  /*14830*/  SYNCS.PHASECHK.TRANS64.TRYWAIT P0, [R0+URZ+0x50], R3 ;  /* 0x00005003000075a7 */ /* 0x000ee4000800017f */
[----:B---3--:R-:W-:Y:S05]  /*14840*/  @!P0 BRA `(.L_x_329) ;  /* 0x0000001c00248947 */ /* 0x008fea0003800000 */
.L_x_386:
[----:B------:R-:W-:Y:S05]  /*14850*/  @!P1 BRA `(.L_x_330) ;  /* 0x0000000000049947 */ /* 0x000fea0003800000 */
[----:B------:R-:W-:Y:S01]  /*14860*/  BPT.TRAP 0x1 ;  /* 0x000000040000795c */ /* 0x000fe20000300000 */
.L_x_330:
[----:B------:R-:W4:Y:S02]  /*14870*/  SYNCS.PHASECHK.TRANS64.TRYWAIT P0, [R0+URZ+0x58], R3 ;  /* 0x00005803000075a7 */ /* 0x000f24000800017f */
[----:B----4-:R-:W-:Y:S05]  /*14880*/  @!P0 BRA `(.L_x_331) ;  /* 0x0000001c00288947 */ /* 0x010fea0003800000 */
.L_x_387:
[----:B------:R-:W-:Y:S05]  /*14890*/  @!P1 BRA `(.L_x_332) ;  /* 0x0000000000049947 */ /* 0x000fea0003800000 */
[----:B------:R-:W-:Y:S01]  /*148a0*/  BPT.TRAP 0x1 ;  /* 0x000000040000795c */ /* 0x000fe20000300000 */
.L_x_332:
[----:B------:R-:W1:Y:S02]  /*148b0*/  SYNCS.PHASECHK.TRANS64.TRYWAIT P0, [R0+URZ+0x60], R3 ;  /* 0x00006003000075a7 */ /* 0x000e64000800017f */
[----:B-1----:R-:W-:Y:S05]  /*148c0*/  @!P0 BRA `(.L_x_333) ;  /* 0x0000001c002c8947 */ /* 0x002fea0003800000 */
.L_x_388:
[----:B------:R-:W-:Y:S05]  /*148d0*/  @!P1 BRA `(.L_x_334) ;  /* 0x0000000000049947 */ /* 0x000fea0003800000 */
[----:B------:R-:W-:Y:S01]  /*148e0*/  BPT.TRAP 0x1 ;  /* 0x000000040000795c */ /* 0x000fe20000300000 */
.L_x_334:
[----:B---34-:R-:W-:-:S04]  /*148f0*/  MOV R3, 0x1 ;  /* 0x0000000100037802 */ /* 0x018fc80000000f00 */
[----:B------:R-:W-:-:S07]  /*14900*/  SHF.L.U32 R3, R3, 0x1f, RZ ;  /* 0x0000001f03037819 */ /* 0x000fce00000006ff */
.L_x_335:
[----:B-1----:R1:W3:Y:S02]  /*14910*/  SYNCS.PHASECHK.TRANS64.TRYWAIT P0, [R0+URZ+0x68], R3 ;  /* 0x00006803000075a7 */ /* 0x0022e4000800017f */
[----:B---3--:R-:W-:Y:S05]  /*14920*/  @!P0 NANOSLEEP.SYNCS 0x989680 ;  /* 0x009896800000895d */ /* 0x008fea0003900000 */
[----:B------:R-:W3:Y:S02]  /*14930*/  @!P0 SYNCS.PHASECHK.TRANS64 P0, [R0+URZ+0x68], R3 ;  /* 0x00006803000085a7 */ /* 0x000ee4000800007f */
[----:B---3--:R-:W-:Y:S05]  /*14940*/  @P0 BRA `(.L_x_9) ;  /* 0x0000000c00d40947 */ /* 0x008fea0003800000 */
[----:B------:R-:W-:Y:S05]  /*14950*/  BRA `(.L_x_335) ;  /* 0xfffffffc00ec7947 */ /* 0x000fea000383ffff */
.L_x_218:
[----:B------:R-:W-:Y:S01]  /*14960*/  LOP3.LUT P0, RZ, R11, 0xff, RZ, 0xc0, !PT ;  /* 0x000000ff0bff7812 */ /* 0x000fe2000780c0ff */
[----:B------:R-:W-:Y:S01]  /*14970*/  IMAD.MOV.U32 R6, RZ, RZ, RZ ;  /* 0x000000ffff067224 */ /* 0x000fe200078e00ff */
[----:B------:R-:W-:-:S11]  /*14980*/  MOV R0, 0x1 ;  /* 0x0000000100007802 */ /* 0x000fd60000000f00 */
[----:B------:R-:W-:Y:S05]  /*14990*/  @!P0 BRA `(.L_x_336) ;  /* 0x0000000c002c8947 */ /* 0x000fea0003800000 */
[----:B------:R-:W2:Y:S01]  /*149a0*/  LDL R4, [R1+0x208] ;  /* 0x0002080001047983 */ /* 0x000ea20000100800 */
[----:B------:R-:W1:Y:S01]  /*149b0*/  LDC R0, c[0x0][0x28c] ;  /* 0x0000a300ff007b82 */ /* 0x000e620000000800 */
[----:B------:R-:W-:Y:S01]  /*149c0*/  ULDC UR5, c[0x0][0x900] ;  /* 0x0002400000057ab9 */ /* 0x000fe20000000800 */
[----:B------:R-:W3:Y:S01]  /*149d0*/  S2R R5, SR_TID.X ;  /* 0x0000000000057919 */ /* 0x000ee20000002100 */
[----:B------:R-:W-:Y:S01]  /*149e0*/  UMOV UR6, 0xffffffff ;  /* 0xffffffff00067882 */ /* 0x000fe20000000000 */
[----:B------:R-:W-:Y:S01]  /*149f0*/  BSSY B0, `(.L_x_336) ;  /* 0x00000c5000007945 */ /* 0x000fe20003800000 */
[----:B------:R-:W-:Y:S01]  /*14a00*/  USHF.L.U32 UR6, UR6, UR5, URZ ;  /* 0x0000000506067299 */ /* 0x000fe2000800063f */
[----:B------:R-:W-:Y:S01]  /*14a10*/  MOV R11, 0x1 ;  /* 0x00000001000b7802 */ /* 0x000fe20000000f00 */
[----:B------:R-:W-:Y:S01]  /*14a20*/  ULDC UR4, c[0x0][0x8a8] ;  /* 0x00022a0000047ab9 */ /* 0x000fe20000000800 */
[----:B-1----:R-:W-:Y:S02]  /*14a30*/  IADD3 R0, R0, 0x3f, RZ ;  /* 0x0000003f00007810 */ /* 0x002fe40007ffe0ff */
[----:B---3--:R-:W-:-:S02]  /*14a40*/  LOP3.LUT P2, RZ, R5, 0x7f, RZ, 0xc0, !PT ;  /* 0x0000007f05ff7812 */ /* 0x008fc4000784c0ff */
[----:B------:R-:W-:Y:S02]  /*14a50*/  LOP3.LUT P0, RZ, R5, 0x1f, RZ, 0xc0, !PT ;  /* 0x0000001f05ff7812 */ /* 0x000fe4000780c0ff */
[----:B------:R-:W-:-:S04]  /*14a60*/  SHF.R.S32.HI R5, RZ, 0x1f, R0 ;  /* 0x0000001fff057819 */ /* 0x000fc80000011400 */
[----:B------:R-:W-:-:S04]  /*14a70*/  LEA.HI R5, R5, R0, RZ, 0x6 ;  /* 0x0000000005057211 */ /* 0x000fc800078f30ff */
[----:B------:R-:W-:Y:S01]  /*14a80*/  SHF.R.S32.HI R7, RZ, 0x6, R5 ;  /* 0x00000006ff077819 */ /* 0x000fe20000011405 */
[----:B------:R-:W-:Y:S01]  /*14a90*/  IMAD.MOV.U32 R0, RZ, RZ, 0x1 ;  /* 0x00000001ff007424 */ /* 0x000fe200078e00ff */
[----:B------:R-:W-:Y:S02]  /*14aa0*/  PLOP3.LUT P0, PT, P0, P2, PT, 0x8a, 0x0 ;  /* 0x000000000000781c */ /* 0x000fe40000705172 */
[----:B------:R-:W-:Y:S02]  /*14ab0*/  MOV R6, RZ ;  /* 0x000000ff00067202 */ /* 0x000fe40000000f00 */
[----:B------:R-:W-:Y:S01]  /*14ac0*/  IADD3 R16, R7, 0x1, RZ ;  /* 0x0000000107107810 */ /* 0x000fe20007ffe0ff */
[----:B------:R-:W-:Y:S02]  /*14ad0*/  UIADD3 UR15, UR4, -0x1, URZ ;  /* 0xffffffff040f7890 */ /* 0x000fe4000fffe03f */
[----:B------:R-:W-:Y:S02]  /*14ae0*/  USHF.L.U32 UR17, UR38, UR5, URZ ;  /* 0x0000000526117299 */ /* 0x000fe4000800063f */
[----:B------:R-:W-:Y:S01]  /*14af0*/  ULOP3.LUT UR16, URZ, UR6, URZ, 0x33, !UPT ;  /* 0x000000063f107292 */ /* 0x000fe2000f8e333f */
[----:B------:R-:W-:Y:S01]  /*14b00*/  ULDC.64 UR20, c[0x0][0x198] ;  /* 0x0000660000147ab9 */ /* 0x000fe20000000a00 */
[----:B--2---:R-:W-:-:S10]  /*14b10*/  LOP3.LUT R8, R4, 0x2, RZ, 0xfc, !PT ;  /* 0x0000000204087812 */ /* 0x004fd400078efcff */
.L_x_348:
[----:B------:R-:W-:-:S03]  /*14b20*/  UMOV UR4, 0xffffffff ;  /* 0xffffffff00047882 */ /* 0x000fc60000000000 */
[----:B-1----:R-:W-:Y:S05]  /*14b30*/  BRA.DIV UR4, `(.L_x_337) ;  /* 0x0000001a04a47947 */ /* 0x002fea000b800000 */
[----:B------:R-:W-:-:S13]  /*14b40*/  ELECT P6, URZ, PT ;  /* 0x00000000003f782f */ /* 0x000fda00038c0000 */
.L_x_391:
[----:B------:R-:W1:Y:S01]  /*14b50*/  LDC R4, c[0x0][0x28c] ;  /* 0x0000a300ff047b82 */ /* 0x000e620000000800 */
[----:B------:R-:W-:Y:S01]  /*14b60*/  BSSY B1, `(.L_x_338) ;  /* 0x0000035000017945 */ /* 0x000fe20003800000 */
[----:B-1----:R-:W-:-:S13]  /*14b70*/  ISETP.LT.OR P6, PT, R4, 0x1, !P6 ;  /* 0x000000010400780c */ /* 0x002fda00077c1670 */
[----:B------:R-:W-:Y:S05]  /*14b80*/  @P6 BRA `(.L_x_339) ;  /* 0x0000000000c86947 */ /* 0x000fea0003800000 */
[----:B------:R-:W-:Y:S01]  /*14b90*/  IMAD.SHL.U32 R2, R2, 0x100, RZ ;  /* 0x0000010002027824 */ /* 0x000fe200078e00ff */
[----:B------:R-:W-:Y:S01]  /*14ba0*/  SHF.L.U32 R3, R3, 0x8, RZ ;  /* 0x0000000803037819 */ /* 0x000fe200000006ff */
[----:B------:R-:W-:Y:S01]  /*14bb0*/  IMAD.MOV.U32 R4, RZ, RZ, R16 ;  /* 0x000000ffff047224 */ /* 0x000fe200078e0010 */
[----:B------:R-:W-:Y:S02]  /*14bc0*/  MOV R14, RZ ;  /* 0x000000ff000e7202 */ /* 0x000fe40000000f00 */
[----:B------:R-:W-:Y:S02]  /*14bd0*/  MOV R5, R0 ;  /* 0x0000000000057202 */ /* 0x000fe40000000f00 */
[----:B------:R-:W-:-:S07]  /*14be0*/  MOV R9, R6 ;  /* 0x0000000600097202 */ /* 0x000fce0000000f00 */
.L_x_343:
[----:B-1----:R-:W1:Y:S01]  /*14bf0*/  S2R R13, SR_CgaCtaId ;  /* 0x00000000000d7919 */ /* 0x002e620000008800 */
[----:B------:R-:W-:Y:S02]  /*14c00*/  MOV R12, 0x400 ;  /* 0x00000400000c7802 */ /* 0x000fe40000000f00 */
[----:B------:R-:W-:Y:S02]  /*14c10*/  SHF.L.U32 R18, R5, 0x1f, RZ ;  /* 0x0000001f05127819 */ /* 0x000fe400000006ff */
[----:B-1----:R-:W-:-:S05]  /*14c20*/  LEA R12, R13, R12, 0x18 ;  /* 0x0000000c0d0c7211 */ /* 0x002fca00078ec0ff */
[----:B------:R-:W-:-:S04]  /*14c30*/  IMAD R13, R9, 0x8, R12 ;  /* 0x00000008090d7824 */ /* 0x000fc800078e020c */
[----:B------:R-:W1:Y:S02]  /*14c40*/  SYNCS.PHASECHK.TRANS64.TRYWAIT P1, [R13+URZ+0x18], R18 ;  /* 0x000018120d0075a7 */ /* 0x000e64000802017f */
[----:B-1----:R-:W-:Y:S05]  /*14c50*/  @!P1 BRA `(.L_x_340) ;  /* 0x00000018007c9947 */ /* 0x002fea0003800000 */
.L_x_392:
[----:B-1----:R-:W1:Y:S01]  /*14c60*/  @!P2 LDC R18, c[0x0][0x500] ;  /* 0x00014000ff12ab82 */ /* 0x002e620000000800 */
[----:B------:R-:W-:-:S04]  /*14c70*/  PRMT R15, R8, 0x9910, RZ ;  /* 0x00009910080f7816 */ /* 0x000fc800000000ff */
[----:B------:R-:W-:Y:S01]  /*14c80*/  ISETP.NE.AND P1, PT, R15, 0x2, PT ;  /* 0x000000020f00780c */ /* 0x000fe20003f25270 */
[----:B-1----:R1:W-:-:S12]  /*14c90*/  @!P2 SYNCS.ARRIVE.TRANS64 RZ, [R13+URZ], R18 ;  /* 0x000000120dffa9a7 */ /* 0x0023d8000800003f */
[----:B------:R-:W-:Y:S05]  /*14ca0*/  @P1 BRA `(.L_x_341) ;  /* 0x0000000000041947 */ /* 0x000fea0003800000 */
[----:B------:R-:W-:Y:S01]  /*14cb0*/  BPT.TRAP 0x1 ;  /* 0x000000040000795c */ /* 0x000fe20000300000 */
.L_x_341:
[----:B------:R-:W-:Y:S05]  /*14cc0*/  @P0 BRA `(.L_x_342) ;  /* 0x0000000000040947 */ /* 0x000fea0003800000 */
[----:B------:R-:W-:Y:S01]  /*14cd0*/  BPT.TRAP 0x1 ;  /* 0x000000040000795c */ /* 0x000fe20000300000 */
.L_x_342:
[----:B------:R-:W-:Y:S01]  /*14ce0*/  LEA R12, R9, R12, 0xf ;  /* 0x0000000c090c7211 */ /* 0x000fe200078e78ff */
[----:B------:R-:W-:Y:S01]  /*14cf0*/  VIADD R4, R4, 0xffffffff ;  /* 0xffffffff04047836 */ /* 0x000fe20000000000 */
[----:B------:R-:W-:Y:S01]  /*14d00*/  R2UR UR9, R13 ;  /* 0x000000000d0972ca */ /* 0x000fe200000e0000 */
[----:B------:R-:W-:Y:S01]  /*14d10*/  UIADD3 UR4, UP0, UR20, 0xf0, URZ ;  /* 0x000000f014047890 */ /* 0x000fe2000ff1e03f */
[----:B------:R-:W-:Y:S01]  /*14d20*/  R2UR UR8, R12 ;  /* 0x000000000c0872ca */ /* 0x000fe200000e0000 */
[----:B------:R-:W-:Y:S01]  /*14d30*/  UIADD3 UR22, UP1, UR20, 0x1f0, URZ ;  /* 0x000001f014167890 */ /* 0x000fe2000ff3e03f */
[----:B------:R-:W-:Y:S01]  /*14d40*/  R2UR UR11, R3 ;  /* 0x00000000030b72ca */ /* 0x000fe200000e0000 */
[----:B------:R-:W-:Y:S01]  /*14d50*/  UIADD3.X UR5, URZ, UR21, URZ, UP0, !UPT ;  /* 0x000000153f057290 */ /* 0x000fe200087fe43f */
[----:B------:R-:W-:Y:S01]  /*14d60*/  R2UR UR10, R14 ;  /* 0x000000000e0a72ca */ /* 0x000fe200000e0000 */
[----:B------:R-:W-:Y:S01]  /*14d70*/  UIADD3.X UR23, URZ, UR21, URZ, UP1, !UPT ;  /* 0x000000153f177290 */ /* 0x000fe20008ffe43f */
[----:B------:R-:W-:Y:S01]  /*14d80*/  R2UR UR12, R10 ;  /* 0x000000000a0c72ca */ /* 0x000fe200000e0000 */
[----:B------:R-:W-:Y:S01]  /*14d90*/  UMOV UR6, 0x0 ;  /* 0x0000000000067882 */ /* 0x000fe20000000000 */
[----:B------:R-:W-:Y:S01]  /*14da0*/  R2UR UR18, R2 ;  /* 0x00000000021272ca */ /* 0x000fe200000e0000 */
[----:B------:R-:W-:Y:S01]  /*14db0*/  UMOV UR7, 0x10000000 ;  /* 0x1000000000077882 */ /* 0x000fe20000000000 */
[----:B------:R-:W-:-:S02]  /*14dc0*/  ISETP.GT.AND P3, PT, R4, 0x1, PT ;  /* 0x000000010400780c */ /* 0x000fc40003f64270 */
[----:B------:R-:W-:Y:S01]  /*14dd0*/  IADD3 R9, R9, 0x1, RZ ;  /* 0x0000000109097810 */ /* 0x000fe20007ffe0ff */
[----:B------:R-:W-:Y:S01]  /*14de0*/  UIADD3 UR13, UR8, 0x8400, URZ ;  /* 0x00008400080d7890 */ /* 0x000fe2000fffe03f */
[----:B------:R-:W-:Y:S01]  /*14df0*/  IADD3 R14, R14, 0x40, RZ ;  /* 0x000000400e0e7810 */ /* 0x000fe20007ffe0ff */
[----:B------:R-:W-:Y:S01]  /*14e00*/  UIADD3 UR14, UR8, 0x20400, URZ ;  /* 0x00020400080e7890 */ /* 0x000fe2000fffe03f */
[----:B------:R-:W-:-:S04]  /*14e10*/  ISETP.NE.AND P1, PT, R9, 0x3, PT ;  /* 0x000000030900780c */ /* 0x000fc80003f25270 */
[----:B------:R-:W-:Y:S01]  /*14e20*/  UMOV UR8, UR13 ;  /* 0x0000000d00087c82 */ /* 0x000fe20008000000 */
[----:B------:R-:W-:Y:S01]  /*14e30*/  SEL R12, RZ, 0x1, P1 ;  /* 0x00000001ff0c7807 */ /* 0x000fe20000800000 */
[----:B------:R2:W-:Y:S01]  /*14e40*/  UTMALDG.3D [UR8], [UR4], desc[UR6] ;  /* 0x00000608040075b4 */ /* 0x0005e20008011000 */
[----:B------:R-:W-:Y:S02]  /*14e50*/  SEL R9, R9, RZ, P1 ;  /* 0x000000ff09097207 */ /* 0x000fe40000800000 */
[----:B------:R-:W-:Y:S01]  /*14e60*/  LOP3.LUT R5, R5, R12, RZ, 0x3c, !PT ;  /* 0x0000000c05057212 */ /* 0x000fe200078e3cff */
[----:B--2---:R-:W-:Y:S01]  /*14e70*/  UMOV UR8, UR14 ;  /* 0x0000000e00087c82 */ /* 0x004fe20008000000 */
[----:B------:R-:W-:Y:S02]  /*14e80*/  UMOV UR11, UR18 ;  /* 0x00000012000b7c82 */ /* 0x000fe40008000000 */
[----:B------:R2:W-:Y:S02]  /*14e90*/  UTMALDG.3D [UR8], [UR22], desc[UR6] ;  /* 0x00000608160075b4 */ /* 0x0005e40008011000 */
[----:B--2---:R-:W-:Y:S05]  /*14ea0*/  @P3 BRA `(.L_x_343) ;  /* 0xfffffffc00503947 */ /* 0x004fea000383ffff */
.L_x_339:
[----:B------:R-:W-:Y:S05]  /*14eb0*/  BSYNC B1 ;  /* 0x0000000000017941 */ /* 0x000fea0003800000 */
.L_x_338:
[----:B------:R-:W2:Y:S01]  /*14ec0*/  LDL.LU R15, [R1+0x204] ;  /* 0x00020400010f7983 */ /* 0x000ea20000300800 */
[----:B------:R-:W-:Y:S01]  /*14ed0*/  LOP3.LUT P1, RZ, R11, 0xff, RZ, 0xc0, !PT ;  /* 0x000000ff0bff7812 */ /* 0x000fe2000782c0ff */
[----:B------:R-:W-:Y:S02]  /*14ee0*/  ULDC.64 UR4, c[0x0][0x8f8] ;  /* 0x00023e0000047ab9 */ /* 0x000fe40000000a00 */
[----:B------:R-:W3:Y:S01]  /*14ef0*/  LDL.LU R12, [R1+0x200] ;  /* 0x00020000010c7983 */ /* 0x000ee20000300800 */
[C---:B------:R-:W-:Y:S01]  /*14f00*/  IADD3 R6, R7.reuse, R6, RZ ;  /* 0x0000000607067210 */ /* 0x040fe20007ffe0ff */
[----:B------:R-:W-:Y:S01]  /*14f10*/  BSSY B1, `(.L_x_344) ;  /* 0x0000070000017945 */ /* 0x000fe20003800000 */
[----:B------:R-:W-:Y:S02]  /*14f20*/  ISETP.GE.U32.AND P3, PT, R7, 0x3, PT ;  /* 0x000000030700780c */ /* 0x000fe40003f66070 */
[----:B------:R-:W-:Y:S02]  /*14f30*/  MOV R10, 0xffffffff ;  /* 0xffffffff000a7802 */ /* 0x000fe40000000f00 */
[----:B------:R-:W-:-:S02]  /*14f40*/  PRMT R4, RZ, 0x7610, R4 ;  /* 0x00007610ff047816 */ /* 0x000fc40000000004 */
[----:B------:R-:W-:Y:S01]  /*14f50*/  PRMT R11, RZ, 0x7610, R11 ;  /* 0x00007610ff0b7816 */ /* 0x000fe2000000000b */
[----:B------:R-:W4:Y:S01]  /*14f60*/  @P1 S2R R3, SR_CgaCtaId ;  /* 0x0000000000031919 */ /* 0x000f220000008800 */
[----:B------:R-:W-:-:S04]  /*14f70*/  @P1 MOV R2, 0x400 ;  /* 0x0000040000021802 */ /* 0x000fc80000000f00 */
[----:B----4-:R-:W-:-:S04]  /*14f80*/  @P1 LEA R2, R3, R2, 0x18 ;  /* 0x0000000203021211 */ /* 0x010fc800078ec0ff */
[----:B------:R4:W-:Y:S01]  /*14f90*/  @P1 SYNCS.ARRIVE.TRANS64.A1T0 RZ, [R2+URZ+0x78], RZ ;  /* 0x000078ff02ff19a7 */ /* 0x0009e2000810003f */
[----:B------:R-:W-:-:S04]  /*14fa0*/  ISETP.GT.U32.AND P1, PT, R6, 0x2, PT ;  /* 0x000000020600780c */ /* 0x000fc80003f24070 */
[----:B------:R-:W-:Y:S01]  /*14fb0*/  ISETP.LT.U32.AND P1, PT, R7, 0x3, P1 ;  /* 0x000000030700780c */ /* 0x000fe20000f21070 */
[----:B----4-:R-:W-:Y:S01]  /*14fc0*/  IMAD.WIDE.U32 R2, R6, -0x55555555, RZ ;  /* 0xaaaaaaab06027825 */ /* 0x010fe200078e00ff */
[----:B------:R-:W-:-:S04]  /*14fd0*/  MOV R2, 0xffffffff ;  /* 0xffffffff00027802 */ /* 0x000fc80000000f00 */
[----:B------:R-:W-:Y:S02]  /*14fe0*/  SHF.R.U32.HI R5, RZ, 0x1, R3 ;  /* 0x00000001ff057819 */ /* 0x000fe40000011603 */
[----:B------:R-:W-:-:S03]  /*14ff0*/  SEL R3, RZ, 0x1, !P1 ;  /* 0x00000001ff037807 */ /* 0x000fc60004800000 */
[----:B------:R-:W-:Y:S01]  /*15000*/  IMAD R6, R5, -0x3, R6 ;  /* 0xfffffffd05067824 */ /* 0x000fe200078e0206 */
[----:B------:R-:W-:Y:S01]  /*15010*/  LOP3.LUT R0, R0, R3, RZ, 0x3c, !PT ;  /* 0x0000000300007212 */ /* 0x000fe200078e3cff */
[----:B------:R-:W-:-:S03]  /*15020*/  IMAD.MOV.U32 R3, RZ, RZ, -0x1 ;  /* 0xffffffffff037424 */ /* 0x000fc600078e00ff */
[----:B------:R-:W-:Y:S02]  /*15030*/  @P3 LOP3.LUT R0, R0, 0x1, R5, 0x78, !PT ;  /* 0x0000000100003812 */ /* 0x000fe400078e7805 */
        /* <DEDUP_REMOVED lines=8> */
[----:B------:R-:W3:Y:S01]  /*150c0*/  LDC R17, c[0x0][0x904] ;  /* 0x00024100ff117b82 */ /* 0x000ee20000000800 */
[----:B------:R-:W-:Y:S01]  /*150d0*/  ULDC UR4, c[0x0][0x150] ;  /* 0x0000540000047ab9 */ /* 0x000fe20000000800 */
[----:B------:R-:W-:Y:S01]  /*150e0*/  ULDC UR7, c[0x0][0x8d8] ;  /* 0x0002360000077ab9 */ /* 0x000fe20000000800 */
[----:B------:R-:W4:Y:S05]  /*150f0*/  S2R R2, SR_CTAID.Y ;  /* 0x0000000000027919 */ /* 0x000f2a0000002600 */
[----:B------:R-:W5:Y:S08]  /*15100*/  LDC R4, c[0x0][0x144] ;  /* 0x00005100ff047b82 */ /* 0x000f700000000800 */
[----:B-1----:R-:W1:Y:S01]  /*15110*/  LDC R13, c[0x0][0x148] ;  /* 0x00005200ff0d7b82 */ /* 0x002e620000000800 */
[----:B---3--:R-:W-:-:S02]  /*15120*/  ISETP.NE.AND P4, PT, R17, 0x1, PT ;  /* 0x000000011100780c */ /* 0x008fc40003f85270 */
[----:B--2---:R-:W-:Y:S02]  /*15130*/  I2FP.F32.U32 R3, R9 ;  /* 0x0000000900037245 */ /* 0x004fe40000201000 */
[----:B----4-:R-:W-:-:S03]  /*15140*/  I2FP.F32.U32 R5, R2 ;  /* 0x0000000200057245 */ /* 0x010fc60000201000 */
[----:B------:R-:W-:Y:S01]  /*15150*/  FMUL R3, R3, UR4 ;  /* 0x0000000403037c20 */ /* 0x000fe20008400000 */
[----:B------:R-:W-:Y:S02]  /*15160*/  ULDC UR4, c[0x0][0x154] ;  /* 0x0000550000047ab9 */ /* 0x000fe40000000800 */
[----:B------:R-:W-:Y:S01]  /*15170*/  FMUL R10, R5, UR4 ;  /* 0x00000004050a7c20 */ /* 0x000fe20008400000 */
[----:B------:R-:W-:Y:S02]  /*15180*/  ULDC.64 UR4, c[0x0][0x8d0] ;  /* 0x0002340000047ab9 */ /* 0x000fe40000000a00 */
[----:B------:R-:W2:Y:S01]  /*15190*/  F2I.U32.TRUNC.NTZ R3, R3 ;  /* 0x0000000300037305 */ /* 0x000ea2000020f000 */
[----:B------:R-:W-:-:S04]  /*151a0*/  ISETP.NE.U32.AND P1, PT, RZ, UR4, PT ;  /* 0x00000004ff007c0c */ /* 0x000fc8000bf25070 */
[----:B------:R-:W-:-:S03]  /*151b0*/  ISETP.NE.AND.EX P1, PT, RZ, UR5, PT, P1 ;  /* 0x00000005ff007c0c */ /* 0x000fc6000bf25310 */
[----:B------:R-:W3:Y:S01]  /*151c0*/  F2I.U32.TRUNC.NTZ R10, R10 ;  /* 0x0000000a000a7305 */ /* 0x000ee2000020f000 */
[----:B--2---:R-:W-:Y:S02]  /*151d0*/  IMAD.MOV R5, RZ, RZ, -R3 ;  /* 0x000000ffff057224 */ /* 0x004fe400078e0a03 */
[----:B------:R-:W-:Y:S02]  /*151e0*/  IMAD.MOV.U32 R3, RZ, RZ, R15 ;  /* 0x000000ffff037224 */ /* 0x000fe400078e000f */
[----:B-----5:R-:W-:Y:S01]  /*151f0*/  IMAD R9, R4, R5, R9 ;  /* 0x0000000504097224 */ /* 0x020fe200078e0209 */
[----:B---3--:R-:W-:-:S05]  /*15200*/  IADD3 R4, -R10, RZ, RZ ;  /* 0x000000ff0a047210 */ /* 0x008fca0007ffe1ff */
[----:B-1----:R-:W-:Y:S01]  /*15210*/  @P4 IMAD R9, R13, R4, R2 ;  /* 0x000000040d094224 */ /* 0x002fe200078e0202 */
[----:B------:R-:W-:Y:S01]  /*15220*/  MOV R2, R12 ;  /* 0x0000000c00027202 */ /* 0x000fe20000000f00 */
[----:B------:R-:W-:Y:S06]  /*15230*/  @!P1 BRA `(.L_x_346) ;  /* 0x0000000000289947 */ /* 0x000fec0003800000 */
[----:B------:R-:W-:Y:S02]  /*15240*/  ULDC UR6, c[0x0][0x8dc] ;  /* 0x0002370000067ab9 */ /* 0x000fe40000000800 */
[----:B------:R-:W-:-:S04]  /*15250*/  IADD3 R3, P1, R12, UR6, RZ ;  /* 0x000000060c037c10 */ /* 0x000fc8000ff3e0ff */
[----:B------:R-:W-:-:S05]  /*15260*/  IADD3.X R13, RZ, R15, RZ, P1, !PT ;  /* 0x0000000fff0d7210 */ /* 0x000fca0000ffe4ff */
[----:B------:R-:W-:-:S04]  /*15270*/  IMAD.WIDE.U32 R4, R13, UR4, RZ ;  /* 0x000000040d047c25 */ /* 0x000fc8000f8e00ff */
[----:B------:R-:W-:-:S04]  /*15280*/  IMAD.WIDE.U32 R4, P1, R3, UR5, R4 ;  /* 0x0000000503047c25 */ /* 0x000fc8000f820004 */
[----:B------:R-:W-:-:S04]  /*15290*/  IMAD.WIDE.U32 R2, R3, UR4, RZ ;  /* 0x0000000403027c25 */ /* 0x000fc8000f8e00ff */
[----:B------:R-:W-:Y:S01]  /*152a0*/  IMAD.MOV.U32 R2, RZ, RZ, R5 ;  /* 0x000000ffff027224 */ /* 0x000fe200078e0005 */
[----:B------:R-:W-:Y:S02]  /*152b0*/  IADD3 RZ, P3, R3, R4, RZ ;  /* 0x0000000403ff7210 */ /* 0x000fe40007f7e0ff */
[----:B------:R-:W-:-:S03]  /*152c0*/  IADD3.X R3, RZ, RZ, RZ, P1, !PT ;  /* 0x000000ffff037210 */ /* 0x000fc60000ffe4ff */
[----:B------:R-:W-:-:S08]  /*152d0*/  IMAD.WIDE.U32.X R2, R13, UR5, R2, P3 ;  /* 0x000000050d027c25 */ /* 0x000fd000098e0402 */
.L_x_346:
[--C-:B------:R-:W-:Y:S01]  /*152e0*/  SHF.R.U64 R10, R2, UR7, R3.reuse ;  /* 0x00000007020a7c19 */ /* 0x100fe20008001203 */
[----:B------:R-:W-:Y:S01]  /*152f0*/  ULDC.64 UR4, c[0x0][0x8c8] ;  /* 0x0002320000047ab9 */ /* 0x000fe20000000a00 */
[----:B------:R-:W-:Y:S01]  /*15300*/  SHF.R.U32.HI R2, RZ, UR7, R3 ;  /* 0x00000007ff027c19 */ /* 0x000fe20008011603 */
[----:B------:R-:W-:Y:S01]  /*15310*/  IMAD.MOV.U32 R3, RZ, RZ, R15 ;  /* 0x000000ffff037224 */ /* 0x000fe200078e000f */
[----:B------:R-:W-:Y:S01]  /*15320*/  IADD3 R13, P1, RZ, -R10, RZ ;  /* 0x8000000aff0d7210 */ /* 0x000fe20007f3e0ff */
[----:B------:R-:W-:-:S03]  /*15330*/  ULDC.64 UR6, c[0x0][0x8e8] ;  /* 0x00023a0000067ab9 */ /* 0x000fc60000000a00 */
[----:B------:R-:W-:Y:S02]  /*15340*/  IADD3.X R2, RZ, ~R2, RZ, P1, !PT ;  /* 0x80000002ff027210 */ /* 0x000fe40000ffe4ff */
[----:B------:R-:W-:-:S03]  /*15350*/  ISETP.NE.U32.AND P1, PT, RZ, UR6, PT ;  /* 0x00000006ff007c0c */ /* 0x000fc6000bf25070 */
[----:B------:R-:W-:Y:S01]  /*15360*/  IMAD R2, R2, UR4, RZ ;  /* 0x0000000402027c24 */ /* 0x000fe2000f8e02ff */
[----:B------:R-:W-:-:S03]  /*15370*/  ISETP.NE.AND.EX P1, PT, RZ, UR7, PT, P1 ;  /* 0x00000007ff007c0c */ /* 0x000fc6000bf25310 */
[----:B------:R-:W-:Y:S01]  /*15380*/  IMAD R5, R13, UR5, R2 ;  /* 0x000000050d057c24 */ /* 0x000fe2000f8e0202 */
[----:B------:R-:W-:-:S05]  /*15390*/  MOV R2, R12 ;  /* 0x0000000c00027202 */ /* 0x000fca0000000f00 */
[----:B------:R-:W-:Y:S01]  /*153a0*/  IMAD.WIDE.U32 R2, R13, UR4, R2 ;  /* 0x000000040d027c25 */ /* 0x000fe2000f8e0002 */
[----:B------:R-:W-:-:S04]  /*153b0*/  ULDC UR4, c[0x0][0x8c0] ;  /* 0x0002300000047ab9 */ /* 0x000fc80000000800 */
[----:B------:R-:W-:-:S04]  /*153c0*/  IADD3 R3, R3, R5, RZ ;  /* 0x0000000503037210 */ /* 0x000fc80007ffe0ff */
[--C-:B------:R-:W-:Y:S02]  /*153d0*/  SHF.R.U64 R12, R2, UR4, R3.reuse ;  /* 0x00000004020c7c19 */ /* 0x100fe40008001203 */
[----:B------:R-:W-:Y:S01]  /*153e0*/  SHF.R.U32.HI R3, RZ, UR4, R3 ;  /* 0x00000004ff037c19 */ /* 0x000fe20008011603 */
[----:B------:R-:W-:-:S03]  /*153f0*/  ULDC UR4, c[0x0][0x8b0] ;  /* 0x00022c0000047ab9 */ /* 0x000fc60000000800 */
[--C-:B------:R-:W-:Y:S02]  /*15400*/  SHF.R.U32.HI R2, RZ, UR4, R3.reuse ;  /* 0x00000004ff027c19 */ /* 0x100fe40008011603 */
[----:B------:R-:W-:Y:S01]  /*15410*/  SHF.R.U64 R13, R12, UR4, R3 ;  /* 0x000000040c0d7c19 */ /* 0x000fe20008001203 */
[----:B------:R-:W-:Y:S02]  /*15420*/  ULDC UR4, c[0x0][0x900] ;  /* 0x0002400000047ab9 */ /* 0x000fe40000000800 */
[--C-:B------:R-:W-:Y:S02]  /*15430*/  SHF.R.U32.HI R15, RZ, UR4, R2.reuse ;  /* 0x00000004ff0f7c19 */ /* 0x100fe40008011602 */
[----:B------:R-:W-:-:S03]  /*15440*/  SHF.R.U64 R14, R13, UR4, R2 ;  /* 0x000000040d0e7c19 */ /* 0x000fc60008001202 */
[----:B------:R-:W-:Y:S01]  /*15450*/  IMAD.MOV.U32 R3, RZ, RZ, R15 ;  /* 0x000000ffff037224 */ /* 0x000fe200078e000f */
        /* <DEDUP_REMOVED lines=12> */
.L_x_347:
[----:B------:R-:W-:Y:S01]  /*15520*/  ULDC UR4, c[0x0][0x8f0] ;  /* 0x00023c0000047ab9 */ /* 0x000fe20000000800 */
[----:B------:R-:W-:Y:S02]  /*15530*/  LOP3.LUT R13, R13, UR16, RZ, 0xc0, !PT ;  /* 0x000000100d0d7c12 */ /* 0x000fe4000f8ec0ff */
[----:B------:R-:W-:Y:S01]  /*15540*/  SHF.R.U64 R2, R2, UR4, R3 ;  /* 0x0000000402027c19 */ /* 0x000fe20008001203 */
[----:B------:R-:W-:-:S03]  /*15550*/  ULDC UR4, c[0x0][0x8e0] ;  /* 0x0002380000047ab9 */ /* 0x000fc60000000800 */
[C---:B------:R-:W-:Y:S01]  /*15560*/  IADD3 R3, -R2.reuse, RZ, RZ ;  /* 0x000000ff02037210 */ /* 0x040fe20007ffe1ff */
[----:B------:R-:W-:-:S04]  /*15570*/  IMAD R4, R2, UR17, R13 ;  /* 0x0000001102047c24 */ /* 0x000fc8000f8e020d */
[----:B------:R-:W-:Y:S01]  /*15580*/  IMAD R14, R3, UR4, R14 ;  /* 0x00000004030e7c24 */ /* 0x000fe2000f8e020e */
[----:B------:R-:W-:Y:S01]  /*15590*/  ULDC UR4, c[0x0][0x8b8] ;  /* 0x00022e0000047ab9 */ /* 0x000fe20000000800 */
[----:B------:R-:W-:Y:S01]  /*155a0*/  LOP3.LUT R3, R12, UR15, RZ, 0xc0, !PT ;  /* 0x0000000f0c037c12 */ /* 0x000fe2000f8ec0ff */
[----:B------:R-:W-:Y:S01]  /*155b0*/  IMAD R9, R4, UR4, R9 ;  /* 0x0000000404097c24 */ /* 0x000fe2000f8e0209 */
[----:B------:R-:W-:Y:S01]  /*155c0*/  ULDC UR4, c[0x0][0x8a8] ;  /* 0x00022a0000047ab9 */ /* 0x000fe20000000800 */
[----:B------:R-:W-:Y:S02]  /*155d0*/  MOV R4, 0x1 ;  /* 0x0000000100047802 */ /* 0x000fe40000000f00 */
[----:B------:R-:W-:-:S05]  /*155e0*/  IMAD R14, R14, UR4, R3 ;  /* 0x000000040e0e7c24 */ /* 0x000fca000f8e0203 */
[----:B------:R-:W-:Y:S02]  /*155f0*/  SEL R2, R14, R9, !P4 ;  /* 0x000000090e027207 */ /* 0x000fe40006000000 */
[----:B------:R-:W-:-:S07]  /*15600*/  SEL R3, R9, R14, !P4 ;  /* 0x0000000e09037207 */ /* 0x000fce0006000000 */
.L_x_345:
[----:B------:R-:W-:Y:S05]  /*15610*/  BSYNC B1 ;  /* 0x0000000000017941 */ /* 0x000fea0003800000 */
.L_x_344:
[----:B------:R-:W-:-:S13]  /*15620*/  LOP3.LUT P1, RZ, R4, 0xff, RZ, 0xc0, !PT ;  /* 0x000000ff04ff7812 */ /* 0x000fda000782c0ff */
[----:B------:R-:W-:Y:S05]  /*15630*/  @P1 BRA `(.L_x_348) ;  /* 0xfffffff400381947 */ /* 0x000fea000383ffff */
[----:B------:R-:W-:Y:S05]  /*15640*/  BSYNC B0 ;  /* 0x0000000000007941 */ /* 0x000fea0003800000 */
.L_x_336:
[----:B------:R-:W-:-:S03]  /*15650*/  UMOV UR4, 0xffffffff ;  /* 0xffffffff00047882 */ /* 0x000fc60000000000 */
[----:B------:R-:W-:Y:S05]  /*15660*/  BRA.DIV UR4, `(.L_x_349) ;  /* 0x00000012040c7947 */ /* 0x000fea000b800000 */
[----:B------:R-:W-:-:S13]  /*15670*/  ELECT P6, URZ, PT ;  /* 0x00000000003f782f */ /* 0x000fda00038c0000 */
.L_x_395:
[----:B------:R-:W-:Y:S05]  /*15680*/  @!P6 BRA `(.L_x_9) ;  /* 0x000000000084e947 */ /* 0x000fea0003800000 */
[----:B------:R-:W2:Y:S02]  /*15690*/  LDL.LU R2, [R1+0x208] ;  /* 0x0002080001027983 */ /* 0x000ea40000300800 */
[----:B--2---:R-:W-:-:S04]  /*156a0*/  LOP3.LUT R2, R2, 0x2, RZ, 0xfc, !PT ;  /* 0x0000000202027812 */ /* 0x004fc800078efcff */
[----:B------:R-:W-:-:S13]  /*156b0*/  ISETP.NE.AND P0, PT, R2, 0x3, PT ;  /* 0x000000030200780c */ /* 0x000fda0003f05270 */
[----:B------:R-:W-:Y:S05]  /*156c0*/  @!P0 BRA `(.L_x_350) ;  /* 0x0000000000048947 */ /* 0x000fea0003800000 */
[----:B------:R-:W-:Y:S01]  /*156d0*/  BPT.TRAP 0x1 ;  /* 0x000000040000795c */ /* 0x000fe20000300000 */
.L_x_350:
[----:B------:R-:W2:Y:S01]  /*156e0*/  S2R R3, SR_CgaCtaId ;  /* 0x0000000000037919 */ /* 0x000ea20000008800 */
[----:B------:R-:W-:-:S04]  /*156f0*/  MOV R2, 0x400 ;  /* 0x0000040000027802 */ /* 0x000fc80000000f00 */
[----:B--2---:R-:W-:Y:S02]  /*15700*/  LEA R3, R3, R2, 0x18 ;  /* 0x0000000203037211 */ /* 0x004fe400078ec0ff */
[----:B------:R-:W-:-:S03]  /*15710*/  SHF.L.U32 R2, R0, 0x1f, RZ ;  /* 0x0000001f00027819 */ /* 0x000fc600000006ff */
[----:B------:R-:W-:-:S05]  /*15720*/  VIADD R3, R3, 0x18 ;  /* 0x0000001803037836 */ /* 0x000fca0000000000 */
[----:B------:R-:W-:-:S04]  /*15730*/  LEA R5, R6, R3, 0x3 ;  /* 0x0000000306057211 */ /* 0x000fc800078e18ff */
[----:B------:R-:W2:Y:S02]  /*15740*/  SYNCS.PHASECHK.TRANS64.TRYWAIT P0, [R5+URZ], R2 ;  /* 0x00000002050075a7 */ /* 0x000ea4000800017f */
[----:B--2---:R-:W-:Y:S05]  /*15750*/  @!P0 BRA `(.L_x_351) ;  /* 0x0000000c00f08947 */ /* 0x004fea0003800000 */
.L_x_396:
[----:B------:R-:W-:-:S04]  /*15760*/  IADD3 R6, R6, 0x1, RZ ;  /* 0x0000000106067810 */ /* 0x000fc80007ffe0ff */
[----:B------:R-:W-:-:S04]  /*15770*/  ISETP.NE.AND P0, PT, R6, 0x3, PT ;  /* 0x000000030600780c */ /* 0x000fc80003f05270 */
[----:B--2---:R-:W-:Y:S02]  /*15780*/  SEL R5, RZ, 0x1, P0 ;  /* 0x00000001ff057807 */ /* 0x004fe40000000000 */
[----:B------:R-:W-:Y:S02]  /*15790*/  SEL R6, R6, RZ, P0 ;  /* 0x000000ff06067207 */ /* 0x000fe40000000000 */
[----:B------:R-:W-:-:S03]  /*157a0*/  LOP3.LUT R5, R0, R5, RZ, 0x3c, !PT ;  /* 0x0000000500057212 */ /* 0x000fc600078e3cff */
[----:B------:R-:W-:Y:S01]  /*157b0*/  IMAD R7, R6, 0x8, R3 ;  /* 0x0000000806077824 */ /* 0x000fe200078e0203 */
[----:B------:R-:W-:-:S04]  /*157c0*/  SHF.L.U32 R0, R5, 0x1f, RZ ;  /* 0x0000001f05007819 */ /* 0x000fc800000006ff */
[----:B------:R-:W2:Y:S02]  /*157d0*/  SYNCS.PHASECHK.TRANS64.TRYWAIT P0, [R7+URZ], R0 ;  /* 0x00000000070075a7 */ /* 0x000ea4000800017f */
[----:B--2---:R-:W-:Y:S05]  /*157e0*/  @!P0 BRA `(.L_x_352) ;  /* 0x0000000c00e08947 */ /* 0x004fea0003800000 */
.L_x_397:
[----:B--2---:R-:W-:-:S04]  /*157f0*/  IADD3 R0, R6, 0x1, RZ ;  /* 0x0000000106007810 */ /* 0x004fc80007ffe0ff */
[----:B------:R-:W-:-:S04]  /*15800*/  ISETP.NE.AND P0, PT, R0, 0x3, PT ;  /* 0x000000030000780c */ /* 0x000fc80003f05270 */
[----:B------:R-:W-:Y:S02]  /*15810*/  SEL R2, RZ, 0x1, P0 ;  /* 0x00000001ff027807 */ /* 0x000fe40000000000 */
[----:B------:R-:W-:Y:S02]  /*15820*/  SEL R0, R0, RZ, P0 ;  /* 0x000000ff00007207 */ /* 0x000fe40000000000 */
[----:B------:R-:W-:Y:S02]  /*15830*/  LOP3.LUT R2, R5, R2, RZ, 0x3c, !PT ;  /* 0x0000000205027212 */ /* 0x000fe400078e3cff */
[----:B------:R-:W-:Y:S02]  /*15840*/  LEA R3, R0, R3, 0x3 ;  /* 0x0000000300037211 */ /* 0x000fe400078e18ff */
[----:B------:R-:W-:-:S07]  /*15850*/  SHF.L.U32 R0, R2, 0x1f, RZ ;  /* 0x0000001f02007819 */ /* 0x000fce00000006ff */
.L_x_353:
[----:B--2---:R2:W3:Y:S02]  /*15860*/  SYNCS.PHASECHK.TRANS64.TRYWAIT P0, [R3+URZ], R0 ;  /* 0x00000000030075a7 */ /* 0x0044e4000800017f */
[----:B---3--:R-:W-:Y:S05]  /*15870*/  @!P0 NANOSLEEP.SYNCS 0x989680 ;  /* 0x009896800000895d */ /* 0x008fea0003900000 */
[----:B------:R-:W3:Y:S02]  /*15880*/  @!P0 SYNCS.PHASECHK.TRANS64 P0, [R3+URZ], R0 ;  /* 0x00000000030085a7 */ /* 0x000ee4000800007f */
[----:B---3--:R-:W-:Y:S05]  /*15890*/  @!P0 BRA `(.L_x_353) ;  /* 0xfffffffc00f08947 */ /* 0x008fea000383ffff */
.L_x_9:
[----:B------:R-:W-:Y:S05]  /*158a0*/  BSYNC B6 ;  /* 0x0000000000067941 */ /* 0x000fea0003800000 */
.L_x_7:
[----:B------:R-:W-:Y:S05]  /*158b0*/  EXIT ;  /* 0x000000000000794d */ /* 0x000fea0003800000 */
.L_x_22:
[----:B---3--:R3:W4:Y:S02]  /*158c0*/  SYNCS.PHASECHK.TRANS64.TRYWAIT P1, [R3+URZ], R0 ;  /* 0x00000000030075a7 */ /* 0x008724000802017f */
[----:B----4-:R-:W-:Y:S05]  /*158d0*/  @!P1 NANOSLEEP.SYNCS 0x989680 ;  /* 0x009896800000995d */ /* 0x010fea0003900000 */
[----:B------:R-:W4:Y:S02]  /*158e0*/  @!P1 SYNCS.PHASECHK.TRANS64 P1, [R3+URZ], R0 ;  /* 0x00000000030095a7 */ /* 0x000f24000802007f */
[----:B----4-:R-:W-:Y:S05]  /*158f0*/  @!P1 BRA `(.L_x_22) ;  /* 0xfffffffc00f09947 */ /* 0x010fea000383ffff */
[----:B------:R-:W-:Y:S05]  /*15900*/  BRA `(.L_x_21) ;  /* 0xfffffebc00b87947 */ /* 0x000fea000383ffff */
.L_x_27:
[----:B--2---:R-:W-:-:S04]  /*15910*/  IMAD.U32 R4, RZ, RZ, UR4 ;  /* 0x00000004ff047e24 */ /* 0x004fc8000f8e00ff */
[----:B------:R2:W3:Y:S03]  /*15920*/  SYNCS.PHASECHK.TRANS64.TRYWAIT P1, [R4+URZ], R3 ;  /* 0x00000003040075a7 */ /* 0x0004e6000802017f */
[----:B---3--:R-:W-:Y:S05]  /*15930*/  @!P1 NANOSLEEP.SYNCS 0x989680 ;  /* 0x009896800000995d */ /* 0x008fea0003900000 */
[----:B------:R-:W3:Y:S02]  /*15940*/  @!P1 SYNCS.PHASECHK.TRANS64 P1, [R4+URZ], R3 ;  /* 0x00000003040095a7 */ /* 0x000ee4000802007f */
[----:B---3--:R-:W-:Y:S05]  /*15950*/  @!P1 BRA `(.L_x_27) ;  /* 0xfffffffc00ec9947 */ /* 0x008fea000383ffff */
[----:B------:R-:W-:Y:S05]  /*15960*/  BRA `(.L_x_26) ;  /* 0xfffffef400487947 */ /* 0x000fea000383ffff */
.L_x_49:
[----:B-1----:R-:W-:-:S04]  /*15970*/  MOV R3, UR50 ;  /* 0x0000003200037c02 */ /* 0x002fc80008000f00 */
[----:B------:R1:W2:Y:S03]  /*15980*/  SYNCS.PHASECHK.TRANS64.TRYWAIT P3, [R3+URZ+0x30], R0 ;  /* 0x00003000030075a7 */ /* 0x0002a6000806017f */
[----:B--2---:R-:W-:Y:S05]  /*15990*/  @!P3 NANOSLEEP.SYNCS 0x989680 ;  /* 0x009896800000b95d */ /* 0x004fea0003900000 */
[----:B------:R-:W2:Y:S02]  /*159a0*/  @!P3 SYNCS.PHASECHK.TRANS64 P3, [R3+URZ+0x30], R0 ;  /* 0x000030000300b5a7 */ /* 0x000ea4000806007f */
[----:B--2---:R-:W-:Y:S05]  /*159b0*/  @!P3 BRA `(.L_x_49) ;  /* 0xfffffffc00ecb947 */ /* 0x004fea000383ffff */
[----:B------:R-:W-:Y:S05]  /*159c0*/  BRA `(.L_x_354) ;  /* 0xffffff4000007947 */ /* 0x000fea000383ffff */
.L_x_60:
[----:B-1----:R1:W2:Y:S02]  /*159d0*/  SYNCS.PHASECHK.TRANS64.TRYWAIT P4, [R2+URZ+0x30], R12 ;  /* 0x0000300c020075a7 */ /* 0x0022a4000808017f */
[----:B--2---:R-:W-:Y:S05]  /*159e0*/  @!P4 NANOSLEEP.SYNCS 0x989680 ;  /* 0x009896800000c95d */ /* 0x004fea0003900000 */
[----:B------:R-:W2:Y:S02]  /*159f0*/  @!P4 SYNCS.PHASECHK.TRANS64 P4, [R2+URZ+0x30], R12 ;  /* 0x0000300c0200c5a7 */ /* 0x000ea4000808007f */
[----:B--2---:R-:W-:Y:S05]  /*15a00*/  @!P4 BRA `(.L_x_60) ;  /* 0xfffffffc00f0c947 */ /* 0x004fea000383ffff */
[----:B------:R-:W-:Y:S05]  /*15a10*/  BRA `(.L_x_355) ;  /* 0xffffff4800647947 */ /* 0x000fea000383ffff */
.L_x_70:
[----:B-1----:R1:W2:Y:S02]  /*15a20*/  SYNCS.PHASECHK.TRANS64.TRYWAIT P4, [R2+URZ+0x30], R12 ;  /* 0x0000300c020075a7 */ /* 0x0022a4000808017f */
[----:B--2---:R-:W-:Y:S05]  /*15a30*/  @!P4 NANOSLEEP.SYNCS 0x989680 ;  /* 0x009896800000c95d */ /* 0x004fea0003900000 */
[----:B------:R-:W2:Y:S02]  /*15a40*/  @!P4 SYNCS.PHASECHK.TRANS64 P4, [R2+URZ+0x30], R12 ;  /* 0x0000300c0200c5a7 */ /* 0x000ea4000808007f */
[----:B--2---:R-:W-:Y:S05]  /*15a50*/  @!P4 BRA `(.L_x_70) ;  /* 0xfffffffc00f0c947 */ /* 0x004fea000383ffff */
[----:B------:R-:W-:Y:S05]  /*15a60*/  BRA `(.L_x_356) ;  /* 0xffffff5000147947 */ /* 0x000fea000383ffff */
.L_x_80:
[----:B-1----:R1:W2:Y:S02]  /*15a70*/  SYNCS.PHASECHK.TRANS64.TRYWAIT P4, [R12+URZ+0x30], R13 ;  /* 0x0000300d0c0075a7 */ /* 0x0022a4000808017f */
[----:B--2---:R-:W-:Y:S05]  /*15a80*/  @!P4 NANOSLEEP.SYNCS 0x989680 ;  /* 0x009896800000c95d */ /* 0x004fea0003900000 */
[----:B------:R-:W2:Y:S02]  /*15a90*/  @!P4 SYNCS.PHASECHK.TRANS64 P4, [R12+URZ+0x30], R13 ;  /* 0x0000300d0c00c5a7 */ /* 0x000ea4000808007f */
[----:B--2---:R-:W-:Y:S05]  /*15aa0*/  @!P4 BRA `(.L_x_80) ;  /* 0xfffffffc00f0c947 */ /* 0x004fea000383ffff */
[----:B------:R-:W-:Y:S05]  /*15ab0*/  BRA `(.L_x_357) ;  /* 0xffffff58000c7947 */ /* 0x000fea000383ffff */
.L_x_90:
[----:B-1----:R1:W2:Y:S02]  /*15ac0*/  SYNCS.PHASECHK.TRANS64.TRYWAIT P4, [R12+URZ+0x30], R13 ;  /* 0x0000300d0c0075a7 */ /* 0x0022a4000808017f */
[----:B--2---:R-:W-:Y:S05]  /*15ad0*/  @!P4 NANOSLEEP.SYNCS 0x989680 ;  /* 0x009896800000c95d */ /* 0x004fea0003900000 */
[----:B------:R-:W2:Y:S02]  /*15ae0*/  @!P4 SYNCS.PHASECHK.TRANS64 P4, [R12+URZ+0x30], R13 ;  /* 0x0000300d0c00c5a7 */ /* 0x000ea4000808007f */
[----:B--2---:R-:W-:Y:S05]  /*15af0*/  @!P4 BRA `(.L_x_90) ;  /* 0xfffffffc00f0c947 */ /* 0x004fea000383ffff */
[----:B------:R-:W-:Y:S05]  /*15b00*/  BRA `(.L_x_358) ;  /* 0xffffff5c00c87947 */ /* 0x000fea000383ffff */
.L_x_100:
[----:B-1----:R1:W2:Y:S02]  /*15b10*/  SYNCS.PHASECHK.TRANS64.TRYWAIT P4, [R12+URZ+0x30], R13 ;  /* 0x0000300d0c0075a7 */ /* 0x0022a4000808017f */
[----:B--2---:R-:W-:Y:S05]  /*15b20*/  @!P4 NANOSLEEP.SYNCS 0x989680 ;  /* 0x009896800000c95d */ /* 0x004fea0003900000 */
[----:B------:R-:W2:Y:S02]  /*15b30*/  @!P4 SYNCS.PHASECHK.TRANS64 P4, [R12+URZ+0x30], R13 ;  /* 0x0000300d0c00c5a7 */ /* 0x000ea4000808007f */
[----:B--2---:R-:W-:Y:S05]  /*15b40*/  @!P4 BRA `(.L_x_100) ;  /* 0xfffffffc00f0c947 */ /* 0x004fea000383ffff */
[----:B------:R-:W-:Y:S05]  /*15b50*/  BRA `(.L_x_359) ;  /* 0xffffff6400c47947 */ /* 0x000fea000383ffff */
.L_x_110:
[----:B-1----:R1:W2:Y:S02]  /*15b60*/  SYNCS.PHASECHK.TRANS64.TRYWAIT P4, [R12+URZ+0x30], R13 ;  /* 0x0000300d0c0075a7 */ /* 0x0022a4000808017f */
[----:B--2---:R-:W-:Y:S05]  /*15b70*/  @!P4 NANOSLEEP.SYNCS 0x989680 ;  /* 0x009896800000c95d */ /* 0x004fea0003900000 */
[----:B------:R-:W2:Y:S02]  /*15b80*/  @!P4 SYNCS.PHASECHK.TRANS64 P4, [R12+URZ+0x30], R13 ;  /* 0x0000300d0c00c5a7 */ /* 0x000ea4000808007f */
[----:B--2---:R-:W-:Y:S05]  /*15b90*/  @!P4 BRA `(.L_x_110) ;  /* 0xfffffffc00f0c947 */ /* 0x004fea000383ffff */
[----:B------:R-:W-:Y:S05]  /*15ba0*/  BRA `(.L_x_360) ;  /* 0xffffff6c00787947 */ /* 0x000fea000383ffff */
.L_x_120:
[----:B-1----:R1:W2:Y:S02]  /*15bb0*/  SYNCS.PHASECHK.TRANS64.TRYWAIT P4, [R12+URZ+0x30], R13 ;  /* 0x0000300d0c0075a7 */ /* 0x0022a4000808017f */
[----:B--2---:R-:W-:Y:S05]  /*15bc0*/  @!P4 NANOSLEEP.SYNCS 0x989680 ;  /* 0x009896800000c95d */ /* 0x004fea0003900000 */
[----:B------:R-:W2:Y:S02]  /*15bd0*/  @!P4 SYNCS.PHASECHK.TRANS64 P4, [R12+URZ+0x30], R13 ;  /* 0x0000300d0c00c5a7 */ /* 0x000ea4000808007f */
[----:B--2---:R-:W-:Y:S05]  /*15be0*/  @!P4 BRA `(.L_x_120) ;  /* 0xfffffffc00f0c947 */ /* 0x004fea000383ffff */
[----:B------:R-:W-:Y:S05]  /*15bf0*/  BRA `(.L_x_361) ;  /* 0xffffff74006c7947 */ /* 0x000fea000383ffff */
.L_x_130:
[----:B-1----:R1:W2:Y:S02]  /*15c00*/  SYNCS.PHASECHK.TRANS64.TRYWAIT P4, [R12+URZ+0x30], R13 ;  /* 0x0000300d0c0075a7 */ /* 0x0022a4000808017f */
[----:B--2---:R-:W-:Y:S05]  /*15c10*/  @!P4 NANOSLEEP.SYNCS 0x989680 ;  /* 0x009896800000c95d */ /* 0x004fea0003900000 */
[----:B------:R-:W2:Y:S02]  /*15c20*/  @!P4 SYNCS.PHASECHK.TRANS64 P4, [R12+URZ+0x30], R13 ;  /* 0x0000300d0c00c5a7 */ /* 0x000ea4000808007f */
[----:B--2---:R-:W-:Y:S05]  /*15c30*/  @!P4 BRA `(.L_x_130) ;  /* 0xfffffffc00f0c947 */ /* 0x004fea000383ffff */
[----:B------:R-:W-:Y:S05]  /*15c40*/  BRA `(.L_x_362) ;  /* 0xffffff7c00207947 */ /* 0x000fea000383ffff */
.L_x_140:
[----:B-1----:R1:W2:Y:S02]  /*15c50*/  SYNCS.PHASECHK.TRANS64.TRYWAIT P4, [R12+URZ+0x30], R13 ;  /* 0x0000300d0c0075a7 */ /* 0x0022a4000808017f */
[----:B--2---:R-:W-:Y:S05]  /*15c60*/  @!P4 NANOSLEEP.SYNCS 0x989680 ;  /* 0x009896800000c95d */ /* 0x004fea0003900000 */
[----:B------:R-:W2:Y:S02]  /*15c70*/  @!P4 SYNCS.PHASECHK.TRANS64 P4, [R12+URZ+0x30], R13 ;  /* 0x0000300d0c00c5a7 */ /* 0x000ea4000808007f */
[----:B--2---:R-:W-:Y:S05]  /*15c80*/  @!P4 BRA `(.L_x_140) ;  /* 0xfffffffc00f0c947 */ /* 0x004fea000383ffff */
[----:B------:R-:W-:Y:S05]  /*15c90*/  BRA `(.L_x_363) ;  /* 0xffffff8400147947 */ /* 0x000fea000383ffff */
.L_x_150:
[----:B-1----:R1:W2:Y:S02]  /*15ca0*/  SYNCS.PHASECHK.TRANS64.TRYWAIT P4, [R12+URZ+0x30], R13 ;  /* 0x0000300d0c0075a7 */ /* 0x0022a4000808017f */
[----:B--2---:R-:W-:Y:S05]  /*15cb0*/  @!P4 NANOSLEEP.SYNCS 0x989680 ;  /* 0x009896800000c95d */ /* 0x004fea0003900000 */
[----:B------:R-:W2:Y:S02]  /*15cc0*/  @!P4 SYNCS.PHASECHK.TRANS64 P4, [R12+URZ+0x30], R13 ;  /* 0x0000300d0c00c5a7 */ /* 0x000ea4000808007f */
[----:B--2---:R-:W-:Y:S05]  /*15cd0*/  @!P4 BRA `(.L_x_150) ;  /* 0xfffffffc00f0c947 */ /* 0x004fea000383ffff */
[----:B------:R-:W-:Y:S05]  /*15ce0*/  BRA `(.L_x_364) ;  /* 0xffffff8800c87947 */ /* 0x000fea000383ffff */
.L_x_160:
[----:B-1----:R1:W2:Y:S02]  /*15cf0*/  SYNCS.PHASECHK.TRANS64.TRYWAIT P4, [R12+URZ+0x30], R13 ;  /* 0x0000300d0c0075a7 */ /* 0x0022a4000808017f */
[----:B--2---:R-:W-:Y:S05]  /*15d00*/  @!P4 NANOSLEEP.SYNCS 0x989680 ;  /* 0x009896800000c95d */ /* 0x004fea0003900000 */
[----:B------:R-:W2:Y:S02]  /*15d10*/  @!P4 SYNCS.PHASECHK.TRANS64 P4, [R12+URZ+0x30], R13 ;  /* 0x0000300d0c00c5a7 */ /* 0x000ea4000808007f */
[----:B--2---:R-:W-:Y:S05]  /*15d20*/  @!P4 BRA `(.L_x_160) ;  /* 0xfffffffc00f0c947 */ /* 0x004fea000383ffff */
[----:B------:R-:W-:Y:S05]  /*15d30*/  BRA `(.L_x_365) ;  /* 0xffffff9000bc7947 */ /* 0x000fea000383ffff */
.L_x_170:
[----:B-1----:R1:W2:Y:S02]  /*15d40*/  SYNCS.PHASECHK.TRANS64.TRYWAIT P4, [R12+URZ+0x30], R13 ;  /* 0x0000300d0c0075a7 */ /* 0x0022a4000808017f */
[----:B--2---:R-:W-:Y:S05]  /*15d50*/  @!P4 NANOSLEEP.SYNCS 0x989680 ;  /* 0x009896800000c95d */ /* 0x004fea0003900000 */
[----:B------:R-:W2:Y:S02]  /*15d60*/  @!P4 SYNCS.PHASECHK.TRANS64 P4, [R12+URZ+0x30], R13 ;  /* 0x0000300d0c00c5a7 */ /* 0x000ea4000808007f */
[----:B--2---:R-:W-:Y:S05]  /*15d70*/  @!P4 BRA `(.L_x_170) ;  /* 0xfffffffc00f0c947 */ /* 0x004fea000383ffff */
[----:B------:R-:W-:Y:S05]  /*15d80*/  BRA `(.L_x_366) ;  /* 0xffffff9800707947 */ /* 0x000fea000383ffff */
.L_x_180:
[----:B-1----:R1:W2:Y:S02]  /*15d90*/  SYNCS.PHASECHK.TRANS64.TRYWAIT P4, [R12+URZ+0x30], R13 ;  /* 0x0000300d0c0075a7 */ /* 0x0022a4000808017f */
[----:B--2---:R-:W-:Y:S05]  /*15da0*/  @!P4 NANOSLEEP.SYNCS 0x989680 ;  /* 0x009896800000c95d */ /* 0x004fea0003900000 */
[----:B------:R-:W2:Y:S02]  /*15db0*/  @!P4 SYNCS.PHASECHK.TRANS64 P4, [R12+URZ+0x30], R13 ;  /* 0x0000300d0c00c5a7 */ /* 0x000ea4000808007f */
[----:B--2---:R-:W-:Y:S05]  /*15dc0*/  @!P4 BRA `(.L_x_180) ;  /* 0xfffffffc00f0c947 */ /* 0x004fea000383ffff */
[----:B------:R-:W-:Y:S05]  /*15dd0*/  BRA `(.L_x_367) ;  /* 0xffffffa000647947 */ /* 0x000fea000383ffff */
.L_x_190:
[----:B-1----:R1:W2:Y:S02]  /*15de0*/  SYNCS.PHASECHK.TRANS64.TRYWAIT P4, [R12+URZ+0x30], R13 ;  /* 0x0000300d0c0075a7 */ /* 0x0022a4000808017f */
[----:B--2---:R-:W-:Y:S05]  /*15df0*/  @!P4 NANOSLEEP.SYNCS 0x989680 ;  /* 0x009896800000c95d */ /* 0x004fea0003900000 */
[----:B------:R-:W2:Y:S02]  /*15e00*/  @!P4 SYNCS.PHASECHK.TRANS64 P4, [R12+URZ+0x30], R13 ;  /* 0x0000300d0c00c5a7 */ /* 0x000ea4000808007f */
[----:B--2---:R-:W-:Y:S05]  /*15e10*/  @!P4 BRA `(.L_x_190) ;  /* 0xfffffffc00f0c947 */ /* 0x004fea000383ffff */
[----:B------:R-:W-:Y:S05]  /*15e20*/  BRA `(.L_x_368) ;  /* 0xffffffa800187947 */ /* 0x000fea000383ffff */
.L_x_200:
[----:B-1----:R1:W2:Y:S02]  /*15e30*/  SYNCS.PHASECHK.TRANS64.TRYWAIT P4, [R13+URZ+0x30], R12 ;  /* 0x0000300c0d0075a7 */ /* 0x0022a4000808017f */
[----:B--2---:R-:W-:Y:S05]  /*15e40*/  @!P4 NANOSLEEP.SYNCS 0x989680 ;  /* 0x009896800000c95d */ /* 0x004fea0003900000 */
[----:B------:R-:W2:Y:S02]  /*15e50*/  @!P4 SYNCS.PHASECHK.TRANS64 P4, [R13+URZ+0x30], R12 ;  /* 0x0000300c0d00c5a7 */ /* 0x000ea4000808007f */
[----:B--2---:R-:W-:Y:S05]  /*15e60*/  @!P4 BRA `(.L_x_200) ;  /* 0xfffffffc00f0c947 */ /* 0x004fea000383ffff */
[----:B------:R-:W-:Y:S05]  /*15e70*/  BRA `(.L_x_369) ;  /* 0xffffffb0000c7947 */ /* 0x000fea000383ffff */
.L_x_220:
[----:B-1----:R-:W-:-:S04]  /*15e80*/  MOV R5, UR4 ;  /* 0x0000000400057c02 */ /* 0x002fc80008000f00 */
[----:B------:R1:W2:Y:S03]  /*15e90*/  SYNCS.PHASECHK.TRANS64.TRYWAIT P0, [R5+URZ+0x78], R0 ;  /* 0x00007800050075a7 */ /* 0x0002a6000800017f */
[----:B--2---:R-:W-:Y:S05]  /*15ea0*/  @!P0 NANOSLEEP.SYNCS 0x989680 ;  /* 0x009896800000895d */ /* 0x004fea0003900000 */
[----:B------:R-:W2:Y:S02]  /*15eb0*/  @!P0 SYNCS.PHASECHK.TRANS64 P0, [R5+URZ+0x78], R0 ;  /* 0x00007800050085a7 */ /* 0x000ea4000800007f */
[----:B--2---:R-:W-:Y:S05]  /*15ec0*/  @!P0 BRA `(.L_x_220) ;  /* 0xfffffffc00ec8947 */ /* 0x004fea000383ffff */
[----:B------:R-:W-:Y:S05]  /*15ed0*/  BRA `(.L_x_219) ;  /* 0xffffffc400ac7947 */ /* 0x000fea000383ffff */
.L_x_229:
[----:B-1----:R-:W-:-:S04]  /*15ee0*/  IMAD.U32 R3, RZ, RZ, UR13 ;  /* 0x0000000dff037e24 */ /* 0x002fc8000f8e00ff */
[----:B------:R1:W3:Y:S03]  /*15ef0*/  SYNCS.PHASECHK.TRANS64.TRYWAIT P1, [R3+URZ+0x50], R2 ;  /* 0x00005002030075a7 */ /* 0x0002e6000802017f */
[----:B---3--:R-:W-:Y:S05]  /*15f00*/  @!P1 NANOSLEEP.SYNCS 0x989680 ;  /* 0x009896800000995d */ /* 0x008fea0003900000 */
[----:B------:R-:W3:Y:S02]  /*15f10*/  @!P1 SYNCS.PHASECHK.TRANS64 P1, [R3+URZ+0x50], R2 ;  /* 0x00005002030095a7 */ /* 0x000ee4000802007f */
[----:B---3--:R-:W-:Y:S05]  /*15f20*/  @!P1 BRA `(.L_x_229) ;  /* 0xfffffffc00ec9947 */ /* 0x008fea000383ffff */
[----:B------:R-:W-:Y:S05]  /*15f30*/  BRA `(.L_x_370) ;  /* 0xffffffc800947947 */ /* 0x000fea000383ffff */
.L_x_235:
[----:B-1-3--:R-:W-:-:S04]  /*15f40*/  MOV R3, UR13 ;  /* 0x0000000d00037c02 */ /* 0x00afc80008000f00 */
[----:B------:R1:W3:Y:S03]  /*15f50*/  SYNCS.PHASECHK.TRANS64.TRYWAIT P1, [R3+URZ+0x58], R2 ;  /* 0x00005802030075a7 */ /* 0x0002e6000802017f */
[----:B---3--:R-:W-:Y:S05]  /*15f60*/  @!P1 NANOSLEEP.SYNCS 0x989680 ;  /* 0x009896800000995d */ /* 0x008fea0003900000 */
[----:B------:R-:W3:Y:S02]  /*15f70*/  @!P1 SYNCS.PHASECHK.TRANS64 P1, [R3+URZ+0x58], R2 ;  /* 0x00005802030095a7 */ /* 0x000ee4000802007f */
[----:B---3--:R-:W-:Y:S05]  /*15f80*/  @!P1 BRA `(.L_x_235) ;  /* 0xfffffffc00ec9947 */ /* 0x008fea000383ffff */
[----:B------:R-:W-:Y:S05]  /*15f90*/  BRA `(.L_x_371) ;  /* 0xffffffc800dc7947 */ /* 0x000fea000383ffff */
.L_x_241:
[----:B-1-34-:R-:W-:-:S04]  /*15fa0*/  MOV R3, UR13 ;  /* 0x0000000d00037c02 */ /* 0x01afc80008000f00 */
[----:B------:R1:W3:Y:S03]  /*15fb0*/  SYNCS.PHASECHK.TRANS64.TRYWAIT P1, [R3+URZ+0x60], R2 ;  /* 0x00006002030075a7 */ /* 0x0002e6000802017f */
[----:B---3--:R-:W-:Y:S05]  /*15fc0*/  @!P1 NANOSLEEP.SYNCS 0x989680 ;  /* 0x009896800000995d */ /* 0x008fea0003900000 */
[----:B------:R-:W3:Y:S02]  /*15fd0*/  @!P1 SYNCS.PHASECHK.TRANS64 P1, [R3+URZ+0x60], R2 ;  /* 0x00006002030095a7 */ /* 0x000ee4000802007f */
[----:B---3--:R-:W-:Y:S05]  /*15fe0*/  @!P1 BRA `(.L_x_241) ;  /* 0xfffffffc00ec9947 */ /* 0x008fea000383ffff */
[----:B------:R-:W-:Y:S05]  /*15ff0*/  BRA `(.L_x_372) ;  /* 0xffffffcc00307947 */ /* 0x000fea000383ffff */
.L_x_247:
[----:B-1-34-:R-:W-:-:S04]  /*16000*/  IMAD.U32 R3, RZ, RZ, UR13 ;  /* 0x0000000dff037e24 */ /* 0x01afc8000f8e00ff */
[----:B------:R1:W3:Y:S03]  /*16010*/  SYNCS.PHASECHK.TRANS64.TRYWAIT P1, [R3+URZ+0x68], R2 ;  /* 0x00006802030075a7 */ /* 0x0002e6000802017f */
[----:B---3--:R-:W-:Y:S05]  /*16020*/  @!P1 NANOSLEEP.SYNCS 0x989680 ;  /* 0x009896800000995d */ /* 0x008fea0003900000 */
[----:B------:R-:W3:Y:S02]  /*16030*/  @!P1 SYNCS.PHASECHK.TRANS64 P1, [R3+URZ+0x68], R2 ;  /* 0x00006802030095a7 */ /* 0x000ee4000802007f */
[----:B---3--:R-:W-:Y:S05]  /*16040*/  @!P1 BRA `(.L_x_247) ;  /* 0xfffffffc00ec9947 */ /* 0x008fea000383ffff */
[----:B------:R-:W-:Y:S05]  /*16050*/  BRA `(.L_x_373) ;  /* 0xffffffcc007c7947 */ /* 0x000fea000383ffff */
.L_x_253:
[----:B-1----:R-:W-:-:S04]  /*16060*/  MOV R4, UR13 ;  /* 0x0000000d00047c02 */ /* 0x002fc80008000f00 */
[----:B------:R1:W3:Y:S03]  /*16070*/  SYNCS.PHASECHK.TRANS64.TRYWAIT P1, [R4+URZ+0x50], R3 ;  /* 0x00005003040075a7 */ /* 0x0002e6000802017f */
[----:B---3--:R-:W-:Y:S05]  /*16080*/  @!P1 NANOSLEEP.SYNCS 0x989680 ;  /* 0x009896800000995d */ /* 0x008fea0003900000 */
[----:B------:R-:W3:Y:S02]  /*16090*/  @!P1 SYNCS.PHASECHK.TRANS64 P1, [R4+URZ+0x50], R3 ;  /* 0x00005003040095a7 */ /* 0x000ee4000802007f */
[----:B---3--:R-:W-:Y:S05]  /*160a0*/  @!P1 BRA `(.L_x_253) ;  /* 0xfffffffc00ec9947 */ /* 0x008fea000383ffff */
[----:B------:R-:W-:Y:S05]  /*160b0*/  BRA `(.L_x_374) ;  /* 0xffffffcc00d07947 */ /* 0x000fea000383ffff */
.L_x_259:
[----:B-1-3--:R-:W-:-:S04]  /*160c0*/  MOV R4, UR13 ;  /* 0x0000000d00047c02 */ /* 0x00afc80008000f00 */
[----:B------:R1:W3:Y:S03]  /*160d0*/  SYNCS.PHASECHK.TRANS64.TRYWAIT P1, [R4+URZ+0x58], R3 ;  /* 0x00005803040075a7 */ /* 0x0002e6000802017f */
[----:B---3--:R-:W-:Y:S05]  /*160e0*/  @!P1 NANOSLEEP.SYNCS 0x989680 ;  /* 0x009896800000995d */ /* 0x008fea0003900000 */
[----:B------:R-:W3:Y:S02]  /*160f0*/  @!P1 SYNCS.PHASECHK.TRANS64 P1, [R4+URZ+0x58], R3 ;  /* 0x00005803040095a7 */ /* 0x000ee4000802007f */
[----:B---3--:R-:W-:Y:S05]  /*16100*/  @!P1 BRA `(.L_x_259) ;  /* 0xfffffffc00ec9947 */ /* 0x008fea000383ffff */
[----:B------:R-:W-:Y:S05]  /*16110*/  BRA `(.L_x_375) ;  /* 0xffffffd000107947 */ /* 0x000fea000383ffff */
.L_x_265:
[----:B-1-34-:R-:W-:-:S04]  /*16120*/  IMAD.U32 R4, RZ, RZ, UR13 ;  /* 0x0000000dff047e24 */ /* 0x01afc8000f8e00ff */
[----:B------:R1:W3:Y:S03]  /*16130*/  SYNCS.PHASECHK.TRANS64.TRYWAIT P1, [R4+URZ+0x60], R3 ;  /* 0x00006003040075a7 */ /* 0x0002e6000802017f */
[----:B---3--:R-:W-:Y:S05]  /*16140*/  @!P1 NANOSLEEP.SYNCS 0x989680 ;  /* 0x009896800000995d */ /* 0x008fea0003900000 */
[----:B------:R-:W3:Y:S02]  /*16150*/  @!P1 SYNCS.PHASECHK.TRANS64 P1, [R4+URZ+0x60], R3 ;  /* 0x00006003040095a7 */ /* 0x000ee4000802007f */
[----:B---3--:R-:W-:Y:S05]  /*16160*/  @!P1 BRA `(.L_x_265) ;  /* 0xfffffffc00ec9947 */ /* 0x008fea000383ffff */
[----:B------:R-:W-:Y:S05]  /*16170*/  BRA `(.L_x_376) ;  /* 0xffffffd000587947 */ /* 0x000fea000383ffff */
.L_x_271:
[----:B-1-34-:R-:W-:-:S04]  /*16180*/  MOV R4, UR13 ;  /* 0x0000000d00047c02 */ /* 0x01afc80008000f00 */
[----:B------:R1:W3:Y:S03]  /*16190*/  SYNCS.PHASECHK.TRANS64.TRYWAIT P1, [R4+URZ+0x68], R3 ;  /* 0x00006803040075a7 */ /* 0x0002e6000802017f */
[----:B---3--:R-:W-:Y:S05]  /*161a0*/  @!P1 NANOSLEEP.SYNCS 0x989680 ;  /* 0x009896800000995d */ /* 0x008fea0003900000 */
[----:B------:R-:W3:Y:S02]  /*161b0*/  @!P1 SYNCS.PHASECHK.TRANS64 P1, [R4+URZ+0x68], R3 ;  /* 0x00006803040095a7 */ /* 0x000ee4000802007f */
[----:B---3--:R-:W-:Y:S05]  /*161c0*/  @!P1 BRA `(.L_x_271) ;  /* 0xfffffffc00ec9947 */ /* 0x008fea000383ffff */
[----:B------:R-:W-:Y:S05]  /*161d0*/  BRA `(.L_x_377) ;  /* 0xffffffd000987947 */ /* 0x000fea000383ffff */
.L_x_277:
[----:B------:R-:W-:-:S04]  /*161e0*/  MOV R5, UR13 ;  /* 0x0000000d00057c02 */ /* 0x000fc80008000f00 */
[----:B------:R1:W1:Y:S03]  /*161f0*/  SYNCS.PHASECHK.TRANS64.TRYWAIT P1, [R5+URZ+0x50], R2 ;  /* 0x00005002050075a7 */ /* 0x000266000802017f */
[----:B-1----:R-:W-:Y:S05]  /*16200*/  @!P1 NANOSLEEP.SYNCS 0x989680 ;  /* 0x009896800000995d */ /* 0x002fea0003900000 */
[----:B------:R-:W1:Y:S02]  /*16210*/  @!P1 SYNCS.PHASECHK.TRANS64 P1, [R5+URZ+0x50], R2 ;  /* 0x00005002050095a7 */ /* 0x000e64000802007f */
[----:B-1----:R-:W-:Y:S05]  /*16220*/  @!P1 BRA `(.L_x_277) ;  /* 0xfffffffc00ec9947 */ /* 0x002fea000383ffff */
[----:B------:R-:W-:Y:S05]  /*16230*/  BRA `(.L_x_378) ;  /* 0xffffffd000e07947 */ /* 0x000fea000383ffff */
.L_x_283:
[----:B------:R-:W-:-:S04]  /*16240*/  IMAD.U32 R5, RZ, RZ, UR13 ;  /* 0x0000000dff057e24 */ /* 0x000fc8000f8e00ff */
[----:B------:R1:W1:Y:S03]  /*16250*/  SYNCS.PHASECHK.TRANS64.TRYWAIT P1, [R5+URZ+0x58], R2 ;  /* 0x00005802050075a7 */ /* 0x000266000802017f */
[----:B-1----:R-:W-:Y:S05]  /*16260*/  @!P1 NANOSLEEP.SYNCS 0x989680 ;  /* 0x009896800000995d */ /* 0x002fea0003900000 */
[----:B------:R-:W1:Y:S02]  /*16270*/  @!P1 SYNCS.PHASECHK.TRANS64 P1, [R5+URZ+0x58], R2 ;  /* 0x00005802050095a7 */ /* 0x000e64000802007f */
[----:B-1----:R-:W-:Y:S05]  /*16280*/  @!P1 BRA `(.L_x_283) ;  /* 0xfffffffc00ec9947 */ /* 0x002fea000383ffff */
[----:B------:R-:W-:Y:S05]  /*16290*/  BRA `(.L_x_379) ;  /* 0xffffffd400247947 */ /* 0x000fea000383ffff */
.L_x_289:
[----:B------:R-:W-:-:S04]  /*162a0*/  MOV R5, UR13 ;  /* 0x0000000d00057c02 */ /* 0x000fc80008000f00 */
[----:B------:R1:W1:Y:S03]  /*162b0*/  SYNCS.PHASECHK.TRANS64.TRYWAIT P1, [R5+URZ+0x60], R2 ;  /* 0x00006002050075a7 */ /* 0x000266000802017f */
[----:B-1----:R-:W-:Y:S05]  /*162c0*/  @!P1 NANOSLEEP.SYNCS 0x989680 ;  /* 0x009896800000995d */ /* 0x002fea0003900000 */
[----:B------:R-:W1:Y:S02]  /*162d0*/  @!P1 SYNCS.PHASECHK.TRANS64 P1, [R5+URZ+0x60], R2 ;  /* 0x00006002050095a7 */ /* 0x000e64000802007f */
[----:B-1----:R-:W-:Y:S05]  /*162e0*/  @!P1 BRA `(.L_x_289) ;  /* 0xfffffffc00ec9947 */ /* 0x002fea000383ffff */
[----:B------:R-:W-:Y:S05]  /*162f0*/  BRA `(.L_x_380) ;  /* 0xffffffd4006c7947 */ /* 0x000fea000383ffff */
.L_x_295:
[----:B------:R-:W-:-:S04]  /*16300*/  MOV R5, UR13 ;  /* 0x0000000d00057c02 */ /* 0x000fc80008000f00 */
[----:B------:R1:W1:Y:S03]  /*16310*/  SYNCS.PHASECHK.TRANS64.TRYWAIT P1, [R5+URZ+0x68], R2 ;  /* 0x00006802050075a7 */ /* 0x000266000802017f */
[----:B-1----:R-:W-:Y:S05]  /*16320*/  @!P1 NANOSLEEP.SYNCS 0x989680 ;  /* 0x009896800000995d */ /* 0x002fea0003900000 */
[----:B------:R-:W1:Y:S02]  /*16330*/  @!P1 SYNCS.PHASECHK.TRANS64 P1, [R5+URZ+0x68], R2 ;  /* 0x00006802050095a7 */ /* 0x000e64000802007f */
[----:B-1----:R-:W-:Y:S05]  /*16340*/  @!P1 BRA `(.L_x_295) ;  /* 0xfffffffc00ec9947 */ /* 0x002fea000383ffff */
[----:B------:R-:W-:Y:S05]  /*16350*/  BRA `(.L_x_381) ;  /* 0xffffffd400b07947 */ /* 0x000fea000383ffff */
.L_x_301:
[----:B-1----:R-:W-:-:S04]  /*16360*/  IMAD.U32 R2, RZ, RZ, UR13 ;  /* 0x0000000dff027e24 */ /* 0x002fc8000f8e00ff */
[----:B------:R1:W1:Y:S03]  /*16370*/  SYNCS.PHASECHK.TRANS64.TRYWAIT P1, [R2+URZ+0x50], R3 ;  /* 0x00005003020075a7 */ /* 0x000266000802017f */
[----:B-1----:R-:W-:Y:S05]  /*16380*/  @!P1 NANOSLEEP.SYNCS 0x989680 ;  /* 0x009896800000995d */ /* 0x002fea0003900000 */
[----:B------:R-:W1:Y:S02]  /*16390*/  @!P1 SYNCS.PHASECHK.TRANS64 P1, [R2+URZ+0x50], R3 ;  /* 0x00005003020095a7 */ /* 0x000e64000802007f */
[----:B-1----:R-:W-:Y:S05]  /*163a0*/  @!P1 BRA `(.L_x_301) ;  /* 0xfffffffc00ec9947 */ /* 0x002fea000383ffff */
[----:B------:R-:W-:Y:S05]  /*163b0*/  BRA `(.L_x_382) ;  /* 0xffffffd400f87947 */ /* 0x000fea000383ffff */
.L_x_307:
[----:B-1----:R-:W-:-:S04]  /*163c0*/  MOV R2, UR13 ;  /* 0x0000000d00027c02 */ /* 0x002fc80008000f00 */
[----:B------:R1:W1:Y:S03]  /*163d0*/  SYNCS.PHASECHK.TRANS64.TRYWAIT P1, [R2+URZ+0x58], R3 ;  /* 0x00005803020075a7 */ /* 0x000266000802017f */
[----:B-1----:R-:W-:Y:S05]  /*163e0*/  @!P1 NANOSLEEP.SYNCS 0x989680 ;  /* 0x009896800000995d */ /* 0x002fea0003900000 */
[----:B------:R-:W1:Y:S02]  /*163f0*/  @!P1 SYNCS.PHASECHK.TRANS64 P1, [R2+URZ+0x58], R3 ;  /* 0x00005803020095a7 */ /* 0x000e64000802007f */
[----:B-1----:R-:W-:Y:S05]  /*16400*/  @!P1 BRA `(.L_x_307) ;  /* 0xfffffffc00ec9947 */ /* 0x002fea000383ffff */
[----:B------:R-:W-:Y:S05]  /*16410*/  BRA `(.L_x_383) ;  /* 0xffffffd8003c7947 */ /* 0x000fea000383ffff */
.L_x_313:
[----:B-1----:R-:W-:-:S04]  /*16420*/  MOV R2, UR13 ;  /* 0x0000000d00027c02 */ /* 0x002fc80008000f00 */
[----:B------:R1:W1:Y:S03]  /*16430*/  SYNCS.PHASECHK.TRANS64.TRYWAIT P1, [R2+URZ+0x60], R3 ;  /* 0x00006003020075a7 */ /* 0x000266000802017f */
[----:B-1----:R-:W-:Y:S05]  /*16440*/  @!P1 NANOSLEEP.SYNCS 0x989680 ;  /* 0x009896800000995d */ /* 0x002fea0003900000 */
[----:B------:R-:W1:Y:S02]  /*16450*/  @!P1 SYNCS.PHASECHK.TRANS64 P1, [R2+URZ+0x60], R3 ;  /* 0x00006003020095a7 */ /* 0x000e64000802007f */
[----:B-1----:R-:W-:Y:S05]  /*16460*/  @!P1 BRA `(.L_x_313) ;  /* 0xfffffffc00ec9947 */ /* 0x002fea000383ffff */
[----:B------:R-:W-:Y:S05]  /*16470*/  BRA `(.L_x_384) ;  /* 0xffffffd800847947 */ /* 0x000fea000383ffff */
.L_x_319:
[----:B-1----:R-:W-:-:S04]  /*16480*/  IMAD.U32 R2, RZ, RZ, UR13 ;  /* 0x0000000dff027e24 */ /* 0x002fc8000f8e00ff */
[----:B------:R1:W1:Y:S03]  /*16490*/  SYNCS.PHASECHK.TRANS64.TRYWAIT P1, [R2+URZ+0x68], R3 ;  /* 0x00006803020075a7 */ /* 0x000266000802017f */
[----:B-1----:R-:W-:Y:S05]  /*164a0*/  @!P1 NANOSLEEP.SYNCS 0x989680 ;  /* 0x009896800000995d */ /* 0x002fea0003900000 */
[----:B------:R-:W1:Y:S02]  /*164b0*/  @!P1 SYNCS.PHASECHK.TRANS64 P1, [R2+URZ+0x68], R3 ;  /* 0x00006803020095a7 */ /* 0x000e64000802007f */
[----:B-1----:R-:W-:Y:S05]  /*164c0*/  @!P1 BRA `(.L_x_319) ;  /* 0xfffffffc00ec9947 */ /* 0x002fea000383ffff */
[----:B------:R-:W-:Y:S05]  /*164d0*/  BRA `(.L_x_385) ;  /* 0xffffffd800c87947 */ /* 0x000fea000383ffff */
.L_x_329:
[----:B---3--:R3:W4:Y:S02]  /*164e0*/  SYNCS.PHASECHK.TRANS64.TRYWAIT P0, [R0+URZ+0x50], R3 ;  /* 0x00005003000075a7 */ /* 0x008724000800017f */
[----:B----4-:R-:W-:Y:S05]  /*164f0*/  @!P0 NANOSLEEP.SYNCS 0x989680 ;  /* 0x009896800000895d */ /* 0x010fea0003900000 */
[----:B------:R-:W4:Y:S02]  /*16500*/  @!P0 SYNCS.PHASECHK.TRANS64 P0, [R0+URZ+0x50], R3 ;  /* 0x00005003000085a7 */ /* 0x000f24000800007f */
[----:B----4-:R-:W-:Y:S05]  /*16510*/  @!P0 BRA `(.L_x_329) ;  /* 0xfffffffc00f08947 */ /* 0x010fea000383ffff */
[----:B------:R-:W-:Y:S05]  /*16520*/  BRA `(.L_x_386) ;  /* 0xffffffe000c87947 */ /* 0x000fea000383ffff */
.L_x_331:
[----:B----4-:R4:W1:Y:S02]  /*16530*/  SYNCS.PHASECHK.TRANS64.TRYWAIT P0, [R0+URZ+0x58], R3 ;  /* 0x00005803000075a7 */ /* 0x010864000800017f */
[----:B-1----:R-:W-:Y:S05]  /*16540*/  @!P0 NANOSLEEP.SYNCS 0x989680 ;  /* 0x009896800000895d */ /* 0x002fea0003900000 */
[----:B------:R-:W1:Y:S02]  /*16550*/  @!P0 SYNCS.PHASECHK.TRANS64 P0, [R0+URZ+0x58], R3 ;  /* 0x00005803000085a7 */ /* 0x000e64000800007f */
[----:B-1----:R-:W-:Y:S05]  /*16560*/  @!P0 BRA `(.L_x_331) ;  /* 0xfffffffc00f08947 */ /* 0x002fea000383ffff */
[----:B------:R-:W-:Y:S05]  /*16570*/  BRA `(.L_x_387) ;  /* 0xffffffe000c47947 */ /* 0x000fea000383ffff */
.L_x_333:
[----:B------:R1:W1:Y:S02]  /*16580*/  SYNCS.PHASECHK.TRANS64.TRYWAIT P0, [R0+URZ+0x60], R3 ;  /* 0x00006003000075a7 */ /* 0x000264000800017f */
[----:B-1----:R-:W-:Y:S05]  /*16590*/  @!P0 NANOSLEEP.SYNCS 0x989680 ;  /* 0x009896800000895d */ /* 0x002fea0003900000 */
[----:B------:R-:W1:Y:S02]  /*165a0*/  @!P0 SYNCS.PHASECHK.TRANS64 P0, [R0+URZ+0x60], R3 ;  /* 0x00006003000085a7 */ /* 0x000e64000800007f */
[----:B-1----:R-:W-:Y:S05]  /*165b0*/  @!P0 BRA `(.L_x_333) ;  /* 0xfffffffc00f08947 */ /* 0x002fea000383ffff */
[----:B------:R-:W-:Y:S05]  /*165c0*/  BRA `(.L_x_388) ;  /* 0xffffffe000c07947 */ /* 0x000fea000383ffff */
.L_x_337:
[----:B------:R-:W-:Y:S01]  /*165d0*/  BSSY B1, `(.L_x_389) ;  /* 0x0000006000017945 */ /* 0x000fe20003800000 */
[----:B------:R-:W-:-:S07]  /*165e0*/  MOV R15, 0xffffffff ;  /* 0xffffffff000f7802 */ /* 0x000fce0000000f00 */
[----:B------:R-:W-:Y:S05]  /*165f0*/  WARPSYNC.COLLECTIVE R15, `(.L_x_390) ;  /* 0x000000000f0c7348 */ /* 0x000fea0003c00000 */
[----:B------:R-:W-:Y:S02]  /*16600*/  ELECT P6, UR62, PT ;  /* 0x00000000003e782f */ /* 0x000fe400038c0000 */
[----:B------:R-:W-:Y:S01]  /*16610*/  MOV R14, UR62 ;  /* 0x0000003e000e7c02 */ /* 0x000fe20008000f00 */
[----:B------:R-:W-:Y:S10]  /*16620*/  ENDCOLLECTIVE ;  /* 0x000000000000791b */ /* 0x000ff40003800000 */
.L_x_390:
[----:B------:R-:W-:Y:S05]  /*16630*/  BSYNC B1 ;  /* 0x0000000000017941 */ /* 0x000fea0003800000 */
.L_x_389:
[----:B------:R-:W-:Y:S05]  /*16640*/  BRA `(.L_x_391) ;  /* 0xffffffe400407947 */ /* 0x000fea000383ffff */
.L_x_340:
[----:B-1----:R1:W2:Y:S02]  /*16650*/  SYNCS.PHASECHK.TRANS64.TRYWAIT P1, [R13+URZ+0x18], R18 ;  /* 0x000018120d0075a7 */ /* 0x0022a4000802017f */
[----:B--2---:R-:W-:Y:S05]  /*16660*/  @!P1 NANOSLEEP.SYNCS 0x989680 ;  /* 0x009896800000995d */ /* 0x004fea0003900000 */
[----:B------:R-:W2:Y:S02]  /*16670*/  @!P1 SYNCS.PHASECHK.TRANS64 P1, [R13+URZ+0x18], R18 ;  /* 0x000018120d0095a7 */ /* 0x000ea4000802007f */
[----:B--2---:R-:W-:Y:S05]  /*16680*/  @!P1 BRA `(.L_x_340) ;  /* 0xfffffffc00f09947 */ /* 0x004fea000383ffff */
[----:B------:R-:W-:Y:S05]  /*16690*/  BRA `(.L_x_392) ;  /* 0xffffffe400707947 */ /* 0x000fea000383ffff */
.L_x_349:
[----:B------:R-:W-:Y:S01]  /*166a0*/  BSSY B0, `(.L_x_393) ;  /* 0x0000006000007945 */ /* 0x000fe20003800000 */
[----:B------:R-:W-:-:S07]  /*166b0*/  MOV R15, 0xffffffff ;  /* 0xffffffff000f7802 */ /* 0x000fce0000000f00 */
[----:B-1----:R-:W-:Y:S05]  /*166c0*/  WARPSYNC.COLLECTIVE R15, `(.L_x_394) ;  /* 0x000000000f0c7348 */ /* 0x002fea0003c00000 */
[----:B------:R-:W-:Y:S02]  /*166d0*/  ELECT P6, UR62, PT ;  /* 0x00000000003e782f */ /* 0x000fe400038c0000 */
[----:B------:R-:W-:Y:S01]  /*166e0*/  MOV R14, UR62 ;  /* 0x0000003e000e7c02 */ /* 0x000fe20008000f00 */
[----:B-1----:R-:W-:Y:S10]  /*166f0*/  ENDCOLLECTIVE ;  /* 0x000000000000791b */ /* 0x002ff40003800000 */
.L_x_394:
[----:B------:R-:W-:Y:S05]  /*16700*/  BSYNC B0 ;  /* 0x0000000000007941 */ /* 0x000fea0003800000 */
.L_x_393:
[----:B------:R-:W-:Y:S05]  /*16710*/  BRA `(.L_x_395) ;  /* 0xffffffec00d87947 */ /* 0x000fea000383ffff */
.L_x_351:
[----:B--2---:R2:W3:Y:S02]  /*16720*/  SYNCS.PHASECHK.TRANS64.TRYWAIT P0, [R5+URZ], R2 ;  /* 0x00000002050075a7 */ /* 0x0044e4000800017f */
[----:B---3--:R-:W-:Y:S05]  /*16730*/  @!P0 NANOSLEEP.SYNCS 0x989680 ;  /* 0x009896800000895d */ /* 0x008fea0003900000 */
[----:B------:R-:W3:Y:S02]  /*16740*/  @!P0 SYNCS.PHASECHK.TRANS64 P0, [R5+URZ], R2 ;  /* 0x00000002050085a7 */ /* 0x000ee4000800007f */
[----:B---3--:R-:W-:Y:S05]  /*16750*/  @!P0 BRA `(.L_x_351) ;  /* 0xfffffffc00f08947 */ /* 0x008fea000383ffff */
[----:B------:R-:W-:Y:S05]  /*16760*/  BRA `(.L_x_396) ;  /* 0xffffffec00fc7947 */ /* 0x000fea000383ffff */
.L_x_352:
[----:B--2---:R2:W3:Y:S02]  /*16770*/  SYNCS.PHASECHK.TRANS64.TRYWAIT P0, [R7+URZ], R0 ;  /* 0x00000000070075a7 */ /* 0x0044e4000800017f */
[----:B---3--:R-:W-:Y:S05]  /*16780*/  @!P0 NANOSLEEP.SYNCS 0x989680 ;  /* 0x009896800000895d */ /* 0x008fea0003900000 */
[----:B------:R-:W3:Y:S02]  /*16790*/  @!P0 SYNCS.PHASECHK.TRANS64 P0, [R7+URZ], R0 ;  /* 0x00000000070085a7 */ /* 0x000ee4000800007f */
[----:B---3--:R-:W-:Y:S05]  /*167a0*/  @!P0 BRA `(.L_x_352) ;  /* 0xfffffffc00f08947 */ /* 0x008fea000383ffff */
[----:B------:R-:W-:Y:S05]  /*167b0*/  BRA `(.L_x_397) ;  /* 0xfffffff0000c7947 */ /* 0x000fea000383ffff */
.L_x_398:
[----:B------:R-:W-:-:S00]  /*167c0*/  BRA `(.L_x_398) ;  /* 0xfffffffc00fc7947 */ /* 0x000fc0000383ffff */
[----:B------:R-:W-:-:S00]  /*167d0*/  NOP ;  /* 0x0000000000007918 */ /* 0x000fc00000000000 */
        /* <DEDUP_REMOVED lines=10> */
.L_x_399:


//--------------------- .nv.global.init           --------------------------
	.section	.nv.global.init,"aw",@progbits
.nv.global.init:
	.type		$str$22,@object
	.size		$str$22,($str$26 - $str$22)
$str$22:
        /*0000*/ 	.byte	0x6b, 0x5f, 0x74, 0x69, 0x6c, 0x65, 0x5f, 0x63, 0x6f, 0x75, 0x6e, 0x74, 0x20, 0x3e, 0x3d, 0x20
        /*0010*/ 	.byte	0x31, 0x00
	.type		$str$26,@object
	.size		$str$26,($str$27 - $str$26)
$str$26:
        /*0012*/ 	.byte	0x28, 0x61, 0x64, 0x64, 0x72, 0x65, 0x73, 0x73, 0x20, 0x26, 0x20, 0x6d, 0x61, 0x73, 0x6b, 0x29
        /*0022*/ 	.byte	0x20, 0x3d, 0x3d, 0x20, 0x30, 0x00
	.type		$str$27,@object
	.size		$str$27,($str$23 - $str$27)
$str$27:
        /*0028*/ 	.byte	0x2f, 0x74, 0x6d, 0x70, 0x2f, 0x63, 0x75, 0x74, 0x6c, 0x61, 0x73, 0x73, 0x5f, 0x73, 0x77, 0x65
        /*0038*/ 	.byte	0x65, 0x70, 0x5f, 0x73, 0x72, 0x63, 0x2f, 0x69, 0x6e, 0x63, 0x6c, 0x75, 0x64, 0x65, 0x2f, 0x63
        /*0048*/ 	.byte	0x75, 0x74, 0x65, 0x2f, 0x70, 0x6f, 0x69, 0x6e, 0x74, 0x65, 0x72, 0x5f, 0x66, 0x6c, 0x61, 0x67
        /*0058*/ 	.byte	0x67, 0x65, 0x64, 0x2e, 0x68, 0x70, 0x70, 0x00
	.type		$str$23,@object
	.size		$str$23,(__unnamed_2 - $str$23)
$str$23:
        /*0060*/ 	.byte	0x2f, 0x74, 0x6d, 0x70, 0x2f, 0x63, 0x75, 0x74, 0x6c, 0x61, 0x73, 0x73, 0x5f, 0x73, 0x77, 0x65
        /*0070*/ 	.byte	0x65, 0x70, 0x5f, 0x73, 0x72, 0x63, 0x2f, 0x69, 0x6e, 0x63, 0x6c, 0x75, 0x64, 0x65, 0x2f, 0x63
        /*0080*/ 	.byte	0x75, 0x74, 0x6c, 0x61, 0x73, 0x73, 0x2f, 0x67, 0x65, 0x6d, 0x6d, 0x2f, 0x63, 0x6f, 0x6c, 0x6c
        /*0090*/ 	.byte	0x65, 0x63, 0x74, 0x69, 0x76, 0x65, 0x2f, 0x73, 0x6d, 0x39, 0x30, 0x5f, 0x6d, 0x6d, 0x61, 0x5f
        /*00a0*/ 	.byte	0x74, 0x6d, 0x61, 0x5f, 0x67, 0x6d, 0x6d, 0x61, 0x5f, 0x73, 0x73, 0x5f, 0x77, 0x61, 0x72, 0x70
        /*00b0*/ 	.byte	0x73, 0x70, 0x65, 0x63, 0x69, 0x61, 0x6c, 0x69, 0x7a, 0x65, 0x64, 0x2e, 0x68, 0x70, 0x70, 0x00
	.type		__unnamed_2,@object
	.size		__unnamed_2,(__unnamed_1 - __unnamed_2)
__unnamed_2:
        /* <DEDUP_REMOVED lines=28> */
        /*0280*/ 	.byte	0x36, 0x3e, 0x3e, 0x3e, 0x3e, 0x3e, 0x5d, 0x00
	.type		__unnamed_1,@object
	.size		__unnamed_1,(.L_0 - __unnamed_1)
__unnamed_1:
        /* <DEDUP_REMOVED lines=180> */
        /*0dc8*/ 	.byte	0x74, 0x65, 0x3a, 0x3a, 0x69, 0x64, 0x65, 0x6e, 0x74, 0x69, 0x74, 0x79, 0x5d, 0x00
.L_0:


//--------------------- .nv.shared._ZN7cutlass13device_kernelINS_4gemm6kernel13GemmUniversalIN4cute5tupleIJiiiiEEENS1_10collective13CollectiveMmaINS1_34MainloopSm90TmaGmmaWarpSpecializedILi3ENS5_IJNS4_1CILi1EEESB_SB_EEENS1_35KernelTmaWarpSpecializedCooperativeEEENS5_IJNSA_ILi256EEESF_NSA_ILi64EEEEEENS_6half_tENS5_IJlSB_lEEESI_SJ_NS4_8TiledMMAINS4_8MMA_AtomIJNS4_4SM904GMMA26MMA_64x256x16_F32F16F16_SSILNSN_5MajorE0ELSP_0ELNSN_7ScaleInE1ELSQ_1EEEEEENS4_6LayoutINS5_IJNSA_ILi2EEESB_SB_EEENS5_IJSB_NSA_ILi0EEESW_EEEEENS5_IJNS4_10UnderscoreESZ_SZ_EEEEENS4_13SM90_TMA_LOADENS4_14ComposedLayoutINS4_7SwizzleILi3ELi4ELi3EEENS4_18smem_ptr_flag_bitsILi16EEENST_INS5_IJNSA_ILi8EEESG_EEENS5_IJSG_SB_EEEEEEEvNS4_8identityES12_S1C_vS1D_EENS_8epilogue10collective18CollectiveEpilogueINS1F_22Sm90TmaWarpSpecializedILi4ELi2ELi16ELb1ELb0EEEJSH_NS5_IJNSA_ILi128EEENSA_ILi32EEEEEESI_SJ_SI_SJ_NS1F_6fusion15FusionCallbacksIS1J_NS1N_17LinearCombinationISI_fSI_fLNS_15FloatRoundStyleE2EEESH_S1M_JEEES12_NS13_INS14_ILi2ELi4ELi3EEES17_NST_INS5_IJS18_S1L_EEENS5_IJS1L_SB_EEEEEEENS4_17SM75_U32x4_LDSM_NENS4_14SM90_TMA_STOREES1X_NS4_17SM90_U32x4_STSM_NENS4_9Copy_AtomIJS20_SI_EEEvEEEvvEEEEvNT_6ParamsE --------------------------
	.section	.nv.shared._ZN7cutlass13device_kernelINS_4gemm6kernel13GemmUniversalIN4cute5tupleIJiiiiEEENS1_10collective13CollectiveMmaINS1_34MainloopSm90TmaGmmaWarpSpecializedILi3ENS5_IJNS4_1CILi1EEESB_SB_EEENS1_35KernelTmaWarpSpecializedCooperativeEEENS5_IJNSA_ILi256EEESF_NSA_ILi64EEEEEENS_6half_tENS5_IJlSB_lEEESI_SJ_NS4_8TiledMMAINS4_8MMA_AtomIJNS4_4SM904GMMA26MMA_64x256x16_F32F16F16_SSILNSN_5MajorE0ELSP_0ELNSN_7ScaleInE1ELSQ_1EEEEEENS4_6LayoutINS5_IJNSA_ILi2EEESB_SB_EEENS5_IJSB_NSA_ILi0EEESW_EEEEENS5_IJNS4_10UnderscoreESZ_SZ_EEEEENS4_13SM90_TMA_LOADENS4_14ComposedLayoutINS4_7SwizzleILi3ELi4ELi3EEENS4_18smem_ptr_flag_bitsILi16EEENST_INS5_IJNSA_ILi8EEESG_EEENS5_IJSG_SB_EEEEEEEvNS4_8identityES12_S1C_vS1D_EENS_8epilogue10collective18CollectiveEpilogueINS1F_22Sm90TmaWarpSpecializedILi4ELi2ELi16ELb1ELb0EEEJSH_NS5_IJNSA_ILi128EEENSA_ILi32EEEEEESI_SJ_SI_SJ_NS1F_6fusion15FusionCallbacksIS1J_NS1N_17LinearCombinationISI_fSI_fLNS_15FloatRoundStyleE2EEESH_S1M_JEEES12_NS13_INS14_ILi2ELi4ELi3EEES17_NST_INS5_IJS18_S1L_EEENS5_IJS1L_SB_EEEEEEENS4_17SM75_U32x4_LDSM_NENS4_14SM90_TMA_STOREES1X_NS4_17SM90_U32x4_STSM_NENS4_9Copy_AtomIJS20_SI_EEEvEEEvvEEEEvNT_6ParamsE,"aw",@nobits
	.sectionflags	@""
	.align	16
	.zero		1024


//--------------------- .nv.shared.reserved.0     --------------------------
	.section	.nv.shared.reserved.0,"aw",@nobits
	.weak		__nv_reservedSMEM_offset_0_alias
	.size		__nv_reservedSMEM_offset_0_alias, 0, 0
	.other		__nv_reservedSMEM_offset_0_alias,@"STO_CUDA_RESERVED_SHARED STV_DEFAULT"
__nv_reservedSMEM_offset_0_alias:
	.zero		0


//--------------------- .nv.global                --------------------------
	.section	.nv.global,"aw",@nobits
.nv.global:
	.type		_ZN39_INTERNAL_885c6229_4_k_cu_ee41ac9c_27444cute1_E,@object
	.size		_ZN39_INTERNAL_885c6229_4_k_cu_ee41ac9c_27444cute1_E,(_ZN39_INTERNAL_885c6229_4_k_cu_ee41ac9c_27444cuda3std3__45__cpo6cbeginE - _ZN39_INTERNAL_885c6229_4_k_cu_ee41ac9c_27444cute1_E)
_ZN39_INTERNAL_885c6229_4_k_cu_ee41ac9c_27444cute1_E:
	.zero		1
	.type		_ZN39_INTERNAL_885c6229_4_k_cu_ee41ac9c_27444cuda3std3__45__cpo6cbeginE,@object
	.size		_ZN39_INTERNAL_885c6229_4_k_cu_ee41ac9c_27444cuda3std3__45__cpo6cbeginE,(_ZN39_INTERNAL_885c6229_4_k_cu_ee41ac9c_27444cuda3std3__48in_placeE - _ZN39_INTERNAL_885c6229_4_k_cu_ee41ac9c_27444cuda3std3__45__cpo6cbeginE)
_ZN39_INTERNAL_885c6229_4_k_cu_ee41ac9c_27444cuda3std3__45__cpo6cbeginE:
	.zero		1
	.type		_ZN39_INTERNAL_885c6229_4_k_cu_ee41ac9c_27444cuda3std3__48in_placeE,@object
	.size		_ZN39_INTERNAL_885c6229_4_k_cu_ee41ac9c_27444cuda3std3__48in_placeE,(_ZN39_INTERNAL_885c6229_4_k_cu_ee41ac9c_27444cuda3std6ranges3__45__cpo9iter_moveE - _ZN39_INTERNAL_885c6229_4_k_cu_ee41ac9c_27444cuda3std3__48in_placeE)
_ZN39_INTERNAL_885c6229_4_k_cu_ee41ac9c_27444cuda3std3__48in_placeE:
	.zero		1
	.type		_ZN39_INTERNAL_885c6229_4_k_cu_ee41ac9c_27444cuda3std6ranges3__45__cpo9iter_moveE,@object
	.size		_ZN39_INTERNAL_885c6229_4_k_cu_ee41ac9c_27444cuda3std6ranges3__45__cpo9iter_moveE,(_ZN39_INTERNAL_885c6229_4_k_cu_ee41ac9c_27444cuda3std3__45__cpo5beginE - _ZN39_INTERNAL_885c6229_4_k_cu_ee41ac9c_27444cuda3std6ranges3__45__cpo9iter_moveE)
_ZN39_INTERNAL_885c6229_4_k_cu_ee41ac9c_27444cuda3std6ranges3__45__cpo9iter_moveE:
	.zero		1
	.type		_ZN39_INTERNAL_885c6229_4_k_cu_ee41ac9c_27444cuda3std3__45__cpo5beginE,@object
	.size		_ZN39_INTERNAL_885c6229_4_k_cu_ee41ac9c_27444cuda3std3__45__cpo5beginE,(_ZN39_INTERNAL_885c6229_4_k_cu_ee41ac9c_27444cuda3std3__441_GLOBAL__N__885c6229_4_k_cu_ee41ac9c_27446ignoreE - _ZN39_INTERNAL_885c6229_4_k_cu_ee41ac9c_27444cuda3std3__45__cpo5beginE)
_ZN39_INTERNAL_885c6229_4_k_cu_ee41ac9c_27444cuda3std3__45__cpo5beginE:
	.zero		1
	.type		_ZN39_INTERNAL_885c6229_4_k_cu_ee41ac9c_27444cuda3std3__441_GLOBAL__N__885c6229_4_k_cu_ee41ac9c_27446ignoreE,@object
	.size		_ZN39_INTERNAL_885c6229_4_k_cu_ee41ac9c_27444cuda3std3__441_GLOBAL__N__885c6229_4_k_cu_ee41ac9c_27446ignoreE,(_ZN39_INTERNAL_885c6229_4_k_cu_ee41ac9c_27444cute7productE - _ZN39_INTERNAL_885c6229_4_k_cu_ee41ac9c_27444cuda3std3__441_GLOBAL__N__885c6229_4_k_cu_ee41ac9c_27446ignoreE)
_ZN39_INTERNAL_885c6229_4_k_cu_ee41ac9c_27444cuda3std3__441_GLOBAL__N__885c6229_4_k_cu_ee41ac9c_27446ignoreE:
	.zero		1
	.type		_ZN39_INTERNAL_885c6229_4_k_cu_ee41ac9c_27444cute7productE,@object
	.size		_ZN39_INTERNAL_885c6229_4_k_cu_ee41ac9c_27444cute7productE,(_ZN39_INTERNAL_885c6229_4_k_cu_ee41ac9c_27444cuda3std3__45__cpo3endE - _ZN39_INTERNAL_885c6229_4_k_cu_ee41ac9c_27444cute7productE)
_ZN39_INTERNAL_885c6229_4_k_cu_ee41ac9c_27444cute7productE:
	.zero		1
	.type		_ZN39_INTERNAL_885c6229_4_k_cu_ee41ac9c_27444cuda3std3__45__cpo3endE,@object
	.size		_ZN39_INTERNAL_885c6229_4_k_cu_ee41ac9c_27444cuda3std3__45__cpo3endE,(_ZN39_INTERNAL_885c6229_4_k_cu_ee41ac9c_27444cuda3std3__419piecewise_constructE - _ZN39_INTERNAL_885c6229_4_k_cu_ee41ac9c_27444cuda3std3__45__cpo3endE)
_ZN39_INTERNAL_885c6229_4_k_cu_ee41ac9c_27444cuda3std3__45__cpo3endE:
	.zero		1
	.type		_ZN39_INTERNAL_885c6229_4_k_cu_ee41ac9c_27444cuda3std3__419piecewise_constructE,@object
	.size		_ZN39_INTERNAL_885c6229_4_k_cu_ee41ac9c_27444cuda3std3__419piecewise_constructE,(_ZN39_INTERNAL_885c6229_4_k_cu_ee41ac9c_27444cuda3std3__45__cpo4cendE - _ZN39_INTERNAL_885c6229_4_k_cu_ee41ac9c_27444cuda3std3__419piecewise_constructE)
_ZN39_INTERNAL_885c6229_4_k_cu_ee41ac9c_27444cuda3std3__419piecewise_constructE:
	.zero		1
	.type		_ZN39_INTERNAL_885c6229_4_k_cu_ee41ac9c_27444cuda3std3__45__cpo4cendE,@object
	.size		_ZN39_INTERNAL_885c6229_4_k_cu_ee41ac9c_27444cuda3std3__45__cpo4cendE,(_ZN39_INTERNAL_885c6229_4_k_cu_ee41ac9c_27444cuda3std6ranges3__45__cpo4swapE - _ZN39_INTERNAL_885c6229_4_k_cu_ee41ac9c_27444cuda3std3__45__cpo4cendE)
_ZN39_INTERNAL_885c6229_4_k_cu_ee41ac9c_27444cuda3std3__45__cpo4cendE:
	.zero		1
	.type		_ZN39_INTERNAL_885c6229_4_k_cu_ee41ac9c_27444cuda3std6ranges3__45__cpo4swapE,@object
	.size		_ZN39_INTERNAL_885c6229_4_k_cu_ee41ac9c_27444cuda3std6ranges3__45__cpo4swapE,(.L_9 - _ZN39_INTERNAL_885c6229_4_k_cu_ee41ac9c_27444cuda3std6ranges3__45__cpo4swapE)
_ZN39_INTERNAL_885c6229_4_k_cu_ee41ac9c_27444cuda3std6ranges3__45__cpo4swapE:
	.zero		1
.L_9:


//--------------------- .nv.constant0._ZN7cutlass13device_kernelINS_4gemm6kernel13GemmUniversalIN4cute5tupleIJiiiiEEENS1_10collective13CollectiveMmaINS1_34MainloopSm90TmaGmmaWarpSpecializedILi3ENS5_IJNS4_1CILi1EEESB_SB_EEENS1_35KernelTmaWarpSpecializedCooperativeEEENS5_IJNSA_ILi256EEESF_NSA_ILi64EEEEEENS_6half_tENS5_IJlSB_lEEESI_SJ_NS4_8TiledMMAINS4_8MMA_AtomIJNS4_4SM904GMMA26MMA_64x256x16_F32F16F16_SSILNSN_5MajorE0ELSP_0ELNSN_7ScaleInE1ELSQ_1EEEEEENS4_6LayoutINS5_IJNSA_ILi2EEESB_SB_EEENS5_IJSB_NSA_ILi0EEESW_EEEEENS5_IJNS4_10UnderscoreESZ_SZ_EEEEENS4_13SM90_TMA_LOADENS4_14ComposedLayoutINS4_7SwizzleILi3ELi4ELi3EEENS4_18smem_ptr_flag_bitsILi16EEENST_INS5_IJNSA_ILi8EEESG_EEENS5_IJSG_SB_EEEEEEEvNS4_8identityES12_S1C_vS1D_EENS_8epilogue10collective18CollectiveEpilogueINS1F_22Sm90TmaWarpSpecializedILi4ELi2ELi16ELb1ELb0EEEJSH_NS5_IJNSA_ILi128EEENSA_ILi32EEEEEESI_SJ_SI_SJ_NS1F_6fusion15FusionCallbacksIS1J_NS1N_17LinearCombinationISI_fSI_fLNS_15FloatRoundStyleE2EEESH_S1M_JEEES12_NS13_INS14_ILi2ELi4ELi3EEES17_NST_INS5_IJS18_S1L_EEENS5_IJS1L_SB_EEEEEEENS4_17SM75_U32x4_LDSM_NENS4_14SM90_TMA_STOREES1X_NS4_17SM90_U32x4_STSM_NENS4_9Copy_AtomIJS20_SI_EEEvEEEvvEEEEvNT_6ParamsE --------------------------
	.section	.nv.constant0._ZN7cutlass13device_kernelINS_4gemm6kernel13GemmUniversalIN4cute5tupleIJiiiiEEENS1_10collective13CollectiveMmaINS1_34MainloopSm90TmaGmmaWarpSpecializedILi3ENS5_IJNS4_1CILi1EEESB_SB_EEENS1_35KernelTmaWarpSpecializedCooperativeEEENS5_IJNSA_ILi256EEESF_NSA_ILi64EEEEEENS_6half_tENS5_IJlSB_lEEESI_SJ_NS4_8TiledMMAINS4_8MMA_AtomIJNS4_4SM904GMMA26MMA_64x256x16_F32F16F16_SSILNSN_5MajorE0ELSP_0ELNSN_7ScaleInE1ELSQ_1EEEEEENS4_6LayoutINS5_IJNSA_ILi2EEESB_SB_EEENS5_IJSB_NSA_ILi0EEESW_EEEEENS5_IJNS4_10UnderscoreESZ_SZ_EEEEENS4_13SM90_TMA_LOADENS4_14ComposedLayoutINS4_7SwizzleILi3ELi4ELi3EEENS4_18smem_ptr_flag_bitsILi16EEENST_INS5_IJNSA_ILi8EEESG_EEENS5_IJSG_SB_EEEEEEEvNS4_8identityES12_S1C_vS1D_EENS_8epilogue10collective18CollectiveEpilogueINS1F_22Sm90TmaWarpSpecializedILi4ELi2ELi16ELb1ELb0EEEJSH_NS5_IJNSA_ILi128EEENSA_ILi32EEEEEESI_SJ_SI_SJ_NS1F_6fusion15FusionCallbacksIS1J_NS1N_17LinearCombinationISI_fSI_fLNS_15FloatRoundStyleE2EEESH_S1M_JEEES12_NS13_INS14_ILi2ELi4ELi3EEES17_NST_INS5_IJS18_S1L_EEENS5_IJS1L_SB_EEEEEEENS4_17SM75_U32x4_LDSM_NENS4_14SM90_TMA_STOREES1X_NS4_17SM90_U32x4_STSM_NENS4_9Copy_AtomIJS20_SI_EEEvEEEvvEEEEvNT_6ParamsE,"a",@progbits
	.sectionflags	@""
	.align	4
.nv.constant0._ZN7cutlass13device_kernelINS_4gemm6kernel13GemmUniversalIN4cute5tupleIJiiiiEEENS1_10collective13CollectiveMmaINS1_34MainloopSm90TmaGmmaWarpSpecializedILi3ENS5_IJNS4_1CILi1EEESB_SB_EEENS1_35KernelTmaWarpSpecializedCooperativeEEENS5_IJNSA_ILi256EEESF_NSA_ILi64EEEEEENS_6half_tENS5_IJlSB_lEEESI_SJ_NS4_8TiledMMAINS4_8MMA_AtomIJNS4_4SM904GMMA26MMA_64x256x16_F32F16F16_SSILNSN_5MajorE0ELSP_0ELNSN_7ScaleInE1ELSQ_1EEEEEENS4_6LayoutINS5_IJNSA_ILi2EEESB_SB_EEENS5_IJSB_NSA_ILi0EEESW_EEEEENS5_IJNS4_10UnderscoreESZ_SZ_EEEEENS4_13SM90_TMA_LOADENS4_14ComposedLayoutINS4_7SwizzleILi3ELi4ELi3EEENS4_18smem_ptr_flag_bitsILi16EEENST_INS5_IJNSA_ILi8EEESG_EEENS5_IJSG_SB_EEEEEEEvNS4_8identityES12_S1C_vS1D_EENS_8epilogue10collective18CollectiveEpilogueINS1F_22Sm90TmaWarpSpecializedILi4ELi2ELi16ELb1ELb0EEEJSH_NS5_IJNSA_ILi128EEENSA_ILi32EEEEEESI_SJ_SI_SJ_NS1F_6fusion15FusionCallbacksIS1J_NS1N_17LinearCombinationISI_fSI_fLNS_15FloatRoundStyleE2EEESH_S1M_JEEES12_NS13_INS14_ILi2ELi4ELi3EEES17_NST_INS5_IJS18_S1L_EEENS5_IJS1L_SB_EEEEEEENS4_17SM75_U32x4_LDSM_NENS4_14SM90_TMA_STOREES1X_NS4_17SM90_U32x4_STSM_NENS4_9Copy_AtomIJS20_SI_EEEvEEEvvEEEEvNT_6ParamsE:
	.zero		2432


//--------------------- SYMBOLS --------------------------

	.type		.nv.reservedSmem.offset0,@object
	.size		.nv.reservedSmem.offset0,0x4
	.type		__assertfail,@function
